// auto-generated by cutlass_sweep.grouped_gemm — config: {"arch": "sm_90", "cluster_m": 2, "cluster_n": 1, "dtype": "e4m3", "schedule": "cooperative", "tile_k": 128, "tile_m": 128, "tile_n": 256}
#include "cutlass/cutlass.h"
#include "cutlass/gemm/group_array_problem_shape.hpp"
#include "cutlass/gemm/collective/collective_builder.hpp"
#include "cutlass/gemm/device/gemm_universal_adapter.h"
#include "cutlass/gemm/kernel/gemm_universal.hpp"
#include "cutlass/epilogue/collective/collective_builder.hpp"

using Elem = cutlass::float_e4m3_t;
using Acc  = float;
using ElemC = cutlass::half_t;
using TileShape    = cute::Shape<cute::_128, cute::_256, cute::_128>;
using ClusterShape = cute::Shape<cute::_2, cute::_1, cute::_1>;
using ProblemShape = cutlass::gemm::GroupProblemShape<cute::Shape<int,int,int>>;

using CollectiveEpilogue = typename cutlass::epilogue::collective::CollectiveBuilder<
    cutlass::arch::Sm90, cutlass::arch::OpClassTensorOp,
    TileShape, ClusterShape,
    cutlass::epilogue::collective::EpilogueTileAuto,
    Acc, Acc,
    ElemC, cutlass::layout::ColumnMajor *, 128 / cutlass::sizeof_bits<ElemC>::value,
    ElemC, cutlass::layout::ColumnMajor *, 128 / cutlass::sizeof_bits<ElemC>::value,
    cutlass::epilogue::PtrArrayTmaWarpSpecializedCooperative
  >::CollectiveOp;

using CollectiveMainloop = typename cutlass::gemm::collective::CollectiveBuilder<
    cutlass::arch::Sm90, cutlass::arch::OpClassTensorOp,
    Elem, cutlass::layout::RowMajor *, 128 / cutlass::sizeof_bits<Elem>::value,
    Elem, cutlass::layout::ColumnMajor *, 128 / cutlass::sizeof_bits<Elem>::value,
    Acc,
    TileShape, ClusterShape,
    cutlass::gemm::collective::StageCountAutoCarveout<
        static_cast<int>(sizeof(typename CollectiveEpilogue::SharedStorage))>,
    cutlass::gemm::KernelPtrArrayTmaWarpSpecializedCooperativeFP8FastAccum
  >::CollectiveOp;

using GemmKernel = cutlass::gemm::kernel::GemmUniversal<
    ProblemShape, CollectiveMainloop, CollectiveEpilogue>;
using Gemm = cutlass::gemm::device::GemmUniversalAdapter<GemmKernel>;

auto* _anchor = &cutlass::device_kernel<GemmKernel>;


// ===== COMPILED SASS (sm_90a) =====

	.target	sm_90a

	.elftype	@"ET_EXEC"


//--------------------- .note.nv.tkinfo           --------------------------
	.section	.note.nv.tkinfo,"",@"SHT_NOTE"
	.sectionflags	@"SHF_NOTE_NV_TKINFO"
	.tkinfo
        /*0018*/ 	.word	0x00000002
        /*0030*/ 	.string	""
        /*0030*/ 	.string	"ptxas"
        /*0030*/ 	.string	"Cuda compilation tools, release 13.0, V13.0.88"
        /*0030*/ 	.string	"Build cuda_13.0.r13.0/compiler.36424714_0"
        /*0030*/ 	.string	"-arch sm_90a -m 64 "



//--------------------- .note.nv.cuinfo           --------------------------
	.section	.note.nv.cuinfo,"",@"SHT_NOTE"
	.sectionflags	@"SHF_NOTE_NV_CUINFO"
        /*0018*/ 	.short	0x0002
        /*001a*/ 	.short	0x005a
        /*001c*/ 	.short	0x0082
	.zero		2


//--------------------- .nv.info                  --------------------------
	.section	.nv.info,"",@"SHT_CUDA_INFO"
	.align	4


	//----- nvinfo : EIATTR_REGCOUNT
	.align		4
        /*0000*/ 	.byte	0x04, 0x2f
        /*0002*/ 	.short	(.L_15 - .L_14)
	.align		4
.L_14:
        /*0004*/ 	.word	index@(_ZN7cutlass13device_kernelINS_4gemm6kernel13GemmUniversalINS1_17GroupProblemShapeIN4cute5tupleIJiiiEEEEENS1_10collective13CollectiveMmaINS1_39MainloopSm90ArrayTmaGmmaWarpSpecializedILi4ENS6_IJNS5_1CILi2EEENSC_ILi1EEESE_EEENS1_55KernelPtrArrayTmaWarpSpecializedCooperativeFP8FastAccumEEENS6_IJNSC_ILi128EEENSC_ILi256EEESI_EEENS_12float_e4m3_tEPNS6_IJlSE_NSC_ILi0EEEEEESL_SO_NS5_8TiledMMAINS5_8MMA_AtomIJNS5_4SM904GMMA31MMA_64x256x32_F32E4M3E4M3_SS_TNILNSS_7ScaleInE1ELSU_1EEEEEENS5_6LayoutISF_NS6_IJSE_SM_SM_EEEEENS6_IJNS5_10UnderscoreES10_S10_EEEEENS5_13SM90_TMA_LOADENS5_14ComposedLayoutINS5_7SwizzleILi3ELi4ELi3EEENS5_18smem_ptr_flag_bitsILi8EEENSX_INS6_IJNSC_ILi8EEESI_EEENS6_IJSI_SE_EEEEEEEvNS5_8identityENS5_23SM90_TMA_LOAD_MULTICASTES1D_vS1E_EENS_8epilogue10collective18CollectiveEpilogueINS1H_30Sm90PtrArrayTmaWarpSpecializedILi4ELi2ELi16ELb1ELb0ELi2EEEJSK_NS6_IJSI_NSC_ILi32EEEEEENS_6half_tEPNS6_IJSE_lSM_EEES1O_S1Q_NS1H_6fusion15FusionCallbacksIS1L_NS1R_17LinearCombinationIS1O_fS1O_fLNS_15FloatRoundStyleE2EEESK_S1N_JEEES13_NS14_IS16_NS17_ILi16EEENSX_INS6_IJNSC_ILi64EEES19_EEENS6_IJSE_S1Y_EEEEEEENS5_17SM75_U16x8_LDSM_TENS5_14SM90_TMA_STOREES22_NS5_17SM90_U16x8_STSM_TENS5_9Copy_AtomIJNS5_17SM90_U32x4_STSM_NES1O_EEEvEEEvvEEEEvNT_6ParamsE)
        /*0008*/ 	.word	0x000000a8


	//----- nvinfo : EIATTR_FRAME_SIZE
	.align		4
.L_15:
        /*000c*/ 	.byte	0x04, 0x11
        /*000e*/ 	.short	(.L_17 - .L_16)
	.align		4
.L_16:
        /*0010*/ 	.word	index@($__internal_0_$__cuda_sm20_div_u64)
        /*0014*/ 	.word	0x00000000


	//----- nvinfo : EIATTR_FRAME_SIZE
	.align		4
.L_17:
        /*0018*/ 	.byte	0x04, 0x11
        /*001a*/ 	.short	(.L_19 - .L_18)
	.align		4
.L_18:
        /*001c*/ 	.word	index@(_ZN7cutlass13device_kernelINS_4gemm6kernel13GemmUniversalINS1_17GroupProblemShapeIN4cute5tupleIJiiiEEEEENS1_10collective13CollectiveMmaINS1_39MainloopSm90ArrayTmaGmmaWarpSpecializedILi4ENS6_IJNS5_1CILi2EEENSC_ILi1EEESE_EEENS1_55KernelPtrArrayTmaWarpSpecializedCooperativeFP8FastAccumEEENS6_IJNSC_ILi128EEENSC_ILi256EEESI_EEENS_12float_e4m3_tEPNS6_IJlSE_NSC_ILi0EEEEEESL_SO_NS5_8TiledMMAINS5_8MMA_AtomIJNS5_4SM904GMMA31MMA_64x256x32_F32E4M3E4M3_SS_TNILNSS_7ScaleInE1ELSU_1EEEEEENS5_6LayoutISF_NS6_IJSE_SM_SM_EEEEENS6_IJNS5_10UnderscoreES10_S10_EEEEENS5_13SM90_TMA_LOADENS5_14ComposedLayoutINS5_7SwizzleILi3ELi4ELi3EEENS5_18smem_ptr_flag_bitsILi8EEENSX_INS6_IJNSC_ILi8EEESI_EEENS6_IJSI_SE_EEEEEEEvNS5_8identityENS5_23SM90_TMA_LOAD_MULTICASTES1D_vS1E_EENS_8epilogue10collective18CollectiveEpilogueINS1H_30Sm90PtrArrayTmaWarpSpecializedILi4ELi2ELi16ELb1ELb0ELi2EEEJSK_NS6_IJSI_NSC_ILi32EEEEEENS_6half_tEPNS6_IJSE_lSM_EEES1O_S1Q_NS1H_6fusion15FusionCallbacksIS1L_NS1R_17LinearCombinationIS1O_fS1O_fLNS_15FloatRoundStyleE2EEESK_S1N_JEEES13_NS14_IS16_NS17_ILi16EEENSX_INS6_IJNSC_ILi64EEES19_EEENS6_IJSE_S1Y_EEEEEEENS5_17SM75_U16x8_LDSM_TENS5_14SM90_TMA_STOREES22_NS5_17SM90_U16x8_STSM_TENS5_9Copy_AtomIJNS5_17SM90_U32x4_STSM_NES1O_EEEvEEEvvEEEEvNT_6ParamsE)
        /*0020*/ 	.word	0x00000000


	//----- nvinfo : EIATTR_MIN_STACK_SIZE
	.align		4
.L_19:
        /*0024*/ 	.byte	0x04, 0x12
        /*0026*/ 	.short	(.L_21 - .L_20)
	.align		4
.L_20:
        /*0028*/ 	.word	index@(_ZN7cutlass13device_kernelINS_4gemm6kernel13GemmUniversalINS1_17GroupProblemShapeIN4cute5tupleIJiiiEEEEENS1_10collective13CollectiveMmaINS1_39MainloopSm90ArrayTmaGmmaWarpSpecializedILi4ENS6_IJNS5_1CILi2EEENSC_ILi1EEESE_EEENS1_55KernelPtrArrayTmaWarpSpecializedCooperativeFP8FastAccumEEENS6_IJNSC_ILi128EEENSC_ILi256EEESI_EEENS_12float_e4m3_tEPNS6_IJlSE_NSC_ILi0EEEEEESL_SO_NS5_8TiledMMAINS5_8MMA_AtomIJNS5_4SM904GMMA31MMA_64x256x32_F32E4M3E4M3_SS_TNILNSS_7ScaleInE1ELSU_1EEEEEENS5_6LayoutISF_NS6_IJSE_SM_SM_EEEEENS6_IJNS5_10UnderscoreES10_S10_EEEEENS5_13SM90_TMA_LOADENS5_14ComposedLayoutINS5_7SwizzleILi3ELi4ELi3EEENS5_18smem_ptr_flag_bitsILi8EEENSX_INS6_IJNSC_ILi8EEESI_EEENS6_IJSI_SE_EEEEEEEvNS5_8identityENS5_23SM90_TMA_LOAD_MULTICASTES1D_vS1E_EENS_8epilogue10collective18CollectiveEpilogueINS1H_30Sm90PtrArrayTmaWarpSpecializedILi4ELi2ELi16ELb1ELb0ELi2EEEJSK_NS6_IJSI_NSC_ILi32EEEEEENS_6half_tEPNS6_IJSE_lSM_EEES1O_S1Q_NS1H_6fusion15FusionCallbacksIS1L_NS1R_17LinearCombinationIS1O_fS1O_fLNS_15FloatRoundStyleE2EEESK_S1N_JEEES13_NS14_IS16_NS17_ILi16EEENSX_INS6_IJNSC_ILi64EEES19_EEENS6_IJSE_S1Y_EEEEEEENS5_17SM75_U16x8_LDSM_TENS5_14SM90_TMA_STOREES22_NS5_17SM90_U16x8_STSM_TENS5_9Copy_AtomIJNS5_17SM90_U32x4_STSM_NES1O_EEEvEEEvvEEEEvNT_6ParamsE)
        /*002c*/ 	.word	0x00000000
.L_21:


//--------------------- .nv.compat                --------------------------
	.section	.nv.compat,"",@"SHT_CUDA_COMPAT_INFO"
	.align	4
        /*0000*/ 	.byte	0x02, 0x09, 0x01, 0x00, 0x02, 0x02, 0x04, 0x00, 0x02, 0x05, 0x05, 0x00, 0x03, 0x07, 0x01, 0x01
        /*0010*/ 	.byte	0x02, 0x03, 0x03, 0x00, 0x02, 0x06, 0x01, 0x00, 0x04, 0x0b, 0x08, 0x00, 0x00, 0x00, 0x00, 0x00
        /*0020*/ 	.byte	0x00, 0x00, 0x00, 0x00


//--------------------- .nv.info._ZN7cutlass13device_kernelINS_4gemm6kernel13GemmUniversalINS1_17GroupProblemShapeIN4cute5tupleIJiiiEEEEENS1_10collective13CollectiveMmaINS1_39MainloopSm90ArrayTmaGmmaWarpSpecializedILi4ENS6_IJNS5_1CILi2EEENSC_ILi1EEESE_EEENS1_55KernelPtrArrayTmaWarpSpecializedCooperativeFP8FastAccumEEENS6_IJNSC_ILi128EEENSC_ILi256EEESI_EEENS_12float_e4m3_tEPNS6_IJlSE_NSC_ILi0EEEEEESL_SO_NS5_8TiledMMAINS5_8MMA_AtomIJNS5_4SM904GMMA31MMA_64x256x32_F32E4M3E4M3_SS_TNILNSS_7ScaleInE1ELSU_1EEEEEENS5_6LayoutISF_NS6_IJSE_SM_SM_EEEEENS6_IJNS5_10UnderscoreES10_S10_EEEEENS5_13SM90_TMA_LOADENS5_14ComposedLayoutINS5_7SwizzleILi3ELi4ELi3EEENS5_18smem_ptr_flag_bitsILi8EEENSX_INS6_IJNSC_ILi8EEESI_EEENS6_IJSI_SE_EEEEEEEvNS5_8identityENS5_23SM90_TMA_LOAD_MULTICASTES1D_vS1E_EENS_8epilogue10collective18CollectiveEpilogueINS1H_30Sm90PtrArrayTmaWarpSpecializedILi4ELi2ELi16ELb1ELb0ELi2EEEJSK_NS6_IJSI_NSC_ILi32EEEEEENS_6half_tEPNS6_IJSE_lSM_EEES1O_S1Q_NS1H_6fusion15FusionCallbacksIS1L_NS1R_17LinearCombinationIS1O_fS1O_fLNS_15FloatRoundStyleE2EEESK_S1N_JEEES13_NS14_IS16_NS17_ILi16EEENSX_INS6_IJNSC_ILi64EEES19_EEENS6_IJSE_S1Y_EEEEEEENS5_17SM75_U16x8_LDSM_TENS5_14SM90_TMA_STOREES22_NS5_17SM90_U16x8_STSM_TENS5_9Copy_AtomIJNS5_17SM90_U32x4_STSM_NES1O_EEEvEEEvvEEEEvNT_6ParamsE --------------------------
	.section	.nv.info._ZN7cutlass13device_kernelINS_4gemm6kernel13GemmUniversalINS1_17GroupProblemShapeIN4cute5tupleIJiiiEEEEENS1_10collective13CollectiveMmaINS1_39MainloopSm90ArrayTmaGmmaWarpSpecializedILi4ENS6_IJNS5_1CILi2EEENSC_ILi1EEESE_EEENS1_55KernelPtrArrayTmaWarpSpecializedCooperativeFP8FastAccumEEENS6_IJNSC_ILi128EEENSC_ILi256EEESI_EEENS_12float_e4m3_tEPNS6_IJlSE_NSC_ILi0EEEEEESL_SO_NS5_8TiledMMAINS5_8MMA_AtomIJNS5_4SM904GMMA31MMA_64x256x32_F32E4M3E4M3_SS_TNILNSS_7ScaleInE1ELSU_1EEEEEENS5_6LayoutISF_NS6_IJSE_SM_SM_EEEEENS6_IJNS5_10UnderscoreES10_S10_EEEEENS5_13SM90_TMA_LOADENS5_14ComposedLayoutINS5_7SwizzleILi3ELi4ELi3EEENS5_18smem_ptr_flag_bitsILi8EEENSX_INS6_IJNSC_ILi8EEESI_EEENS6_IJSI_SE_EEEEEEEvNS5_8identityENS5_23SM90_TMA_LOAD_MULTICASTES1D_vS1E_EENS_8epilogue10collective18CollectiveEpilogueINS1H_30Sm90PtrArrayTmaWarpSpecializedILi4ELi2ELi16ELb1ELb0ELi2EEEJSK_NS6_IJSI_NSC_ILi32EEEEEENS_6half_tEPNS6_IJSE_lSM_EEES1O_S1Q_NS1H_6fusion15FusionCallbacksIS1L_NS1R_17LinearCombinationIS1O_fS1O_fLNS_15FloatRoundStyleE2EEESK_S1N_JEEES13_NS14_IS16_NS17_ILi16EEENSX_INS6_IJNSC_ILi64EEES19_EEENS6_IJSE_S1Y_EEEEEEENS5_17SM75_U16x8_LDSM_TENS5_14SM90_TMA_STOREES22_NS5_17SM90_U16x8_STSM_TENS5_9Copy_AtomIJNS5_17SM90_U32x4_STSM_NES1O_EEEvEEEvvEEEEvNT_6ParamsE,"",@"SHT_CUDA_INFO"
	.sectionflags	@""
	.align	4


	//----- nvinfo : EIATTR_CUDA_API_VERSION
	.align		4
        /*0000*/ 	.byte	0x04, 0x37
        /*0002*/ 	.short	(.L_23 - .L_22)
.L_22:
        /*0004*/ 	.word	0x00000082


	//----- nvinfo : EIATTR_KPARAM_INFO
	.align		4
.L_23:
        /*0008*/ 	.byte	0x04, 0x17
        /*000a*/ 	.short	(.L_25 - .L_24)
.L_24:
        /*000c*/ 	.word	0x00000000
        /*0010*/ 	.short	0x0000
        /*0012*/ 	.short	0x0070
        /*0014*/ 	.byte	0x00, 0xf0, 0x01, 0x1c


	//----- nvinfo : EIATTR_SPARSE_MMA_MASK
	.align		4
.L_25:
        /*0018*/ 	.byte	0x03, 0x50
        /*001a*/ 	.short	0x0000


	//----- nvinfo : EIATTR_MAXREG_COUNT
	.align		4
        /*001c*/ 	.byte	0x03, 0x1b
        /*001e*/ 	.short	0x00a8


	//----- nvinfo : EIATTR_NUM_BARRIERS
	.align		4
        /*0020*/ 	.byte	0x02, 0x4c
        /*0022*/ 	.byte	0x02
	.zero		1


	//----- nvinfo : EIATTR_EXTERNS
	.align		4
        /*0024*/ 	.byte	0x04, 0x0f
        /*0026*/ 	.short	(.L_27 - .L_26)


	//   ....[0]....
	.align		4
.L_26:
        /*0028*/ 	.word	index@(__assertfail)


	//----- nvinfo : EIATTR_MERCURY_ISA_VERSION
	.align		4
.L_27:
        /*002c*/ 	.byte	0x03, 0x5f
        /*002e*/ 	.short	0x0101


	//----- nvinfo : EIATTR_INT_WARP_WIDE_INSTR_OFFSETS
	.align		4
        /*0030*/ 	.byte	0x04, 0x31
        /*0032*/ 	.short	(.L_29 - .L_28)


	//   ....[0]....
.L_28:
        /*0034*/ 	.word	0x000012d0


	//   ....[1]....
        /*0038*/ 	.word	0x000012f0


	//   ....[2]....
        /*003c*/ 	.word	0x00001420


	//----- nvinfo : EIATTR_COOP_GROUP_MASK_REGIDS
	.align		4
.L_29:
        /*0040*/ 	.byte	0x04, 0x29
        /*0042*/ 	.short	(.L_31 - .L_30)


	//   ....[0]....
.L_30:
        /*0044*/ 	.word	0xffffffff


	//   ....[1]....
        /*0048*/ 	.word	0xffffffff


	//   ....[2]....
        /*004c*/ 	.word	0xffffffff


	//   ....[3]....
        /*0050*/ 	.word	0xffffffff


	//   ....[4]....
        /*0054*/ 	.word	0xffffffff


	//   ....[5]....
        /*0058*/ 	.word	0xffffffff


	//   ....[6]....
        /*005c*/ 	.word	0xffffffff


	//   ....[7]....
        /*0060*/ 	.word	0xffffffff


	//   ....[8]....
        /*0064*/ 	.word	0xffffffff


	//   ....[9]....
        /*0068*/ 	.word	0xffffffff


	//   ....[10]....
        /*006c*/ 	.word	0xffffffff


	//   ....[11]....
        /*0070*/ 	.word	0xffffffff


	//   ....[12]....
        /*0074*/ 	.word	0xffffffff


	//   ....[13]....
        /*0078*/ 	.word	0xffffffff


	//   ....[14]....
        /*007c*/ 	.word	0xffffffff


	//   ....[15]....
        /*0080*/ 	.word	0xffffffff


	//   ....[16]....
        /*0084*/ 	.word	0xffffffff


	//   ....[17]....
        /*0088*/ 	.word	0xffffffff


	//   ....[18]....
        /*008c*/ 	.word	0xffffffff


	//   ....[19]....
        /*0090*/ 	.word	0xffffffff


	//   ....[20]....
        /*0094*/ 	.word	0xffffffff


	//   ....[21]....
        /*0098*/ 	.word	0xffffffff


	//   ....[22]....
        /*009c*/ 	.word	0xffffffff


	//   ....[23]....
        /*00a0*/ 	.word	0xffffffff


	//   ....[24]....
        /*00a4*/ 	.word	0xffffffff


	//   ....[25]....
        /*00a8*/ 	.word	0xffffffff


	//   ....[26]....
        /*00ac*/ 	.word	0xffffffff


	//   ....[27]....
        /*00b0*/ 	.word	0xffffffff


	//   ....[28]....
        /*00b4*/ 	.word	0xffffffff


	//   ....[29]....
        /*00b8*/ 	.word	0xffffffff


	//   ....[30]....
        /*00bc*/ 	.word	0xffffffff


	//   ....[31]....
        /*00c0*/ 	.word	0xffffffff


	//   ....[32]....
        /*00c4*/ 	.word	0xffffffff


	//   ....[33]....
        /*00c8*/ 	.word	0xffffffff


	//   ....[34]....
        /*00cc*/ 	.word	0xffffffff


	//   ....[35]....
        /*00d0*/ 	.word	0xffffffff


	//   ....[36]....
        /*00d4*/ 	.word	0xffffffff


	//   ....[37]....
        /*00d8*/ 	.word	0xffffffff


	//   ....[38]....
        /*00dc*/ 	.word	0xffffffff


	//   ....[39]....
        /*00e0*/ 	.word	0xffffffff


	//   ....[40]....
        /*00e4*/ 	.word	0xffffffff


	//   ....[41]....
        /*00e8*/ 	.word	0xffffffff


	//   ....[42]....
        /*00ec*/ 	.word	0xffffffff


	//   ....[43]....
        /*00f0*/ 	.word	0xffffffff


	//   ....[44]....
        /*00f4*/ 	.word	0xffffffff


	//   ....[45]....
        /*00f8*/ 	.word	0xffffffff


	//   ....[46]....
        /*00fc*/ 	.word	0xffffffff


	//   ....[47]....
        /*0100*/ 	.word	0xffffffff


	//   ....[48]....
        /*0104*/ 	.word	0xffffffff


	//   ....[49]....
        /*0108*/ 	.word	0xffffffff


	//   ....[50]....
        /*010c*/ 	.word	0xffffffff


	//   ....[51]....
        /*0110*/ 	.word	0xffffffff


	//   ....[52]....
        /*0114*/ 	.word	0xffffffff


	//   ....[53]....
        /*0118*/ 	.word	0xffffffff


	//   ....[54]....
        /*011c*/ 	.word	0xffffffff


	//   ....[55]....
        /*0120*/ 	.word	0xffffffff


	//   ....[56]....
        /*0124*/ 	.word	0xffffffff


	//   ....[57]....
        /*0128*/ 	.word	0xffffffff


	//   ....[58]....
        /*012c*/ 	.word	0xffffffff


	//   ....[59]....
        /*0130*/ 	.word	0xffffffff


	//   ....[60]....
        /*0134*/ 	.word	0xffffffff


	//   ....[61]....
        /*0138*/ 	.word	0xffffffff


	//   ....[62]....
        /*013c*/ 	.word	0xffffffff


	//   ....[63]....
        /*0140*/ 	.word	0xffffffff


	//   ....[64]....
        /*0144*/ 	.word	0xffffffff


	//   ....[65]....
        /*0148*/ 	.word	0xffffffff


	//   ....[66]....
        /*014c*/ 	.word	0xffffffff


	//   ....[67]....
        /*0150*/ 	.word	0xffffffff


	//   ....[68]....
        /*0154*/ 	.word	0xffffffff


	//   ....[69]....
        /*0158*/ 	.word	0xffffffff


	//   ....[70]....
        /*015c*/ 	.word	0xffffffff


	//   ....[71]....
        /*0160*/ 	.word	0xffffffff


	//   ....[72]....
        /*0164*/ 	.word	0xffffffff


	//   ....[73]....
        /*0168*/ 	.word	0xffffffff


	//   ....[74]....
        /*016c*/ 	.word	0xffffffff


	//   ....[75]....
        /*0170*/ 	.word	0xffffffff


	//   ....[76]....
        /*0174*/ 	.word	0xffffffff


	//   ....[77]....
        /*0178*/ 	.word	0xffffffff


	//   ....[78]....
        /*017c*/ 	.word	0xffffffff


	//   ....[79]....
        /*0180*/ 	.word	0x0500000f


	//----- nvinfo : EIATTR_COOP_GROUP_INSTR_OFFSETS
	.align		4
.L_31:
        /*0184*/ 	.byte	0x04, 0x28
        /*0186*/ 	.short	(.L_33 - .L_32)


	//   ....[0]....
.L_32:
        /*0188*/ 	.word	0x000007d0


	//   ....[1]....
        /*018c*/ 	.word	0x00000880


	//   ....[2]....
        /*0190*/ 	.word	0x00000d20


	//   ....[3]....
        /*0194*/ 	.word	0x00000f20


	//   ....[4]....
        /*0198*/ 	.word	0x00001190


	//   ....[5]....
        /*019c*/ 	.word	0x00001540


	//   ....[6]....
        /*01a0*/ 	.word	0x00001ca0


	//   ....[7]....
        /*01a4*/ 	.word	0x00001cd0


	//   ....[8]....
        /*01a8*/ 	.word	0x00001d50


	//   ....[9]....
        /*01ac*/ 	.word	0x00001d60


	//   ....[10]....
        /*01b0*/ 	.word	0x00001da0


	//   ....[11]....
        /*01b4*/ 	.word	0x00001dc0


	//   ....[12]....
        /*01b8*/ 	.word	0x00001e00


	//   ....[13]....
        /*01bc*/ 	.word	0x00001e20


	//   ....[14]....
        /*01c0*/ 	.word	0x00001e60


	//   ....[15]....
        /*01c4*/ 	.word	0x00001e80


	//   ....[16]....
        /*01c8*/ 	.word	0x00001ef0


	//   ....[17]....
        /*01cc*/ 	.word	0x00002010


	//   ....[18]....
        /*01d0*/ 	.word	0x00002030


	//   ....[19]....
        /*01d4*/ 	.word	0x00002680


	//   ....[20]....
        /*01d8*/ 	.word	0x00002690


	//   ....[21]....
        /*01dc*/ 	.word	0x000026e0


	//   ....[22]....
        /*01e0*/ 	.word	0x000026f0


	//   ....[23]....
        /*01e4*/ 	.word	0x00002740


	//   ....[24]....
        /*01e8*/ 	.word	0x00002750


	//   ....[25]....
        /*01ec*/ 	.word	0x000027a0


	//   ....[26]....
        /*01f0*/ 	.word	0x000027b0


	//   ....[27]....
        /*01f4*/ 	.word	0x00002800


	//   ....[28]....
        /*01f8*/ 	.word	0x00002810


	//   ....[29]....
        /*01fc*/ 	.word	0x000028a0


	//   ....[30]....
        /*0200*/ 	.word	0x000028f0


	//   ....[31]....
        /*0204*/ 	.word	0x00002980


	//   ....[32]....
        /*0208*/ 	.word	0x000029a0


	//   ....[33]....
        /*020c*/ 	.word	0x000029b0


	//   ....[34]....
        /*0210*/ 	.word	0x000029c0


	//   ....[35]....
        /*0214*/ 	.word	0x000029d0


	//   ....[36]....
        /*0218*/ 	.word	0x000029e0


	//   ....[37]....
        /*021c*/ 	.word	0x00002f90


	//   ....[38]....
        /*0220*/ 	.word	0x00003230


	//   ....[39]....
        /*0224*/ 	.word	0x000035e0


	//   ....[40]....
        /*0228*/ 	.word	0x00003a60


	//   ....[41]....
        /*022c*/ 	.word	0x00008510


	//   ....[42]....
        /*0230*/ 	.word	0x00008a80


	//   ....[43]....
        /*0234*/ 	.word	0x00008e20


	//   ....[44]....
        /*0238*/ 	.word	0x0000a3f0


	//   ....[45]....
        /*023c*/ 	.word	0x0000aac0


	//   ....[46]....
        /*0240*/ 	.word	0x0000afb0


	//   ....[47]....
        /*0244*/ 	.word	0x0000bde0


	//   ....[48]....
        /*0248*/ 	.word	0x0000cc20


	//   ....[49]....
        /*024c*/ 	.word	0x0000cc40


	//   ....[50]....
        /*0250*/ 	.word	0x0000cc90


	//   ....[51]....
        /*0254*/ 	.word	0x0000ccb0


	//   ....[52]....
        /*0258*/ 	.word	0x0000ccf0


	//   ....[53]....
        /*025c*/ 	.word	0x0000cd20


	//   ....[54]....
        /*0260*/ 	.word	0x0000cd60


	//   ....[55]....
        /*0264*/ 	.word	0x0000cd90


	//   ....[56]....
        /*0268*/ 	.word	0x0000cdd0


	//   ....[57]....
        /*026c*/ 	.word	0x0000ce00


	//   ....[58]....
        /*0270*/ 	.word	0x0000ce90


	//   ....[59]....
        /*0274*/ 	.word	0x0000cfb0


	//   ....[60]....
        /*0278*/ 	.word	0x0000cfd0


	//   ....[61]....
        /*027c*/ 	.word	0x0000d620


	//   ....[62]....
        /*0280*/ 	.word	0x0000d630


	//   ....[63]....
        /*0284*/ 	.word	0x0000d680


	//   ....[64]....
        /*0288*/ 	.word	0x0000d690


	//   ....[65]....
        /*028c*/ 	.word	0x0000d6e0


	//   ....[66]....
        /*0290*/ 	.word	0x0000d6f0


	//   ....[67]....
        /*0294*/ 	.word	0x0000d740


	//   ....[68]....
        /*0298*/ 	.word	0x0000d750


	//   ....[69]....
        /*029c*/ 	.word	0x0000d7a0


	//   ....[70]....
        /*02a0*/ 	.word	0x0000d7b0


	//   ....[71]....
        /*02a4*/ 	.word	0x0000d840


	//   ....[72]....
        /*02a8*/ 	.word	0x0000d8b0


	//   ....[73]....
        /*02ac*/ 	.word	0x0000d940


	//   ....[74]....
        /*02b0*/ 	.word	0x0000d960


	//   ....[75]....
        /*02b4*/ 	.word	0x0000d970


	//   ....[76]....
        /*02b8*/ 	.word	0x0000d980


	//   ....[77]....
        /*02bc*/ 	.word	0x0000d990


	//   ....[78]....
        /*02c0*/ 	.word	0x0000d9a0


	//   ....[79]....
        /*02c4*/ 	.word	0x0000f0d0


	//----- nvinfo : EIATTR_REG_RECONFIG
	.align		4
.L_33:
        /*02c8*/ 	.byte	0x01, 0x54
	.zero		2


	//----- nvinfo : EIATTR_SYSCALL_OFFSETS
	.align		4
        /*02cc*/ 	.byte	0x04, 0x46
        /*02ce*/ 	.short	(.L_35 - .L_34)


	//   ....[0]....
.L_34:
        /*02d0*/ 	.word	0x00004ac0


	//   ....[1]....
        /*02d4*/ 	.word	0x00004bb0


	//----- nvinfo : EIATTR_MBARRIER_INSTR_OFFSETS
	.align		4
.L_35:
        /*02d8*/ 	.byte	0x04, 0x39
        /*02da*/ 	.short	(.L_37 - .L_36)


	//   ....[0]....
.L_36:
        /*02dc*/ 	.word	0x00000c00
        /*02e0*/ 	.word	0x000000ff
        /*02e4*/ 	.word	0x00038400
        /*02e8*/ 	.short	0x0100
        /*02ea*/ 	.byte	0x0b
	.zero		1


	//   ....[1]....
        /*02ec*/ 	.word	0x00000c10
        /*02f0*/ 	.word	0x000000ff
        /*02f4*/ 	.word	0x00038440
        /*02f8*/ 	.short	0x0100
        /*02fa*/ 	.byte	0x0b
	.zero		1


	//   ....[2]....
        /*02fc*/ 	.word	0x00000c20
        /*0300*/ 	.word	0x000000ff
        /*0304*/ 	.word	0x00038408
        /*0308*/ 	.short	0x0100
        /*030a*/ 	.byte	0x0b
	.zero		1


	//   ....[3]....
        /*030c*/ 	.word	0x00000c30
        /*0310*/ 	.word	0x000000ff
        /*0314*/ 	.word	0x00038448
        /*0318*/ 	.short	0x0100
        /*031a*/ 	.byte	0x0b
	.zero		1


	//   ....[4]....
        /*031c*/ 	.word	0x00000c40
        /*0320*/ 	.word	0x000000ff
        /*0324*/ 	.word	0x00038410
        /*0328*/ 	.short	0x0100
        /*032a*/ 	.byte	0x0b
	.zero		1


	//   ....[5]....
        /*032c*/ 	.word	0x00000c50
        /*0330*/ 	.word	0x000000ff
        /*0334*/ 	.word	0x00038450
        /*0338*/ 	.short	0x0100
        /*033a*/ 	.byte	0x0b
	.zero		1


	//   ....[6]....
        /*033c*/ 	.word	0x00000c60
        /*0340*/ 	.word	0x000000ff
        /*0344*/ 	.word	0x00038418
        /*0348*/ 	.short	0x0100
        /*034a*/ 	.byte	0x0b
	.zero		1


	//   ....[7]....
        /*034c*/ 	.word	0x00000c70
        /*0350*/ 	.word	0x000000ff
        /*0354*/ 	.word	0x00038458
        /*0358*/ 	.short	0x0100
        /*035a*/ 	.byte	0x0b
	.zero		1


	//   ....[8]....
        /*035c*/ 	.word	0x00000c80
        /*0360*/ 	.word	0x000000ff
        /*0364*/ 	.word	0x00038420
        /*0368*/ 	.short	0x0100
        /*036a*/ 	.byte	0x0b
	.zero		1


	//   ....[9]....
        /*036c*/ 	.word	0x00000c90
        /*0370*/ 	.word	0x000000ff
        /*0374*/ 	.word	0x00038460
        /*0378*/ 	.short	0x0100
        /*037a*/ 	.byte	0x0b
	.zero		1


	//   ....[10]....
        /*037c*/ 	.word	0x00000ca0
        /*0380*/ 	.word	0x000000ff
        /*0384*/ 	.word	0x00038428
        /*0388*/ 	.short	0x0100
        /*038a*/ 	.byte	0x0b
	.zero		1


	//   ....[11]....
        /*038c*/ 	.word	0x00000cb0
        /*0390*/ 	.word	0x000000ff
        /*0394*/ 	.word	0x00038468
        /*0398*/ 	.short	0x0100
        /*039a*/ 	.byte	0x0b
	.zero		1


	//   ....[12]....
        /*039c*/ 	.word	0x00000cc0
        /*03a0*/ 	.word	0x000000ff
        /*03a4*/ 	.word	0x00038430
        /*03a8*/ 	.short	0x0100
        /*03aa*/ 	.byte	0x0b
	.zero		1


	//   ....[13]....
        /*03ac*/ 	.word	0x00000cd0
        /*03b0*/ 	.word	0x000000ff
        /*03b4*/ 	.word	0x00038470
        /*03b8*/ 	.short	0x0100
        /*03ba*/ 	.byte	0x0b
	.zero		1


	//   ....[14]....
        /*03bc*/ 	.word	0x00000ce0
        /*03c0*/ 	.word	0x000000ff
        /*03c4*/ 	.word	0x00038438
        /*03c8*/ 	.short	0x0100
        /*03ca*/ 	.byte	0x0b
	.zero		1


	//   ....[15]....
        /*03cc*/ 	.word	0x00000cf0
        /*03d0*/ 	.word	0x000000ff
        /*03d4*/ 	.word	0x00038478
        /*03d8*/ 	.short	0x0100
        /*03da*/ 	.byte	0x0b
	.zero		1


	//   ....[16]....
        /*03dc*/ 	.word	0x00000e90
        /*03e0*/ 	.word	0x000000ff
        /*03e4*/ 	.word	0x00038480
        /*03e8*/ 	.short	0x0100
        /*03ea*/ 	.byte	0x0b
	.zero		1


	//   ....[17]....
        /*03ec*/ 	.word	0x00000ea0
        /*03f0*/ 	.word	0x000000ff
        /*03f4*/ 	.word	0x000384a0
        /*03f8*/ 	.short	0x0100
        /*03fa*/ 	.byte	0x0b
	.zero		1


	//   ....[18]....
        /*03fc*/ 	.word	0x00000eb0
        /*0400*/ 	.word	0x000000ff
        /*0404*/ 	.word	0x00038488
        /*0408*/ 	.short	0x0100
        /*040a*/ 	.byte	0x0b
	.zero		1


	//   ....[19]....
        /*040c*/ 	.word	0x00000ec0
        /*0410*/ 	.word	0x000000ff
        /*0414*/ 	.word	0x000384a8
        /*0418*/ 	.short	0x0100
        /*041a*/ 	.byte	0x0b
	.zero		1


	//   ....[20]....
        /*041c*/ 	.word	0x00000ed0
        /*0420*/ 	.word	0x000000ff
        /*0424*/ 	.word	0x00038490
        /*0428*/ 	.short	0x0100
        /*042a*/ 	.byte	0x0b
	.zero		1


	//   ....[21]....
        /*042c*/ 	.word	0x00000ee0
        /*0430*/ 	.word	0x000000ff
        /*0434*/ 	.word	0x000384b0
        /*0438*/ 	.short	0x0100
        /*043a*/ 	.byte	0x0b
	.zero		1


	//   ....[22]....
        /*043c*/ 	.word	0x00000ef0
        /*0440*/ 	.word	0x000000ff
        /*0444*/ 	.word	0x00038498
        /*0448*/ 	.short	0x0100
        /*044a*/ 	.byte	0x0b
	.zero		1


	//   ....[23]....
        /*044c*/ 	.word	0x00000f00
        /*0450*/ 	.word	0x000000ff
        /*0454*/ 	.word	0x000384b8
        /*0458*/ 	.short	0x0100
        /*045a*/ 	.byte	0x0b
	.zero		1


	//   ....[24]....
        /*045c*/ 	.word	0x000010f0
        /*0460*/ 	.word	0x000000ff
        /*0464*/ 	.word	0x000384c0
        /*0468*/ 	.short	0x0100
        /*046a*/ 	.byte	0x06
	.zero		1


	//   ....[25]....
        /*046c*/ 	.word	0x00001100
        /*0470*/ 	.word	0x000000ff
        /*0474*/ 	.word	0x000384e0
        /*0478*/ 	.short	0x0100
        /*047a*/ 	.byte	0x06
	.zero		1


	//   ....[26]....
        /*047c*/ 	.word	0x00001110
        /*0480*/ 	.word	0x000000ff
        /*0484*/ 	.word	0x000384c8
        /*0488*/ 	.short	0x0100
        /*048a*/ 	.byte	0x06
	.zero		1


	//   ....[27]....
        /*048c*/ 	.word	0x00001120
        /*0490*/ 	.word	0x000000ff
        /*0494*/ 	.word	0x000384e8
        /*0498*/ 	.short	0x0100
        /*049a*/ 	.byte	0x06
	.zero		1


	//   ....[28]....
        /*049c*/ 	.word	0x00001130
        /*04a0*/ 	.word	0x000000ff
        /*04a4*/ 	.word	0x000384d0
        /*04a8*/ 	.short	0x0100
        /*04aa*/ 	.byte	0x06
	.zero		1


	//   ....[29]....
        /*04ac*/ 	.word	0x00001140
        /*04b0*/ 	.word	0x000000ff
        /*04b4*/ 	.word	0x000384f0
        /*04b8*/ 	.short	0x0100
        /*04ba*/ 	.byte	0x06
	.zero		1


	//   ....[30]....
        /*04bc*/ 	.word	0x00001150
        /*04c0*/ 	.word	0x000000ff
        /*04c4*/ 	.word	0x000384d8
        /*04c8*/ 	.short	0x0100
        /*04ca*/ 	.byte	0x06
	.zero		1


	//   ....[31]....
        /*04cc*/ 	.word	0x00001160
        /*04d0*/ 	.word	0x000000ff
        /*04d4*/ 	.word	0x000384f8
        /*04d8*/ 	.short	0x0100
        /*04da*/ 	.byte	0x06
	.zero		1


	//   ....[32]....
        /*04dc*/ 	.word	0x00001470
        /*04e0*/ 	.word	0x000000ff
        /*04e4*/ 	.word	0x00038500
        /*04e8*/ 	.short	0x0100
        /*04ea*/ 	.byte	0x06
	.zero		1


	//   ....[33]....
        /*04ec*/ 	.word	0x000014e0
        /*04f0*/ 	.word	0x000000ff
        /*04f4*/ 	.word	0x00038508
        /*04f8*/ 	.short	0x0100
        /*04fa*/ 	.byte	0x06
	.zero		1


	//   ....[34]....
        /*04fc*/ 	.word	0x00003f90
        /*0500*/ 	.word	0x000000ff
        /*0504*/ 	.word	0x00038480
        /*0508*/ 	.short	0x010a
        /*050a*/ 	.byte	0x04
	.zero		1


	//   ....[35]....
        /*050c*/ 	.word	0x00003fd0
        /*0510*/ 	.word	0x000000ff
        /*0514*/ 	.word	0x00038480
        /*0518*/ 	.short	0x010a
        /*051a*/ 	.byte	0x04
	.zero		1


	//   ....[36]....
        /*051c*/ 	.word	0x000043b0
        /*0520*/ 	.word	0x000000ff
        /*0524*/ 	.word	0x00038480
        /*0528*/ 	.short	0x010a
        /*052a*/ 	.byte	0x04
	.zero		1


	//   ....[37]....
        /*052c*/ 	.word	0x000043f0
        /*0530*/ 	.word	0x000000ff
        /*0534*/ 	.word	0x00038480
        /*0538*/ 	.short	0x010a
        /*053a*/ 	.byte	0x04
	.zero		1


	//   ....[38]....
        /*053c*/ 	.word	0x000046f0
        /*0540*/ 	.word	0x00000005
        /*0544*/ 	.word	0x00000000
        /*0548*/ 	.short	0x0101
        /*054a*/ 	.byte	0x3f
	.zero		1


	//   ....[39]....
        /*054c*/ 	.word	0x000048c0
        /*0550*/ 	.word	0x00000003
        /*0554*/ 	.word	0x00000000
        /*0558*/ 	.short	0x0101
        /*055a*/ 	.byte	0x3f
	.zero		1


	//   ....[40]....
        /*055c*/ 	.word	0x00004f60
        /*0560*/ 	.word	0x000000ff
        /*0564*/ 	.word	0x000384c0
        /*0568*/ 	.short	0x010a
        /*056a*/ 	.byte	0x2f
	.zero		1


	//   ....[41]....
        /*056c*/ 	.word	0x000055e0
        /*0570*/ 	.word	0x000000ff
        /*0574*/ 	.word	0x00000000
        /*0578*/ 	.short	0x0101
        /*057a*/ 	.byte	0x04
	.zero		1


	//   ....[42]....
        /*057c*/ 	.word	0x00005610
        /*0580*/ 	.word	0x000000ff
        /*0584*/ 	.word	0x000384c8
        /*0588*/ 	.short	0x010a
        /*058a*/ 	.byte	0x2f
	.zero		1


	//   ....[43]....
        /*058c*/ 	.word	0x00005bb0
        /*0590*/ 	.word	0x000000ff
        /*0594*/ 	.word	0x00000000
        /*0598*/ 	.short	0x0101
        /*059a*/ 	.byte	0x04
	.zero		1


	//   ....[44]....
        /*059c*/ 	.word	0x00005be0
        /*05a0*/ 	.word	0x000000ff
        /*05a4*/ 	.word	0x000384d0
        /*05a8*/ 	.short	0x010a
        /*05aa*/ 	.byte	0x2f
	.zero		1


	//   ....[45]....
        /*05ac*/ 	.word	0x000061b0
        /*05b0*/ 	.word	0x000000ff
        /*05b4*/ 	.word	0x00000000
        /*05b8*/ 	.short	0x0101
        /*05ba*/ 	.byte	0x04
	.zero		1


	//   ....[46]....
        /*05bc*/ 	.word	0x000061e0
        /*05c0*/ 	.word	0x000000ff
        /*05c4*/ 	.word	0x000384d8
        /*05c8*/ 	.short	0x010a
        /*05ca*/ 	.byte	0x2f
	.zero		1


	//   ....[47]....
        /*05cc*/ 	.word	0x000067b0
        /*05d0*/ 	.word	0x000000ff
        /*05d4*/ 	.word	0x00000000
        /*05d8*/ 	.short	0x0101
        /*05da*/ 	.byte	0x04
	.zero		1


	//   ....[48]....
        /*05dc*/ 	.word	0x00006800
        /*05e0*/ 	.word	0x000000ff
        /*05e4*/ 	.word	0x000384c0
        /*05e8*/ 	.short	0x010a
        /*05ea*/ 	.byte	0x2f
	.zero		1


	//   ....[49]....
        /*05ec*/ 	.word	0x00006dd0
        /*05f0*/ 	.word	0x000000ff
        /*05f4*/ 	.word	0x00000000
        /*05f8*/ 	.short	0x0101
        /*05fa*/ 	.byte	0x04
	.zero		1


	//   ....[50]....
        /*05fc*/ 	.word	0x00006e00
        /*0600*/ 	.word	0x000000ff
        /*0604*/ 	.word	0x000384c8
        /*0608*/ 	.short	0x010a
        /*060a*/ 	.byte	0x2f
	.zero		1


	//   ....[51]....
        /*060c*/ 	.word	0x000073d0
        /*0610*/ 	.word	0x000000ff
        /*0614*/ 	.word	0x00000000
        /*0618*/ 	.short	0x0101
        /*061a*/ 	.byte	0x04
	.zero		1


	//   ....[52]....
        /*061c*/ 	.word	0x00007400
        /*0620*/ 	.word	0x000000ff
        /*0624*/ 	.word	0x000384d0
        /*0628*/ 	.short	0x010a
        /*062a*/ 	.byte	0x2f
	.zero		1


	//   ....[53]....
        /*062c*/ 	.word	0x000079d0
        /*0630*/ 	.word	0x000000ff
        /*0634*/ 	.word	0x00000000
        /*0638*/ 	.short	0x0101
        /*063a*/ 	.byte	0x04
	.zero		1


	//   ....[54]....
        /*063c*/ 	.word	0x00007a00
        /*0640*/ 	.word	0x000000ff
        /*0644*/ 	.word	0x000384d8
        /*0648*/ 	.short	0x010a
        /*064a*/ 	.byte	0x2f
	.zero		1


	//   ....[55]....
        /*064c*/ 	.word	0x00008050
        /*0650*/ 	.word	0x000000ff
        /*0654*/ 	.word	0x00000000
        /*0658*/ 	.short	0x0101
        /*065a*/ 	.byte	0x05
	.zero		1


	//   ....[56]....
        /*065c*/ 	.word	0x000080a0
        /*0660*/ 	.word	0x000000ff
        /*0664*/ 	.word	0x00038400
        /*0668*/ 	.short	0x010a
        /*066a*/ 	.byte	0x04
	.zero		1


	//   ....[57]....
        /*066c*/ 	.word	0x000081b0
        /*0670*/ 	.word	0x000000ff
        /*0674*/ 	.word	0x00000000
        /*0678*/ 	.short	0x0101
        /*067a*/ 	.byte	0x04
	.zero		1


	//   ....[58]....
        /*067c*/ 	.word	0x000087b0
        /*0680*/ 	.word	0x000000ff
        /*0684*/ 	.word	0x00000000
        /*0688*/ 	.short	0x0101
        /*068a*/ 	.byte	0x2f
	.zero		1


	//   ....[59]....
        /*068c*/ 	.word	0x00008f30
        /*0690*/ 	.word	0x000000ff
        /*0694*/ 	.word	0x00038508
        /*0698*/ 	.short	0x010a
        /*069a*/ 	.byte	0x23
	.zero		1


	//   ....[60]....
        /*069c*/ 	.word	0x00009030
        /*06a0*/ 	.word	0x000000ff
        /*06a4*/ 	.word	0x00038400
        /*06a8*/ 	.short	0x010a
        /*06aa*/ 	.byte	0x08
	.zero		1


	//   ....[61]....
        /*06ac*/ 	.word	0x00009160
        /*06b0*/ 	.word	0x000000ff
        /*06b4*/ 	.word	0x00000000
        /*06b8*/ 	.short	0x0101
        /*06ba*/ 	.byte	0x08
	.zero		1


	//   ....[62]....
        /*06bc*/ 	.word	0x00009350
        /*06c0*/ 	.word	0x000000ff
        /*06c4*/ 	.word	0x000384e0
        /*06c8*/ 	.short	0x010a
        /*06ca*/ 	.byte	0x23
	.zero		1


	//   ....[63]....
        /*06cc*/ 	.word	0x00009460
        /*06d0*/ 	.word	0x000000ff
        /*06d4*/ 	.word	0x000384c0
        /*06d8*/ 	.short	0x010b
        /*06da*/ 	.byte	0x23
	.zero		1


	//   ....[64]....
        /*06dc*/ 	.word	0x000094c0
        /*06e0*/ 	.word	0x000000ff
        /*06e4*/ 	.word	0x00000000
        /*06e8*/ 	.short	0x0101
        /*06ea*/ 	.byte	0x08
	.zero		1


	//   ....[65]....
        /*06ec*/ 	.word	0x000094f0
        /*06f0*/ 	.word	0x000000ff
        /*06f4*/ 	.word	0x000384e8
        /*06f8*/ 	.short	0x010a
        /*06fa*/ 	.byte	0x23
	.zero		1


	//   ....[66]....
        /*06fc*/ 	.word	0x00009620
        /*0700*/ 	.word	0x000000ff
        /*0704*/ 	.word	0x000384c8
        /*0708*/ 	.short	0x010b
        /*070a*/ 	.byte	0x23
	.zero		1


	//   ....[67]....
        /*070c*/ 	.word	0x00009680
        /*0710*/ 	.word	0x000000ff
        /*0714*/ 	.word	0x00000000
        /*0718*/ 	.short	0x0101
        /*071a*/ 	.byte	0x09
	.zero		1


	//   ....[68]....
        /*071c*/ 	.word	0x000096b0
        /*0720*/ 	.word	0x000000ff
        /*0724*/ 	.word	0x000384f0
        /*0728*/ 	.short	0x010a
        /*072a*/ 	.byte	0x23
	.zero		1


	//   ....[69]....
        /*072c*/ 	.word	0x000097e0
        /*0730*/ 	.word	0x000000ff
        /*0734*/ 	.word	0x000384d0
        /*0738*/ 	.short	0x010b
        /*073a*/ 	.byte	0x23
	.zero		1


	//   ....[70]....
        /*073c*/ 	.word	0x00009840
        /*0740*/ 	.word	0x000000ff
        /*0744*/ 	.word	0x00000000
        /*0748*/ 	.short	0x0101
        /*074a*/ 	.byte	0x27
	.zero		1


	//   ....[71]....
        /*074c*/ 	.word	0x00009870
        /*0750*/ 	.word	0x000000ff
        /*0754*/ 	.word	0x000384f8
        /*0758*/ 	.short	0x010a
        /*075a*/ 	.byte	0x23
	.zero		1


	//   ....[72]....
        /*075c*/ 	.word	0x000099a0
        /*0760*/ 	.word	0x000000ff
        /*0764*/ 	.word	0x000384d8
        /*0768*/ 	.short	0x010b
        /*076a*/ 	.byte	0x23
	.zero		1


	//   ....[73]....
        /*076c*/ 	.word	0x00009a00
        /*0770*/ 	.word	0x000000ff
        /*0774*/ 	.word	0x00000000
        /*0778*/ 	.short	0x0101
        /*077a*/ 	.byte	0x2b
	.zero		1


	//   ....[74]....
        /*077c*/ 	.word	0x00009a40
        /*0780*/ 	.word	0x000000ff
        /*0784*/ 	.word	0x000384e0
        /*0788*/ 	.short	0x010a
        /*078a*/ 	.byte	0x23
	.zero		1


	//   ....[75]....
        /*078c*/ 	.word	0x00009b60
        /*0790*/ 	.word	0x000000ff
        /*0794*/ 	.word	0x000384c0
        /*0798*/ 	.short	0x010b
        /*079a*/ 	.byte	0x23
	.zero		1


	//   ....[76]....
        /*079c*/ 	.word	0x00009ba0
        /*07a0*/ 	.word	0x000000ff
        /*07a4*/ 	.word	0x00000000
        /*07a8*/ 	.short	0x0101
        /*07aa*/ 	.byte	0x08
	.zero		1


	//   ....[77]....
        /*07ac*/ 	.word	0x00009bd0
        /*07b0*/ 	.word	0x000000ff
        /*07b4*/ 	.word	0x000384e8
        /*07b8*/ 	.short	0x010a
        /*07ba*/ 	.byte	0x23
	.zero		1


	//   ....[78]....
        /*07bc*/ 	.word	0x00009cf0
        /*07c0*/ 	.word	0x000000ff
        /*07c4*/ 	.word	0x000384c8
        /*07c8*/ 	.short	0x010b
        /*07ca*/ 	.byte	0x23
	.zero		1


	//   ....[79]....
        /*07cc*/ 	.word	0x00009d30
        /*07d0*/ 	.word	0x000000ff
        /*07d4*/ 	.word	0x00000000
        /*07d8*/ 	.short	0x0101
        /*07da*/ 	.byte	0x09
	.zero		1


	//   ....[80]....
        /*07dc*/ 	.word	0x00009d60
        /*07e0*/ 	.word	0x000000ff
        /*07e4*/ 	.word	0x000384f0
        /*07e8*/ 	.short	0x010a
        /*07ea*/ 	.byte	0x23
	.zero		1


	//   ....[81]....
        /*07ec*/ 	.word	0x00009e80
        /*07f0*/ 	.word	0x000000ff
        /*07f4*/ 	.word	0x000384d0
        /*07f8*/ 	.short	0x010b
        /*07fa*/ 	.byte	0x23
	.zero		1


	//   ....[82]....
        /*07fc*/ 	.word	0x00009ec0
        /*0800*/ 	.word	0x000000ff
        /*0804*/ 	.word	0x00000000
        /*0808*/ 	.short	0x0101
        /*080a*/ 	.byte	0x27
	.zero		1


	//   ....[83]....
        /*080c*/ 	.word	0x00009ef0
        /*0810*/ 	.word	0x000000ff
        /*0814*/ 	.word	0x000384f8
        /*0818*/ 	.short	0x010a
        /*081a*/ 	.byte	0x23
	.zero		1


	//   ....[84]....
        /*081c*/ 	.word	0x0000a010
        /*0820*/ 	.word	0x000000ff
        /*0824*/ 	.word	0x000384d8
        /*0828*/ 	.short	0x010b
        /*082a*/ 	.byte	0x23
	.zero		1


	//   ....[85]....
        /*082c*/ 	.word	0x0000a060
        /*0830*/ 	.word	0x000000ff
        /*0834*/ 	.word	0x00000000
        /*0838*/ 	.short	0x0101
        /*083a*/ 	.byte	0x2b
	.zero		1


	//   ....[86]....
        /*083c*/ 	.word	0x0000a5b0
        /*0840*/ 	.word	0x000000ff
        /*0844*/ 	.word	0x000384e0
        /*0848*/ 	.short	0x010a
        /*084a*/ 	.byte	0x23
	.zero		1


	//   ....[87]....
        /*084c*/ 	.word	0x0000a5f0
        /*0850*/ 	.word	0x000000ff
        /*0854*/ 	.word	0x000384e8
        /*0858*/ 	.short	0x010a
        /*085a*/ 	.byte	0x23
	.zero		1


	//   ....[88]....
        /*085c*/ 	.word	0x0000a630
        /*0860*/ 	.word	0x000000ff
        /*0864*/ 	.word	0x000384f0
        /*0868*/ 	.short	0x010a
        /*086a*/ 	.byte	0x23
	.zero		1


	//   ....[89]....
        /*086c*/ 	.word	0x0000a6a0
        /*0870*/ 	.word	0x00000003
        /*0874*/ 	.word	0x000384f8
        /*0878*/ 	.short	0x010a
        /*087a*/ 	.byte	0x3f
	.zero		1


	//   ....[90]....
        /*087c*/ 	.word	0x0000b3d0
        /*0880*/ 	.word	0x00000008
        /*0884*/ 	.word	0x000384a0
        /*0888*/ 	.short	0x010a
        /*088a*/ 	.byte	0x3f
	.zero		1


	//   ....[91]....
        /*088c*/ 	.word	0x0000b660
        /*0890*/ 	.word	0x000000ff
        /*0894*/ 	.word	0x00038508
        /*0898*/ 	.short	0x0101
        /*089a*/ 	.byte	0x12
	.zero		1


	//   ....[92]....
        /*089c*/ 	.word	0x0000b750
        /*08a0*/ 	.word	0x00000003
        /*08a4*/ 	.word	0x00038400
        /*08a8*/ 	.short	0x010a
        /*08aa*/ 	.byte	0x3f
	.zero		1


	//   ....[93]....
        /*08ac*/ 	.word	0x0000b890
        /*08b0*/ 	.word	0x00000002
        /*08b4*/ 	.word	0x00000000
        /*08b8*/ 	.short	0x0101
        /*08ba*/ 	.byte	0x3f
	.zero		1


	//   ....[94]....
        /*08bc*/ 	.word	0x0000c070
        /*08c0*/ 	.word	0x00000007
        /*08c4*/ 	.word	0x00000000
        /*08c8*/ 	.short	0x010a
        /*08ca*/ 	.byte	0x3f
	.zero		1


	//   ....[95]....
        /*08cc*/ 	.word	0x0000c0f0
        /*08d0*/ 	.word	0x00000009
        /*08d4*/ 	.word	0x00000000
        /*08d8*/ 	.short	0x010a
        /*08da*/ 	.byte	0x3f
	.zero		1


	//   ....[96]....
        /*08dc*/ 	.word	0x0000c180
        /*08e0*/ 	.word	0x00000006
        /*08e4*/ 	.word	0x00000000
        /*08e8*/ 	.short	0x010a
        /*08ea*/ 	.byte	0x3f
	.zero		1


	//   ....[97]....
        /*08ec*/ 	.word	0x0000c210
        /*08f0*/ 	.word	0x00000003
        /*08f4*/ 	.word	0x00000000
        /*08f8*/ 	.short	0x010a
        /*08fa*/ 	.byte	0x3f
	.zero		1


	//   ....[98]....
        /*08fc*/ 	.word	0x0000de90
        /*0900*/ 	.word	0x00000011
        /*0904*/ 	.word	0x00038440
        /*0908*/ 	.short	0x010a
        /*090a*/ 	.byte	0x3f
	.zero		1


	//   ....[99]....
        /*090c*/ 	.word	0x0000dfb0
        /*0910*/ 	.word	0x00000011
        /*0914*/ 	.word	0x00038400
        /*0918*/ 	.short	0x0101
        /*091a*/ 	.byte	0x3f
	.zero		1


	//   ....[100]....
        /*091c*/ 	.word	0x0000e080
        /*0920*/ 	.word	0x00000005
        /*0924*/ 	.word	0x00038440
        /*0928*/ 	.short	0x010a
        /*092a*/ 	.byte	0x3f
	.zero		1


	//   ....[101]....
        /*092c*/ 	.word	0x0000e130
        /*0930*/ 	.word	0x00000007
        /*0934*/ 	.word	0x00038440
        /*0938*/ 	.short	0x010a
        /*093a*/ 	.byte	0x3f
	.zero		1


	//   ....[102]....
        /*093c*/ 	.word	0x0000e1e0
        /*0940*/ 	.word	0x00000007
        /*0944*/ 	.word	0x00038440
        /*0948*/ 	.short	0x010a
        /*094a*/ 	.byte	0x3f
	.zero		1


	//   ....[103]....
        /*094c*/ 	.word	0x0000e290
        /*0950*/ 	.word	0x00000007
        /*0954*/ 	.word	0x00038440
        /*0958*/ 	.short	0x010a
        /*095a*/ 	.byte	0x3f
	.zero		1


	//   ....[104]....
        /*095c*/ 	.word	0x0000e340
        /*0960*/ 	.word	0x00000007
        /*0964*/ 	.word	0x00038440
        /*0968*/ 	.short	0x010a
        /*096a*/ 	.byte	0x3f
	.zero		1


	//   ....[105]....
        /*096c*/ 	.word	0x0000e3f0
        /*0970*/ 	.word	0x00000007
        /*0974*/ 	.word	0x00038440
        /*0978*/ 	.short	0x010a
        /*097a*/ 	.byte	0x3f
	.zero		1


	//   ....[106]....
        /*097c*/ 	.word	0x0000e4a0
        /*0980*/ 	.word	0x00000007
        /*0984*/ 	.word	0x00038440
        /*0988*/ 	.short	0x010a
        /*098a*/ 	.byte	0x3f
	.zero		1


	//   ....[107]....
        /*098c*/ 	.word	0x0000e550
        /*0990*/ 	.word	0x00000003
        /*0994*/ 	.word	0x00038440
        /*0998*/ 	.short	0x010a
        /*099a*/ 	.byte	0x3f
	.zero		1


	//   ....[108]....
        /*099c*/ 	.word	0x0000e5b0
        /*09a0*/ 	.word	0x00000003
        /*09a4*/ 	.word	0x00038480
        /*09a8*/ 	.short	0x010a
        /*09aa*/ 	.byte	0x3f
	.zero		1


	//   ....[109]....
        /*09ac*/ 	.word	0x0000e610
        /*09b0*/ 	.word	0x00000008
        /*09b4*/ 	.word	0x00038480
        /*09b8*/ 	.short	0x010a
        /*09ba*/ 	.byte	0x3f
	.zero		1


	//   ....[110]....
        /*09bc*/ 	.word	0x0000e6d0
        /*09c0*/ 	.word	0x00000006
        /*09c4*/ 	.word	0x000384c0
        /*09c8*/ 	.short	0x010a
        /*09ca*/ 	.byte	0x3f
	.zero		1


	//   ....[111]....
        /*09cc*/ 	.word	0x0000e730
        /*09d0*/ 	.word	0x0000000c
        /*09d4*/ 	.word	0x000384c8
        /*09d8*/ 	.short	0x010a
        /*09da*/ 	.byte	0x3f
	.zero		1


	//   ....[112]....
        /*09dc*/ 	.word	0x0000e790
        /*09e0*/ 	.word	0x0000000c
        /*09e4*/ 	.word	0x000384d0
        /*09e8*/ 	.short	0x010a
        /*09ea*/ 	.byte	0x3f
	.zero		1


	//   ....[113]....
        /*09ec*/ 	.word	0x0000e7f0
        /*09f0*/ 	.word	0x0000000c
        /*09f4*/ 	.word	0x000384d8
        /*09f8*/ 	.short	0x010a
        /*09fa*/ 	.byte	0x3f
	.zero		1


	//   ....[114]....
        /*09fc*/ 	.word	0x0000e850
        /*0a00*/ 	.word	0x0000000c
        /*0a04*/ 	.word	0x000384c0
        /*0a08*/ 	.short	0x010a
        /*0a0a*/ 	.byte	0x3f
	.zero		1


	//   ....[115]....
        /*0a0c*/ 	.word	0x0000e8b0
        /*0a10*/ 	.word	0x0000000c
        /*0a14*/ 	.word	0x000384c8
        /*0a18*/ 	.short	0x010a
        /*0a1a*/ 	.byte	0x3f
	.zero		1


	//   ....[116]....
        /*0a1c*/ 	.word	0x0000e910
        /*0a20*/ 	.word	0x0000000c
        /*0a24*/ 	.word	0x000384d0
        /*0a28*/ 	.short	0x010a
        /*0a2a*/ 	.byte	0x3f
	.zero		1


	//   ....[117]....
        /*0a2c*/ 	.word	0x0000e970
        /*0a30*/ 	.word	0x0000000c
        /*0a34*/ 	.word	0x000384d8
        /*0a38*/ 	.short	0x010a
        /*0a3a*/ 	.byte	0x3f
	.zero		1


	//   ....[118]....
        /*0a3c*/ 	.word	0x0000e9d0
        /*0a40*/ 	.word	0x00000003
        /*0a44*/ 	.word	0x00038400
        /*0a48*/ 	.short	0x010a
        /*0a4a*/ 	.byte	0x3f
	.zero		1


	//   ....[119]....
        /*0a4c*/ 	.word	0x0000ea30
        /*0a50*/ 	.word	0x00000003
        /*0a54*/ 	.word	0x00038508
        /*0a58*/ 	.short	0x010a
        /*0a5a*/ 	.byte	0x3f
	.zero		1


	//   ....[120]....
        /*0a5c*/ 	.word	0x0000ea90
        /*0a60*/ 	.word	0x00000003
        /*0a64*/ 	.word	0x00038400
        /*0a68*/ 	.short	0x010a
        /*0a6a*/ 	.byte	0x3f
	.zero		1


	//   ....[121]....
        /*0a6c*/ 	.word	0x0000eaf0
        /*0a70*/ 	.word	0x00000003
        /*0a74*/ 	.word	0x000384e0
        /*0a78*/ 	.short	0x010a
        /*0a7a*/ 	.byte	0x3f
	.zero		1


	//   ....[122]....
        /*0a7c*/ 	.word	0x0000eb50
        /*0a80*/ 	.word	0x00000003
        /*0a84*/ 	.word	0x000384e8
        /*0a88*/ 	.short	0x010a
        /*0a8a*/ 	.byte	0x3f
	.zero		1


	//   ....[123]....
        /*0a8c*/ 	.word	0x0000ebb0
        /*0a90*/ 	.word	0x00000003
        /*0a94*/ 	.word	0x000384f0
        /*0a98*/ 	.short	0x010a
        /*0a9a*/ 	.byte	0x3f
	.zero		1


	//   ....[124]....
        /*0a9c*/ 	.word	0x0000ec10
        /*0aa0*/ 	.word	0x00000003
        /*0aa4*/ 	.word	0x000384f8
        /*0aa8*/ 	.short	0x010a
        /*0aaa*/ 	.byte	0x3f
	.zero		1


	//   ....[125]....
        /*0aac*/ 	.word	0x0000ec70
        /*0ab0*/ 	.word	0x00000003
        /*0ab4*/ 	.word	0x000384e0
        /*0ab8*/ 	.short	0x010a
        /*0aba*/ 	.byte	0x3f
	.zero		1


	//   ....[126]....
        /*0abc*/ 	.word	0x0000ecd0
        /*0ac0*/ 	.word	0x00000003
        /*0ac4*/ 	.word	0x000384e8
        /*0ac8*/ 	.short	0x010a
        /*0aca*/ 	.byte	0x3f
	.zero		1


	//   ....[127]....
        /*0acc*/ 	.word	0x0000ed30
        /*0ad0*/ 	.word	0x00000003
        /*0ad4*/ 	.word	0x000384f0
        /*0ad8*/ 	.short	0x010a
        /*0ada*/ 	.byte	0x3f
	.zero		1


	//   ....[128]....
        /*0adc*/ 	.word	0x0000ed90
        /*0ae0*/ 	.word	0x00000003
        /*0ae4*/ 	.word	0x000384f8
        /*0ae8*/ 	.short	0x010a
        /*0aea*/ 	.byte	0x3f
	.zero		1


	//   ....[129]....
        /*0aec*/ 	.word	0x0000edf0
        /*0af0*/ 	.word	0x00000003
        /*0af4*/ 	.word	0x000384e0
        /*0af8*/ 	.short	0x010a
        /*0afa*/ 	.byte	0x3f
	.zero		1


	//   ....[130]....
        /*0afc*/ 	.word	0x0000ee50
        /*0b00*/ 	.word	0x00000003
        /*0b04*/ 	.word	0x000384e8
        /*0b08*/ 	.short	0x010a
        /*0b0a*/ 	.byte	0x3f
	.zero		1


	//   ....[131]....
        /*0b0c*/ 	.word	0x0000eeb0
        /*0b10*/ 	.word	0x00000003
        /*0b14*/ 	.word	0x000384f0
        /*0b18*/ 	.short	0x010a
        /*0b1a*/ 	.byte	0x3f
	.zero		1


	//   ....[132]....
        /*0b1c*/ 	.word	0x0000ef80
        /*0b20*/ 	.word	0x00000008
        /*0b24*/ 	.word	0x000384a0
        /*0b28*/ 	.short	0x010a
        /*0b2a*/ 	.byte	0x3f
	.zero		1


	//   ....[133]....
        /*0b2c*/ 	.word	0x0000efd0
        /*0b30*/ 	.word	0x00000003
        /*0b34*/ 	.word	0x00038400
        /*0b38*/ 	.short	0x010a
        /*0b3a*/ 	.byte	0x3f
	.zero		1


	//   ....[134]....
        /*0b3c*/ 	.word	0x0000f1e0
        /*0b40*/ 	.word	0x00000007
        /*0b44*/ 	.word	0x00000000
        /*0b48*/ 	.short	0x010a
        /*0b4a*/ 	.byte	0x3f
	.zero		1


	//   ....[135]....
        /*0b4c*/ 	.word	0x0000f230
        /*0b50*/ 	.word	0x00000009
        /*0b54*/ 	.word	0x00000000
        /*0b58*/ 	.short	0x010a
        /*0b5a*/ 	.byte	0x3f
	.zero		1


	//   ....[136]....
        /*0b5c*/ 	.word	0x0000f280
        /*0b60*/ 	.word	0x00000006
        /*0b64*/ 	.word	0x00000000
        /*0b68*/ 	.short	0x010a
        /*0b6a*/ 	.byte	0x3f
	.zero		1


	//   ....[137]....
        /*0b6c*/ 	.word	0x0000f2d0
        /*0b70*/ 	.word	0x00000011
        /*0b74*/ 	.word	0x00038440
        /*0b78*/ 	.short	0x010a
        /*0b7a*/ 	.byte	0x3f
	.zero		1


	//   ....[138]....
        /*0b7c*/ 	.word	0x0000f320
        /*0b80*/ 	.word	0x00000005
        /*0b84*/ 	.word	0x00038440
        /*0b88*/ 	.short	0x010a
        /*0b8a*/ 	.byte	0x3f
	.zero		1


	//   ....[139]....
        /*0b8c*/ 	.word	0x0000f370
        /*0b90*/ 	.word	0x00000007
        /*0b94*/ 	.word	0x00038440
        /*0b98*/ 	.short	0x010a
        /*0b9a*/ 	.byte	0x3f
	.zero		1


	//   ....[140]....
        /*0b9c*/ 	.word	0x0000f3c0
        /*0ba0*/ 	.word	0x00000007
        /*0ba4*/ 	.word	0x00038440
        /*0ba8*/ 	.short	0x010a
        /*0baa*/ 	.byte	0x3f
	.zero		1


	//   ....[141]....
        /*0bac*/ 	.word	0x0000f410
        /*0bb0*/ 	.word	0x00000007
        /*0bb4*/ 	.word	0x00038440
        /*0bb8*/ 	.short	0x010a
        /*0bba*/ 	.byte	0x3f
	.zero		1


	//   ....[142]....
        /*0bbc*/ 	.word	0x0000f460
        /*0bc0*/ 	.word	0x00000007
        /*0bc4*/ 	.word	0x00038440
        /*0bc8*/ 	.short	0x010a
        /*0bca*/ 	.byte	0x3f
	.zero		1


	//   ....[143]....
        /*0bcc*/ 	.word	0x0000f4b0
        /*0bd0*/ 	.word	0x00000007
        /*0bd4*/ 	.word	0x00038440
        /*0bd8*/ 	.short	0x010a
        /*0bda*/ 	.byte	0x3f
	.zero		1


	//   ....[144]....
        /*0bdc*/ 	.word	0x0000f500
        /*0be0*/ 	.word	0x00000007
        /*0be4*/ 	.word	0x00038440
        /*0be8*/ 	.short	0x010a
        /*0bea*/ 	.byte	0x3f
	.zero		1


	//----- nvinfo : EIATTR_NUM_MBARRIERS
	.align		4
.L_37:
        /*0bec*/ 	.byte	0x03, 0x38
        /*0bee*/ 	.short	0x0022


	//----- nvinfo : EIATTR_EXIT_INSTR_OFFSETS
	.align		4
        /*0bf0*/ 	.byte	0x04, 0x1c
        /*0bf2*/ 	.short	(.L_39 - .L_38)


	//   ....[0]....
.L_38:
        /*0bf4*/ 	.word	0x00002e80


	//   ....[1]....
        /*0bf8*/ 	.word	0x00002f40


	//   ....[2]....
        /*0bfc*/ 	.word	0x000087c0


	//   ....[3]....
        /*0c00*/ 	.word	0x00008860


	//   ....[4]....
        /*0c04*/ 	.word	0x0000a6f0


	//   ....[5]....
        /*0c08*/ 	.word	0x0000c260


	//   ....[6]....
        /*0c0c*/ 	.word	0x0000e580


	//----- nvinfo : EIATTR_MAX_THREADS
	.align		4
.L_39:
        /*0c10*/ 	.byte	0x04, 0x05
        /*0c12*/ 	.short	(.L_41 - .L_40)
.L_40:
        /*0c14*/ 	.word	0x00000180
        /*0c18*/ 	.word	0x00000001
        /*0c1c*/ 	.word	0x00000001


	//----- nvinfo : EIATTR_CRS_STACK_SIZE
	.align		4
.L_41:
        /*0c20*/ 	.byte	0x04, 0x1e
        /*0c22*/ 	.short	(.L_43 - .L_42)
.L_42:
        /*0c24*/ 	.word	0x00000000


	//----- nvinfo : EIATTR_CBANK_PARAM_SIZE
	.align		4
.L_43:
        /*0c28*/ 	.byte	0x03, 0x19
        /*0c2a*/ 	.short	0x0770


	//----- nvinfo : EIATTR_PARAM_CBANK
	.align		4
        /*0c2c*/ 	.byte	0x04, 0x0a
        /*0c2e*/ 	.short	(.L_45 - .L_44)
	.align		4
.L_44:
        /*0c30*/ 	.word	index@(.nv.constant0._ZN7cutlass13device_kernelINS_4gemm6kernel13GemmUniversalINS1_17GroupProblemShapeIN4cute5tupleIJiiiEEEEENS1_10collective13CollectiveMmaINS1_39MainloopSm90ArrayTmaGmmaWarpSpecializedILi4ENS6_IJNS5_1CILi2EEENSC_ILi1EEESE_EEENS1_55KernelPtrArrayTmaWarpSpecializedCooperativeFP8FastAccumEEENS6_IJNSC_ILi128EEENSC_ILi256EEESI_EEENS_12float_e4m3_tEPNS6_IJlSE_NSC_ILi0EEEEEESL_SO_NS5_8TiledMMAINS5_8MMA_AtomIJNS5_4SM904GMMA31MMA_64x256x32_F32E4M3E4M3_SS_TNILNSS_7ScaleInE1ELSU_1EEEEEENS5_6LayoutISF_NS6_IJSE_SM_SM_EEEEENS6_IJNS5_10UnderscoreES10_S10_EEEEENS5_13SM90_TMA_LOADENS5_14ComposedLayoutINS5_7SwizzleILi3ELi4ELi3EEENS5_18smem_ptr_flag_bitsILi8EEENSX_INS6_IJNSC_ILi8EEESI_EEENS6_IJSI_SE_EEEEEEEvNS5_8identityENS5_23SM90_TMA_LOAD_MULTICASTES1D_vS1E_EENS_8epilogue10collective18CollectiveEpilogueINS1H_30Sm90PtrArrayTmaWarpSpecializedILi4ELi2ELi16ELb1ELb0ELi2EEEJSK_NS6_IJSI_NSC_ILi32EEEEEENS_6half_tEPNS6_IJSE_lSM_EEES1O_S1Q_NS1H_6fusion15FusionCallbacksIS1L_NS1R_17LinearCombinationIS1O_fS1O_fLNS_15FloatRoundStyleE2EEESK_S1N_JEEES13_NS14_IS16_NS17_ILi16EEENSX_INS6_IJNSC_ILi64EEES19_EEENS6_IJSE_S1Y_EEEEEEENS5_17SM75_U16x8_LDSM_TENS5_14SM90_TMA_STOREES22_NS5_17SM90_U16x8_STSM_TENS5_9Copy_AtomIJNS5_17SM90_U32x4_STSM_NES1O_EEEvEEEvvEEEEvNT_6ParamsE)
        /*0c34*/ 	.short	0x0210
        /*0c36*/ 	.short	0x0770


	//----- nvinfo : EIATTR_SW_WAR
	.align		4
.L_45:
        /*0c38*/ 	.byte	0x04, 0x36
        /*0c3a*/ 	.short	(.L_47 - .L_46)
.L_46:
        /*0c3c*/ 	.word	0x00000008
.L_47:


//--------------------- .nv.callgraph             --------------------------
	.section	.nv.callgraph,"",@"SHT_CUDA_CALLGRAPH"
	.align	4
	.sectionentsize	8
	.align		4
        /*0000*/ 	.word	0x00000000
	.align		4
        /*0004*/ 	.word	0xffffffff
	.align		4
        /*0008*/ 	.word	index@(_ZN7cutlass13device_kernelINS_4gemm6kernel13GemmUniversalINS1_17GroupProblemShapeIN4cute5tupleIJiiiEEEEENS1_10collective13CollectiveMmaINS1_39MainloopSm90ArrayTmaGmmaWarpSpecializedILi4ENS6_IJNS5_1CILi2EEENSC_ILi1EEESE_EEENS1_55KernelPtrArrayTmaWarpSpecializedCooperativeFP8FastAccumEEENS6_IJNSC_ILi128EEENSC_ILi256EEESI_EEENS_12float_e4m3_tEPNS6_IJlSE_NSC_ILi0EEEEEESL_SO_NS5_8TiledMMAINS5_8MMA_AtomIJNS5_4SM904GMMA31MMA_64x256x32_F32E4M3E4M3_SS_TNILNSS_7ScaleInE1ELSU_1EEEEEENS5_6LayoutISF_NS6_IJSE_SM_SM_EEEEENS6_IJNS5_10UnderscoreES10_S10_EEEEENS5_13SM90_TMA_LOADENS5_14ComposedLayoutINS5_7SwizzleILi3ELi4ELi3EEENS5_18smem_ptr_flag_bitsILi8EEENSX_INS6_IJNSC_ILi8EEESI_EEENS6_IJSI_SE_EEEEEEEvNS5_8identityENS5_23SM90_TMA_LOAD_MULTICASTES1D_vS1E_EENS_8epilogue10collective18CollectiveEpilogueINS1H_30Sm90PtrArrayTmaWarpSpecializedILi4ELi2ELi16ELb1ELb0ELi2EEEJSK_NS6_IJSI_NSC_ILi32EEEEEENS_6half_tEPNS6_IJSE_lSM_EEES1O_S1Q_NS1H_6fusion15FusionCallbacksIS1L_NS1R_17LinearCombinationIS1O_fS1O_fLNS_15FloatRoundStyleE2EEESK_S1N_JEEES13_NS14_IS16_NS17_ILi16EEENSX_INS6_IJNSC_ILi64EEES19_EEENS6_IJSE_S1Y_EEEEEEENS5_17SM75_U16x8_LDSM_TENS5_14SM90_TMA_STOREES22_NS5_17SM90_U16x8_STSM_TENS5_9Copy_AtomIJNS5_17SM90_U32x4_STSM_NES1O_EEEvEEEvvEEEEvNT_6ParamsE)
	.align		4
        /*000c*/ 	.word	index@(__assertfail)
	.align		4
        /*0010*/ 	.word	0x00000000
	.align		4
        /*0014*/ 	.word	0xfffffffe
	.align		4
        /*0018*/ 	.word	0x00000000
	.align		4
        /*001c*/ 	.word	0xfffffffd
	.align		4
        /*0020*/ 	.word	0x00000000
	.align		4
        /*0024*/ 	.word	0xfffffffc


//--------------------- .nv.constant4             --------------------------
	.section	.nv.constant4,"a",@progbits
	.align	8
	.align		8
.nv.constant4:
        /*0000*/ 	.dword	__assertfail
	.align		8
        /*0008*/ 	.dword	__unnamed_1
	.align		8
        /*0010*/ 	.dword	_ZN39_INTERNAL_c0f91c48_4_k_cu_24d13623_40804cuda3std3__45__cpo5beginE
	.align		8
        /*0018*/ 	.dword	_ZN39_INTERNAL_c0f91c48_4_k_cu_24d13623_40804cuda3std3__45__cpo3endE
	.align		8
        /*0020*/ 	.dword	_ZN39_INTERNAL_c0f91c48_4_k_cu_24d13623_40804cuda3std3__45__cpo6cbeginE
	.align		8
        /*0028*/ 	.dword	_ZN39_INTERNAL_c0f91c48_4_k_cu_24d13623_40804cuda3std3__45__cpo4cendE
	.align		8
        /*0030*/ 	.dword	_ZN39_INTERNAL_c0f91c48_4_k_cu_24d13623_40804cuda3std3__441_GLOBAL__N__c0f91c48_4_k_cu_24d13623_40806ignoreE
	.align		8
        /*0038*/ 	.dword	_ZN39_INTERNAL_c0f91c48_4_k_cu_24d13623_40804cuda3std3__419piecewise_constructE
	.align		8
        /*0040*/ 	.dword	_ZN39_INTERNAL_c0f91c48_4_k_cu_24d13623_40804cuda3std3__48in_placeE
	.align		8
        /*0048*/ 	.dword	_ZN39_INTERNAL_c0f91c48_4_k_cu_24d13623_40804cuda3std6ranges3__45__cpo4swapE
	.align		8
        /*0050*/ 	.dword	_ZN39_INTERNAL_c0f91c48_4_k_cu_24d13623_40804cuda3std6ranges3__45__cpo9iter_moveE
	.align		8
        /*0058*/ 	.dword	_ZN39_INTERNAL_c0f91c48_4_k_cu_24d13623_40804cute7productE
	.align		8
        /*0060*/ 	.dword	_ZN39_INTERNAL_c0f91c48_4_k_cu_24d13623_40804cute1_E
	.align		8
        /*0068*/ 	.dword	$str$24
	.align		8
        /*0070*/ 	.dword	$str$25


//--------------------- .text._ZN7cutlass13device_kernelINS_4gemm6kernel13GemmUniversalINS1_17GroupProblemShapeIN4cute5tupleIJiiiEEEEENS1_10collective13CollectiveMmaINS1_39MainloopSm90ArrayTmaGmmaWarpSpecializedILi4ENS6_IJNS5_1CILi2EEENSC_ILi1EEESE_EEENS1_55KernelPtrArrayTmaWarpSpecializedCooperativeFP8FastAccumEEENS6_IJNSC_ILi128EEENSC_ILi256EEESI_EEENS_12float_e4m3_tEPNS6_IJlSE_NSC_ILi0EEEEEESL_SO_NS5_8TiledMMAINS5_8MMA_AtomIJNS5_4SM904GMMA31MMA_64x256x32_F32E4M3E4M3_SS_TNILNSS_7ScaleInE1ELSU_1EEEEEENS5_6LayoutISF_NS6_IJSE_SM_SM_EEEEENS6_IJNS5_10UnderscoreES10_S10_EEEEENS5_13SM90_TMA_LOADENS5_14ComposedLayoutINS5_7SwizzleILi3ELi4ELi3EEENS5_18smem_ptr_flag_bitsILi8EEENSX_INS6_IJNSC_ILi8EEESI_EEENS6_IJSI_SE_EEEEEEEvNS5_8identityENS5_23SM90_TMA_LOAD_MULTICASTES1D_vS1E_EENS_8epilogue10collective18CollectiveEpilogueINS1H_30Sm90PtrArrayTmaWarpSpecializedILi4ELi2ELi16ELb1ELb0ELi2EEEJSK_NS6_IJSI_NSC_ILi32EEEEEENS_6half_tEPNS6_IJSE_lSM_EEES1O_S1Q_NS1H_6fusion15FusionCallbacksIS1L_NS1R_17LinearCombinationIS1O_fS1O_fLNS_15FloatRoundStyleE2EEESK_S1N_JEEES13_NS14_IS16_NS17_ILi16EEENSX_INS6_IJNSC_ILi64EEES19_EEENS6_IJSE_S1Y_EEEEEEENS5_17SM75_U16x8_LDSM_TENS5_14SM90_TMA_STOREES22_NS5_17SM90_U16x8_STSM_TENS5_9Copy_AtomIJNS5_17SM90_U32x4_STSM_NES1O_EEEvEEEvvEEEEvNT_6ParamsE --------------------------
	.section	.text._ZN7cutlass13device_kernelINS_4gemm6kernel13GemmUniversalINS1_17GroupProblemShapeIN4cute5tupleIJiiiEEEEENS1_10collective13CollectiveMmaINS1_39MainloopSm90ArrayTmaGmmaWarpSpecializedILi4ENS6_IJNS5_1CILi2EEENSC_ILi1EEESE_EEENS1_55KernelPtrArrayTmaWarpSpecializedCooperativeFP8FastAccumEEENS6_IJNSC_ILi128EEENSC_ILi256EEESI_EEENS_12float_e4m3_tEPNS6_IJlSE_NSC_ILi0EEEEEESL_SO_NS5_8TiledMMAINS5_8MMA_AtomIJNS5_4SM904GMMA31MMA_64x256x32_F32E4M3E4M3_SS_TNILNSS_7ScaleInE1ELSU_1EEEEEENS5_6LayoutISF_NS6_IJSE_SM_SM_EEEEENS6_IJNS5_10UnderscoreES10_S10_EEEEENS5_13SM90_TMA_LOADENS5_14ComposedLayoutINS5_7SwizzleILi3ELi4ELi3EEENS5_18smem_ptr_flag_bitsILi8EEENSX_INS6_IJNSC_ILi8EEESI_EEENS6_IJSI_SE_EEEEEEEvNS5_8identityENS5_23SM90_TMA_LOAD_MULTICASTES1D_vS1E_EENS_8epilogue10collective18CollectiveEpilogueINS1H_30Sm90PtrArrayTmaWarpSpecializedILi4ELi2ELi16ELb1ELb0ELi2EEEJSK_NS6_IJSI_NSC_ILi32EEEEEENS_6half_tEPNS6_IJSE_lSM_EEES1O_S1Q_NS1H_6fusion15FusionCallbacksIS1L_NS1R_17LinearCombinationIS1O_fS1O_fLNS_15FloatRoundStyleE2EEESK_S1N_JEEES13_NS14_IS16_NS17_ILi16EEENSX_INS6_IJNSC_ILi64EEES19_EEENS6_IJSE_S1Y_EEEEEEENS5_17SM75_U16x8_LDSM_TENS5_14SM90_TMA_STOREES22_NS5_17SM90_U16x8_STSM_TENS5_9Copy_AtomIJNS5_17SM90_U32x4_STSM_NES1O_EEEvEEEvvEEEEvNT_6ParamsE,"ax",@progbits
	.align	128
.text._ZN7cutlass13device_kernelINS_4gemm6kernel13GemmUniversalINS1_17GroupProblemShapeIN4cute5tupleIJiiiEEEEENS1_10collective13CollectiveMmaINS1_39MainloopSm90ArrayTmaGmmaWarpSpecializedILi4ENS6_IJNS5_1CILi2EEENSC_ILi1EEESE_EEENS1_55KernelPtrArrayTmaWarpSpecializedCooperativeFP8FastAccumEEENS6_IJNSC_ILi128EEENSC_ILi256EEESI_EEENS_12float_e4m3_tEPNS6_IJlSE_NSC_ILi0EEEEEESL_SO_NS5_8TiledMMAINS5_8MMA_AtomIJNS5_4SM904GMMA31MMA_64x256x32_F32E4M3E4M3_SS_TNILNSS_7ScaleInE1ELSU_1EEEEEENS5_6LayoutISF_NS6_IJSE_SM_SM_EEEEENS6_IJNS5_10UnderscoreES10_S10_EEEEENS5_13SM90_TMA_LOADENS5_14ComposedLayoutINS5_7SwizzleILi3ELi4ELi3EEENS5_18smem_ptr_flag_bitsILi8EEENSX_INS6_IJNSC_ILi8EEESI_EEENS6_IJSI_SE_EEEEEEEvNS5_8identityENS5_23SM90_TMA_LOAD_MULTICASTES1D_vS1E_EENS_8epilogue10collective18CollectiveEpilogueINS1H_30Sm90PtrArrayTmaWarpSpecializedILi4ELi2ELi16ELb1ELb0ELi2EEEJSK_NS6_IJSI_NSC_ILi32EEEEEENS_6half_tEPNS6_IJSE_lSM_EEES1O_S1Q_NS1H_6fusion15FusionCallbacksIS1L_NS1R_17LinearCombinationIS1O_fS1O_fLNS_15FloatRoundStyleE2EEESK_S1N_JEEES13_NS14_IS16_NS17_ILi16EEENSX_INS6_IJNSC_ILi64EEES19_EEENS6_IJSE_S1Y_EEEEEEENS5_17SM75_U16x8_LDSM_TENS5_14SM90_TMA_STOREES22_NS5_17SM90_U16x8_STSM_TENS5_9Copy_AtomIJNS5_17SM90_U32x4_STSM_NES1O_EEEvEEEvvEEEEvNT_6ParamsE:
        .type           _ZN7cutlass13device_kernelINS_4gemm6kernel13GemmUniversalINS1_17GroupProblemShapeIN4cute5tupleIJiiiEEEEENS1_10collective13CollectiveMmaINS1_39MainloopSm90ArrayTmaGmmaWarpSpecializedILi4ENS6_IJNS5_1CILi2EEENSC_ILi1EEESE_EEENS1_55KernelPtrArrayTmaWarpSpecializedCooperativeFP8FastAccumEEENS6_IJNSC_ILi128EEENSC_ILi256EEESI_EEENS_12float_e4m3_tEPNS6_IJlSE_NSC_ILi0EEEEEESL_SO_NS5_8TiledMMAINS5_8MMA_AtomIJNS5_4SM904GMMA31MMA_64x256x32_F32E4M3E4M3_SS_TNILNSS_7ScaleInE1ELSU_1EEEEEENS5_6LayoutISF_NS6_IJSE_SM_SM_EEEEENS6_IJNS5_10UnderscoreES10_S10_EEEEENS5_13SM90_TMA_LOADENS5_14ComposedLayoutINS5_7SwizzleILi3ELi4ELi3EEENS5_18smem_ptr_flag_bitsILi8EEENSX_INS6_IJNSC_ILi8EEESI_EEENS6_IJSI_SE_EEEEEEEvNS5_8identityENS5_23SM90_TMA_LOAD_MULTICASTES1D_vS1E_EENS_8epilogue10collective18CollectiveEpilogueINS1H_30Sm90PtrArrayTmaWarpSpecializedILi4ELi2ELi16ELb1ELb0ELi2EEEJSK_NS6_IJSI_NSC_ILi32EEEEEENS_6half_tEPNS6_IJSE_lSM_EEES1O_S1Q_NS1H_6fusion15FusionCallbacksIS1L_NS1R_17LinearCombinationIS1O_fS1O_fLNS_15FloatRoundStyleE2EEESK_S1N_JEEES13_NS14_IS16_NS17_ILi16EEENSX_INS6_IJNSC_ILi64EEES19_EEENS6_IJSE_S1Y_EEEEEEENS5_17SM75_U16x8_LDSM_TENS5_14SM90_TMA_STOREES22_NS5_17SM90_U16x8_STSM_TENS5_9Copy_AtomIJNS5_17SM90_U32x4_STSM_NES1O_EEEvEEEvvEEEEvNT_6ParamsE,@function
        .size           _ZN7cutlass13device_kernelINS_4gemm6kernel13GemmUniversalINS1_17GroupProblemShapeIN4cute5tupleIJiiiEEEEENS1_10collective13CollectiveMmaINS1_39MainloopSm90ArrayTmaGmmaWarpSpecializedILi4ENS6_IJNS5_1CILi2EEENSC_ILi1EEESE_EEENS1_55KernelPtrArrayTmaWarpSpecializedCooperativeFP8FastAccumEEENS6_IJNSC_ILi128EEENSC_ILi256EEESI_EEENS_12float_e4m3_tEPNS6_IJlSE_NSC_ILi0EEEEEESL_SO_NS5_8TiledMMAINS5_8MMA_AtomIJNS5_4SM904GMMA31MMA_64x256x32_F32E4M3E4M3_SS_TNILNSS_7ScaleInE1ELSU_1EEEEEENS5_6LayoutISF_NS6_IJSE_SM_SM_EEEEENS6_IJNS5_10UnderscoreES10_S10_EEEEENS5_13SM90_TMA_LOADENS5_14ComposedLayoutINS5_7SwizzleILi3ELi4ELi3EEENS5_18smem_ptr_flag_bitsILi8EEENSX_INS6_IJNSC_ILi8EEESI_EEENS6_IJSI_SE_EEEEEEEvNS5_8identityENS5_23SM90_TMA_LOAD_MULTICASTES1D_vS1E_EENS_8epilogue10collective18CollectiveEpilogueINS1H_30Sm90PtrArrayTmaWarpSpecializedILi4ELi2ELi16ELb1ELb0ELi2EEEJSK_NS6_IJSI_NSC_ILi32EEEEEENS_6half_tEPNS6_IJSE_lSM_EEES1O_S1Q_NS1H_6fusion15FusionCallbacksIS1L_NS1R_17LinearCombinationIS1O_fS1O_fLNS_15FloatRoundStyleE2EEESK_S1N_JEEES13_NS14_IS16_NS17_ILi16EEENSX_INS6_IJNSC_ILi64EEES19_EEENS6_IJSE_S1Y_EEEEEEENS5_17SM75_U16x8_LDSM_TENS5_14SM90_TMA_STOREES22_NS5_17SM90_U16x8_STSM_TENS5_9Copy_AtomIJNS5_17SM90_U32x4_STSM_NES1O_EEEvEEEvvEEEEvNT_6ParamsE,(.L_x_318 - _ZN7cutlass13device_kernelINS_4gemm6kernel13GemmUniversalINS1_17GroupProblemShapeIN4cute5tupleIJiiiEEEEENS1_10collective13CollectiveMmaINS1_39MainloopSm90ArrayTmaGmmaWarpSpecializedILi4ENS6_IJNS5_1CILi2EEENSC_ILi1EEESE_EEENS1_55KernelPtrArrayTmaWarpSpecializedCooperativeFP8FastAccumEEENS6_IJNSC_ILi128EEENSC_ILi256EEESI_EEENS_12float_e4m3_tEPNS6_IJlSE_NSC_ILi0EEEEEESL_SO_NS5_8TiledMMAINS5_8MMA_AtomIJNS5_4SM904GMMA31MMA_64x256x32_F32E4M3E4M3_SS_TNILNSS_7ScaleInE1ELSU_1EEEEEENS5_6LayoutISF_NS6_IJSE_SM_SM_EEEEENS6_IJNS5_10UnderscoreES10_S10_EEEEENS5_13SM90_TMA_LOADENS5_14ComposedLayoutINS5_7SwizzleILi3ELi4ELi3EEENS5_18smem_ptr_flag_bitsILi8EEENSX_INS6_IJNSC_ILi8EEESI_EEENS6_IJSI_SE_EEEEEEEvNS5_8identityENS5_23SM90_TMA_LOAD_MULTICASTES1D_vS1E_EENS_8epilogue10collective18CollectiveEpilogueINS1H_30Sm90PtrArrayTmaWarpSpecializedILi4ELi2ELi16ELb1ELb0ELi2EEEJSK_NS6_IJSI_NSC_ILi32EEEEEENS_6half_tEPNS6_IJSE_lSM_EEES1O_S1Q_NS1H_6fusion15FusionCallbacksIS1L_NS1R_17LinearCombinationIS1O_fS1O_fLNS_15FloatRoundStyleE2EEESK_S1N_JEEES13_NS14_IS16_NS17_ILi16EEENSX_INS6_IJNSC_ILi64EEES19_EEENS6_IJSE_S1Y_EEEEEEENS5_17SM75_U16x8_LDSM_TENS5_14SM90_TMA_STOREES22_NS5_17SM90_U16x8_STSM_TENS5_9Copy_AtomIJNS5_17SM90_U32x4_STSM_NES1O_EEEvEEEvvEEEEvNT_6ParamsE)
        .other          _ZN7cutlass13device_kernelINS_4gemm6kernel13GemmUniversalINS1_17GroupProblemShapeIN4cute5tupleIJiiiEEEEENS1_10collective13CollectiveMmaINS1_39MainloopSm90ArrayTmaGmmaWarpSpecializedILi4ENS6_IJNS5_1CILi2EEENSC_ILi1EEESE_EEENS1_55KernelPtrArrayTmaWarpSpecializedCooperativeFP8FastAccumEEENS6_IJNSC_ILi128EEENSC_ILi256EEESI_EEENS_12float_e4m3_tEPNS6_IJlSE_NSC_ILi0EEEEEESL_SO_NS5_8TiledMMAINS5_8MMA_AtomIJNS5_4SM904GMMA31MMA_64x256x32_F32E4M3E4M3_SS_TNILNSS_7ScaleInE1ELSU_1EEEEEENS5_6LayoutISF_NS6_IJSE_SM_SM_EEEEENS6_IJNS5_10UnderscoreES10_S10_EEEEENS5_13SM90_TMA_LOADENS5_14ComposedLayoutINS5_7SwizzleILi3ELi4ELi3EEENS5_18smem_ptr_flag_bitsILi8EEENSX_INS6_IJNSC_ILi8EEESI_EEENS6_IJSI_SE_EEEEEEEvNS5_8identityENS5_23SM90_TMA_LOAD_MULTICASTES1D_vS1E_EENS_8epilogue10collective18CollectiveEpilogueINS1H_30Sm90PtrArrayTmaWarpSpecializedILi4ELi2ELi16ELb1ELb0ELi2EEEJSK_NS6_IJSI_NSC_ILi32EEEEEENS_6half_tEPNS6_IJSE_lSM_EEES1O_S1Q_NS1H_6fusion15FusionCallbacksIS1L_NS1R_17LinearCombinationIS1O_fS1O_fLNS_15FloatRoundStyleE2EEESK_S1N_JEEES13_NS14_IS16_NS17_ILi16EEENSX_INS6_IJNSC_ILi64EEES19_EEENS6_IJSE_S1Y_EEEEEEENS5_17SM75_U16x8_LDSM_TENS5_14SM90_TMA_STOREES22_NS5_17SM90_U16x8_STSM_TENS5_9Copy_AtomIJNS5_17SM90_U32x4_STSM_NES1O_EEEvEEEvvEEEEvNT_6ParamsE,@"STO_CUDA_ENTRY STV_DEFAULT"
_ZN7cutlass13device_kernelINS_4gemm6kernel13GemmUniversalINS1_17GroupProblemShapeIN4cute5tupleIJiiiEEEEENS1_10collective13CollectiveMmaINS1_39MainloopSm90ArrayTmaGmmaWarpSpecializedILi4ENS6_IJNS5_1CILi2EEENSC_ILi1EEESE_EEENS1_55KernelPtrArrayTmaWarpSpecializedCooperativeFP8FastAccumEEENS6_IJNSC_ILi128EEENSC_ILi256EEESI_EEENS_12float_e4m3_tEPNS6_IJlSE_NSC_ILi0EEEEEESL_SO_NS5_8TiledMMAINS5_8MMA_AtomIJNS5_4SM904GMMA31MMA_64x256x32_F32E4M3E4M3_SS_TNILNSS_7ScaleInE1ELSU_1EEEEEENS5_6LayoutISF_NS6_IJSE_SM_SM_EEEEENS6_IJNS5_10UnderscoreES10_S10_EEEEENS5_13SM90_TMA_LOADENS5_14ComposedLayoutINS5_7SwizzleILi3ELi4ELi3EEENS5_18smem_ptr_flag_bitsILi8EEENSX_INS6_IJNSC_ILi8EEESI_EEENS6_IJSI_SE_EEEEEEEvNS5_8identityENS5_23SM90_TMA_LOAD_MULTICASTES1D_vS1E_EENS_8epilogue10collective18CollectiveEpilogueINS1H_30Sm90PtrArrayTmaWarpSpecializedILi4ELi2ELi16ELb1ELb0ELi2EEEJSK_NS6_IJSI_NSC_ILi32EEEEEENS_6half_tEPNS6_IJSE_lSM_EEES1O_S1Q_NS1H_6fusion15FusionCallbacksIS1L_NS1R_17LinearCombinationIS1O_fS1O_fLNS_15FloatRoundStyleE2EEESK_S1N_JEEES13_NS14_IS16_NS17_ILi16EEENSX_INS6_IJNSC_ILi64EEES19_EEENS6_IJSE_S1Y_EEEEEEENS5_17SM75_U16x8_LDSM_TENS5_14SM90_TMA_STOREES22_NS5_17SM90_U16x8_STSM_TENS5_9Copy_AtomIJNS5_17SM90_U32x4_STSM_NES1O_EEEvEEEvvEEEEvNT_6ParamsE:
[----:B------:R-:W1:Y:S08]  /*0000*/  LDC R1, c[0x0][0x28] ;  /* 0x00000a00ff017b82 */ /* 0x000e700000000800 */
[----:B------:R-:W2:Y:S01]  /*0010*/  LDC.64 R4, c[0x0][0x918] ;  /* 0x00024600ff047b82 */ /* 0x000ea20000000a00 */
[----:B------:R-:W-:Y:S01]  /*0020*/  ULDC.64 UR58, c[0x0][0x208] ;  /* 0x00008200003a7ab9 */ /* 0x000fe20000000a00 */
[----:B------:R-:W3:Y:S01]  /*0030*/  S2R R19, SR_TID.X ;  /* 0x0000000000137919 */ /* 0x000ee20000002100 */
[----:B------:R-:W-:Y:S01]  /*0040*/  ULDC UR4, c[0x0][0x910] ;  /* 0x0002440000047ab9 */ /* 0x000fe20000000800 */
[----:B------:R-:W-:Y:S01]  /*0050*/  ULDC.64 UR20, c[0x0][0x8d0] ;  /* 0x0002340000147ab9 */ /* 0x000fe20000000a00 */
[----:B------:R-:W-:Y:S01]  /*0060*/  ULDC.64 UR14, c[0x0][0x8c8] ;  /* 0x00023200000e7ab9 */ /* 0x000fe20000000a00 */
[----:B------:R-:W-:Y:S01]  /*0070*/  IMAD.MOV.U32 R8, RZ, RZ, RZ ;  /* 0x000000ffff087224 */ /* 0x000fe200078e00ff */
[----:B------:R-:W-:Y:S01]  /*0080*/  ULDC.64 UR16, c[0x0][0x8e0] ;  /* 0x0002380000107ab9 */ /* 0x000fe20000000a00 */
[----:B------:R-:W4:Y:S01]  /*0090*/  S2UR UR8, SR_CTAID.Y ;  /* 0x00000000000879c3 */ /* 0x000f220000002600 */
[----:B------:R-:W-:Y:S01]  /*00a0*/  IMAD.MOV.U32 R10, RZ, RZ, RZ ;  /* 0x000000ffff0a7224 */ /* 0x000fe200078e00ff */
[----:B------:R-:W-:Y:S01]  /*00b0*/  ULDC.64 UR22, c[0x0][0x8e8] ;  /* 0x00023a0000167ab9 */ /* 0x000fe20000000a00 */
[----:B--2---:R-:W2:Y:S01]  /*00c0*/  LDG.E R7, desc[UR58][R4.64] ;  /* 0x0000003a04077981 */ /* 0x004ea2000c1e1900 */
[----:B------:R-:W-:-:S03]  /*00d0*/  IMAD.U32 R0, RZ, RZ, UR4 ;  /* 0x00000004ff007e24 */ /* 0x000fc6000f8e00ff */
[----:B------:R-:W2:Y:S01]  /*00e0*/  LDG.E R6, desc[UR58][R4.64+0x4] ;  /* 0x0000043a04067981 */ /* 0x000ea2000c1e1900 */
[----:B---3--:R-:W-:Y:S01]  /*00f0*/  LOP3.LUT R9, R19, 0x1f, RZ, 0xc0, !PT ;  /* 0x0000001f13097812 */ /* 0x008fe200078ec0ff */
[----:B------:R-:W-:Y:S01]  /*0100*/  UISETP.NE.U32.AND UP0, UPT, UR20, URZ, UPT ;  /* 0x0000003f1400728c */ /* 0x000fe2000bf05070 */
[----:B------:R-:W3:Y:S01]  /*0110*/  S2UR UR40, SR_CTAID.X ;  /* 0x00000000002879c3 */ /* 0x000ee20000002500 */
[----:B------:R-:W-:Y:S01]  /*0120*/  ULDC UR4, c[0x0][0x908] ;  /* 0x0002420000047ab9 */ /* 0x000fe20000000800 */
[----:B------:R-:W-:Y:S01]  /*0130*/  ISETP.GE.AND P0, PT, R9, R0, PT ;  /* 0x000000000900720c */ /* 0x000fe20003f06270 */
[----:B------:R-:W-:Y:S02]  /*0140*/  UISETP.NE.AND.EX UP0, UPT, UR21, URZ, UPT, UP0 ;  /* 0x0000003f1500728c */ /* 0x000fe4000bf05300 */
[----:B------:R-:W-:-:S09]  /*0150*/  UISETP.NE.AND UP3, UPT, UR4, 0x1, UPT ;  /* 0x000000010400788c */ /* 0x000fd2000bf65270 */
[----:B------:R-:W-:Y:S01]  /*0160*/  @UP0 ULDC UR10, c[0x0][0x8dc] ;  /* 0x00023700000a0ab9 */ /* 0x000fe20000000800 */
[----:B------:R-:W1:Y:S01]  /*0170*/  @!P0 LDC.64 R2, c[0x0][0x918] ;  /* 0x00024600ff028b82 */ /* 0x000e620000000a00 */
[----:B----4-:R-:W-:Y:S01]  /*0180*/  @UP3 UMOV UR6, UR8 ;  /* 0x0000000800063c82 */ /* 0x010fe20008000000 */
[----:B------:R-:W-:Y:S01]  /*0190*/  @UP3 ULDC UR18, c[0x0][0x10] ;  /* 0x0000040000123ab9 */ /* 0x000fe20000000800 */
[----:B------:R-:W-:Y:S01]  /*01a0*/  @UP3 UMOV UR4, UR6 ;  /* 0x0000000600043c82 */ /* 0x000fe20008000000 */
[----:B------:R-:W-:Y:S01]  /*01b0*/  @UP3 UMOV UR5, URZ ;  /* 0x0000003f00053c82 */ /* 0x000fe20008000000 */
[----:B------:R-:W-:Y:S01]  /*01c0*/  @!UP3 UMOV UR6, UR8 ;  /* 0x000000080006bc82 */ /* 0x000fe20008000000 */
[----:B---3--:R-:W-:Y:S01]  /*01d0*/  @UP3 UIMAD.WIDE.U32 UR18, UR40, UR18, UR4 ;  /* 0x00000012281232a5 */ /* 0x008fe2000f8e0004 */
[----:B------:R-:W-:Y:S01]  /*01e0*/  @UP3 UMOV UR9, URZ ;  /* 0x0000003f00093c82 */ /* 0x000fe20008000000 */
[----:B-1----:R-:W-:-:S05]  /*01f0*/  @!P0 IMAD.WIDE.U32 R2, R9, 0xc, R2 ;  /* 0x0000000c09028825 */ /* 0x002fca00078e0002 */
[----:B------:R1:W5:Y:S04]  /*0200*/  @!P0 LDG.E R8, desc[UR58][R2.64] ;  /* 0x0000003a02088981 */ /* 0x000368000c1e1900 */
[----:B------:R1:W5:Y:S01]  /*0210*/  @!P0 LDG.E R10, desc[UR58][R2.64+0x4] ;  /* 0x0000043a020a8981 */ /* 0x000362000c1e1900 */
[----:B------:R-:W-:Y:S01]  /*0220*/  ISETP.NE.U32.AND P0, PT, RZ, UR22, PT ;  /* 0x00000016ff007c0c */ /* 0x000fe2000bf05070 */
[----:B------:R-:W-:-:S03]  /*0230*/  @!UP3 ULDC UR7, c[0x0][0xc] ;  /* 0x000003000007bab9 */ /* 0x000fc60000000800 */
[----:B------:R-:W-:Y:S01]  /*0240*/  ISETP.NE.AND.EX P0, PT, RZ, UR23, PT, P0 ;  /* 0x00000017ff007c0c */ /* 0x000fe2000bf05300 */
[----:B------:R-:W-:Y:S01]  /*0250*/  UMOV UR41, URZ ;  /* 0x0000003f00297c82 */ /* 0x000fe20008000000 */
[----:B------:R-:W-:Y:S01]  /*0260*/  @UP3 UIADD3 UR9, UR19, UR9, URZ ;  /* 0x0000000913093290 */ /* 0x000fe2000fffe03f */
[----:B--2---:R-:W-:Y:S02]  /*0270*/  R2UR UR12, R7 ;  /* 0x00000000070c72ca */ /* 0x004fe400000e0000 */
[----:B------:R-:W-:-:S11]  /*0280*/  R2UR UR26, R6 ;  /* 0x00000000061a72ca */ /* 0x000fd600000e0000 */
[----:B------:R-:W-:-:S04]  /*0290*/  UIADD3 UR11, UP1, UR12, UR14, URZ ;  /* 0x0000000e0c0b7290 */ /* 0x000fc8000ff3e03f */
[----:B------:R-:W-:Y:S02]  /*02a0*/  ULEA.HI.X.SX32 UR12, UR12, UR15, 0x1, UP1 ;  /* 0x0000000f0c0c7291 */ /* 0x000fe400088f0e3f */
[----:B------:R-:W-:-:S04]  /*02b0*/  UIADD3 UR11, UP1, UR11, -0x1, URZ ;  /* 0xffffffff0b0b7890 */ /* 0x000fc8000ff3e03f */
[----:B------:R-:W-:Y:S02]  /*02c0*/  UIADD3.X UR12, UR12, -0x1, URZ, UP1, !UPT ;  /* 0xffffffff0c0c7890 */ /* 0x000fe40008ffe43f */
[----:B------:R-:W-:-:S04]  /*02d0*/  @UP0 UIADD3 UR10, UP1, UR11, UR10, URZ ;  /* 0x0000000a0b0a0290 */ /* 0x000fc8000ff3e03f */
[----:B------:R-:W-:Y:S02]  /*02e0*/  @UP0 UIADD3.X UR28, URZ, UR12, URZ, UP1, !UPT ;  /* 0x0000000c3f1c0290 */ /* 0x000fe40008ffe43f */
[----:B------:R-:W-:Y:S02]  /*02f0*/  UIADD3 UR13, UP1, UR26, UR16, URZ ;  /* 0x000000101a0d7290 */ /* 0x000fe4000ff3e03f */
[----:B------:R-:W-:Y:S02]  /*0300*/  @UP0 UIMAD.WIDE.U32 UR24, UR28, UR20, URZ ;  /* 0x000000141c1802a5 */ /* 0x000fe4000f8e003f */
[----:B------:R-:W-:Y:S02]  /*0310*/  ULEA.HI.X.SX32 UR8, UR26, UR17, 0x1, UP1 ;  /* 0x000000111a087291 */ /* 0x000fe400088f0e3f */
[----:B------:R-:W-:Y:S02]  /*0320*/  @UP0 UIMAD.WIDE.U32 UR24, UP1, UR10, UR21, UR24 ;  /* 0x000000150a1802a5 */ /* 0x000fe4000f820018 */
[----:B------:R-:W-:-:S02]  /*0330*/  @UP0 UIMAD.WIDE.U32 UR4, UR10, UR20, URZ ;  /* 0x000000140a0402a5 */ /* 0x000fc4000f8e003f */
[----:B------:R-:W-:Y:S02]  /*0340*/  @UP0 UIADD3.X UR27, URZ, URZ, URZ, UP1, !UPT ;  /* 0x0000003f3f1b0290 */ /* 0x000fe40008ffe43f */
[----:B------:R-:W-:Y:S01]  /*0350*/  @UP0 UIADD3 URZ, UP1, UR5, UR24, URZ ;  /* 0x00000018053f0290 */ /* 0x000fe2000ff3e03f */
[----:B------:R-:W-:Y:S01]  /*0360*/  @UP0 UMOV UR26, UR25 ;  /* 0x00000019001a0c82 */ /* 0x000fe20008000000 */
[----:B------:R-:W-:Y:S02]  /*0370*/  @!UP3 UIMAD.WIDE.U32 UR4, UR7, UR6, UR40 ;  /* 0x000000060704b2a5 */ /* 0x000fe4000f8e0028 */
[----:B------:R-:W-:Y:S02]  /*0380*/  @UP0 UIMAD.WIDE.U32.X UR24, UR28, UR21, UR26, UP1 ;  /* 0x000000151c1802a5 */ /* 0x000fe400088e041a */
[----:B------:R-:W-:Y:S01]  /*0390*/  UIADD3 UR13, UP2, UR13, -0x1, URZ ;  /* 0xffffffff0d0d7890 */ /* 0x000fe2000ff5e03f */
[----:B------:R-:W-:Y:S02]  /*03a0*/  @UP3 UMOV UR10, UR18 ;  /* 0x00000012000a3c82 */ /* 0x000fe40008000000 */
[----:B------:R-:W-:Y:S01]  /*03b0*/  @!UP3 UMOV UR10, UR4 ;  /* 0x00000004000abc82 */ /* 0x000fe20008000000 */
[----:B------:R-:W-:Y:S01]  /*03c0*/  UIADD3.X UR19, UR8, -0x1, URZ, UP2, !UPT ;  /* 0xffffffff08137890 */ /* 0x000fe200097fe43f */
[----:B------:R-:W-:Y:S01]  /*03d0*/  @!UP3 UMOV UR9, UR5 ;  /* 0x000000050009bc82 */ /* 0x000fe20008000000 */
[----:B------:R-:W-:Y:S01]  /*03e0*/  @UP0 UMOV UR11, UR24 ;  /* 0x00000018000b0c82 */ /* 0x000fe20008000000 */
[----:B------:R-:W-:Y:S01]  /*03f0*/  @UP0 UMOV UR12, UR25 ;  /* 0x00000019000c0c82 */ /* 0x000fe20008000000 */
[----:B-1----:R-:W-:Y:S08]  /*0400*/  @!P0 BRA `(.L_x_0) ;  /* 0x0000000000308947 */ /* 0x002ff00003800000 */
[----:B------:R-:W-:Y:S02]  /*0410*/  ULDC UR7, c[0x0][0x8f4] ;  /* 0x00023d0000077ab9 */ /* 0x000fe40000000800 */
[----:B------:R-:W-:-:S04]  /*0420*/  UIADD3 UR7, UP1, UR13, UR7, URZ ;  /* 0x000000070d077290 */ /* 0x000fc8000ff3e03f */
[----:B------:R-:W-:-:S04]  /*0430*/  UIADD3.X UR8, URZ, UR19, URZ, UP1, !UPT ;  /* 0x000000133f087290 */ /* 0x000fc80008ffe43f */
[----:B------:R-:W-:-:S04]  /*0440*/  UIMAD.WIDE.U32 UR4, UR8, UR22, URZ ;  /* 0x00000016080472a5 */ /* 0x000fc8000f8e003f */
[----:B------:R-:W-:Y:S02]  /*0450*/  UIMAD.WIDE.U32 UR18, UP1, UR7, UR23, UR4 ;  /* 0x00000017071272a5 */ /* 0x000fe4000f820004 */
[----:B------:R-:W-:Y:S02]  /*0460*/  UIMAD.WIDE.U32 UR4, UR7, UR22, URZ ;  /* 0x00000016070472a5 */ /* 0x000fe4000f8e003f */
[----:B------:R-:W-:Y:S02]  /*0470*/  UIADD3.X UR25, URZ, URZ, URZ, UP1, !UPT ;  /* 0x0000003f3f197290 */ /* 0x000fe40008ffe43f */
[----:B------:R-:W-:Y:S01]  /*0480*/  UIADD3 URZ, UP1, UR5, UR18, URZ ;  /* 0x00000012053f7290 */ /* 0x000fe2000ff3e03f */
[----:B------:R-:W-:-:S03]  /*0490*/  UMOV UR24, UR19 ;  /* 0x0000001300187c82 */ /* 0x000fc60008000000 */
[----:B------:R-:W-:-:S07]  /*04a0*/  UIMAD.WIDE.U32.X UR4, UR8, UR23, UR24, UP1 ;  /* 0x00000017080472a5 */ /* 0x000fce00088e0418 */
[----:B------:R-:W-:Y:S01]  /*04b0*/  UMOV UR13, UR4 ;  /* 0x00000004000d7c82 */ /* 0x000fe20008000000 */
[----:B------:R-:W-:-:S05]  /*04c0*/  UMOV UR19, UR5 ;  /* 0x0000000500137c82 */ /* 0x000fca0008000000 */
.L_x_0:
[----:B------:R-:W-:Y:S01]  /*04d0*/  ULDC UR8, c[0x0][0x934] ;  /* 0x00024d0000087ab9 */ /* 0x000fe20000000800 */
[----:B------:R-:W-:Y:S01]  /*04e0*/  ULDC UR7, c[0x0][0x904] ;  /* 0x0002410000077ab9 */ /* 0x000fe20000000800 */
[----:B------:R-:W-:Y:S01]  /*04f0*/  ULDC UR4, c[0x0][0x938] ;  /* 0x00024e0000047ab9 */ /* 0x000fe20000000800 */
[----:B------:R-:W-:Y:S01]  /*0500*/  USHF.L.U32 UR8, UR8, UR7, URZ ;  /* 0x0000000708087299 */ /* 0x000fe2000800063f */
[----:B------:R-:W-:Y:S01]  /*0510*/  SHF.R.U32.HI R13, RZ, 0x5, R19 ;  /* 0x00000005ff0d7819 */ /* 0x000fe20000011613 */
[----:B------:R-:W-:Y:S01]  /*0520*/  USHF.L.U32 UR7, UR4, UR7, URZ ;  /* 0x0000000704077299 */ /* 0x000fe2000800063f */
[----:B------:R-:W-:Y:S01]  /*0530*/  ULDC UR26, c[0x0][0x8d8] ;  /* 0x00023600001a7ab9 */ /* 0x000fe20000000800 */
[----:B------:R-:W-:Y:S02]  /*0540*/  ULDC UR30, c[0x0][0x8f0] ;  /* 0x00023c00001e7ab9 */ /* 0x000fe40000000800 */
[----:B------:R-:W-:Y:S01]  /*0550*/  IMAD.U32 R11, RZ, RZ, UR8 ;  /* 0x00000008ff0b7e24 */ /* 0x000fe2000f8e00ff */
[----:B------:R-:W-:Y:S01]  /*0560*/  USHF.R.U64 UR18, UR11, UR26, UR12 ;  /* 0x0000001a0b127299 */ /* 0x000fe2000800120c */
[----:B------:R-:W-:Y:S01]  /*0570*/  IMAD.U32 R20, RZ, RZ, UR7 ;  /* 0x00000007ff147e24 */ /* 0x000fe2000f8e00ff */
[----:B------:R-:W-:-:S02]  /*0580*/  USHF.R.U64 UR11, UR13, UR30, UR19 ;  /* 0x0000001e0d0b7299 */ /* 0x000fc40008001213 */
[----:B------:R-:W-:Y:S01]  /*0590*/  IABS R2, R11 ;  /* 0x0000000b00027213 */ /* 0x000fe20000000000 */
[----:B------:R-:W-:Y:S01]  /*05a0*/  UIADD3 UR18, UR18, -0x1, UR8 ;  /* 0xffffffff12127890 */ /* 0x000fe2000fffe008 */
[----:B------:R-:W-:Y:S01]  /*05b0*/  IABS R3, R20 ;  /* 0x0000001400037213 */ /* 0x000fe20000000000 */
[----:B------:R-:W-:Y:S01]  /*05c0*/  UIADD3 UR11, UR11, -0x1, UR7 ;  /* 0xffffffff0b0b7890 */ /* 0x000fe2000fffe007 */
[----:B------:R-:W-:Y:S01]  /*05d0*/  R2UR UR28, R2 ;  /* 0x00000000021c72ca */ /* 0x000fe200000e0000 */
[----:B------:R-:W-:Y:S01]  /*05e0*/  UMOV UR12, URZ ;  /* 0x0000003f000c7c82 */ /* 0x000fe20008000000 */
[----:B------:R-:W-:Y:S01]  /*05f0*/  UISETP.GE.AND UP5, UPT, UR18, URZ, UPT ;  /* 0x0000003f1200728c */ /* 0x000fe2000bfa6270 */
[----:B------:R-:W-:Y:S01]  /*0600*/  IMAD.MOV.U32 R2, RZ, RZ, R3 ;  /* 0x000000ffff027224 */ /* 0x000fe200078e0003 */
[----:B------:R-:W-:Y:S01]  /*0610*/  UISETP.NE.AND UP4, UPT, UR8, URZ, UPT ;  /* 0x0000003f0800728c */ /* 0x000fe2000bf85270 */
[----:B------:R-:W-:-:S03]  /*0620*/  UMOV UR54, 0x1 ;  /* 0x0000000100367882 */ /* 0x000fc60000000000 */
[----:B------:R-:W-:-:S05]  /*0630*/  R2UR UR27, R2 ;  /* 0x00000000021b72ca */ /* 0x000fca00000e0000 */
[----:B------:R-:W1:Y:S08]  /*0640*/  I2F.RP R2, UR28 ;  /* 0x0000001c00027d06 */ /* 0x000e700008209400 */
[----:B------:R-:W2:Y:S08]  /*0650*/  I2F.RP R4, UR27 ;  /* 0x0000001b00047d06 */ /* 0x000eb00008209400 */
[----:B-1----:R-:W1:Y:S08]  /*0660*/  MUFU.RCP R2, R2 ;  /* 0x0000000200027308 */ /* 0x002e700000001000 */
[----:B--2---:R-:W2:Y:S01]  /*0670*/  MUFU.RCP R4, R4 ;  /* 0x0000000400047308 */ /* 0x004ea20000001000 */
[----:B-1----:R-:W-:-:S02]  /*0680*/  VIADD R3, R2, 0xffffffe ;  /* 0x0ffffffe02037836 */ /* 0x002fc40000000000 */
[----:B------:R-:W-:-:S05]  /*0690*/  IMAD.U32 R2, RZ, RZ, UR18 ;  /* 0x00000012ff027e24 */ /* 0x000fca000f8e00ff */
[----:B------:R-:W1:Y:S01]  /*06a0*/  F2I.FTZ.U32.TRUNC.NTZ R3, R3 ;  /* 0x0000000300037305 */ /* 0x000e62000021f000 */
[----:B------:R-:W-:Y:S01]  /*06b0*/  IABS R2, R2 ;  /* 0x0000000200027213 */ /* 0x000fe20000000000 */
[----:B--2---:R-:W-:Y:S01]  /*06c0*/  VIADD R5, R4, 0xffffffe ;  /* 0x0ffffffe04057836 */ /* 0x004fe20000000000 */
[----:B------:R-:W-:Y:S02]  /*06d0*/  IABS R4, R11 ;  /* 0x0000000b00047213 */ /* 0x000fe40000000000 */
[----:B------:R-:W-:-:S03]  /*06e0*/  R2UR UR32, R2 ;  /* 0x00000000022072ca */ /* 0x000fc600000e0000 */
[----:B------:R-:W2:Y:S01]  /*06f0*/  F2I.FTZ.U32.TRUNC.NTZ R5, R5 ;  /* 0x0000000500057305 */ /* 0x000ea2000021f000 */
[----:B------:R-:W-:Y:S01]  /*0700*/  IMAD.MOV R4, RZ, RZ, -R4 ;  /* 0x000000ffff047224 */ /* 0x000fe200078e0a04 */
[----:B-1----:R-:W-:Y:S01]  /*0710*/  R2UR UR13, R3 ;  /* 0x00000000030d72ca */ /* 0x002fe200000e0000 */
[----:B------:R-:W-:Y:S01]  /*0720*/  IMAD.U32 R3, RZ, RZ, UR11 ;  /* 0x0000000bff037e24 */ /* 0x000fe2000f8e00ff */
[----:B--2---:R-:W-:-:S04]  /*0730*/  R2UR UR5, R5 ;  /* 0x00000000050572ca */ /* 0x004fc800000e0000 */
[----:B------:R-:W-:Y:S01]  /*0740*/  IABS R5, R3 ;  /* 0x0000000300057213 */ /* 0x000fe20000000000 */
[----:B------:R-:W-:Y:S01]  /*0750*/  IMAD.MOV.U32 R3, RZ, RZ, R4 ;  /* 0x000000ffff037224 */ /* 0x000fe200078e0004 */
[----:B------:R-:W-:-:S05]  /*0760*/  IABS R4, R20 ;  /* 0x0000001400047213 */ /* 0x000fca0000000000 */
[----:B------:R-:W-:Y:S01]  /*0770*/  UIADD3 UR4, URZ, -UR13, URZ ;  /* 0x8000000d3f047290 */ /* 0x000fe2000fffe03f */
[----:B------:R-:W-:Y:S02]  /*0780*/  MOV R2, R5 ;  /* 0x0000000500027202 */ /* 0x000fe40000000f00 */
[----:B------:R-:W-:Y:S01]  /*0790*/  R2UR UR29, R3 ;  /* 0x00000000031d72ca */ /* 0x000fe200000e0000 */
[----:B------:R-:W-:Y:S01]  /*07a0*/  IMAD.MOV R4, RZ, RZ, -R4 ;  /* 0x000000ffff047224 */ /* 0x000fe200078e0a04 */
[----:B------:R-:W-:Y:S01]  /*07b0*/  UIMAD UR4, UR4, UR28, URZ ;  /* 0x0000001c040472a4 */ /* 0x000fe2000f8e023f */
[----:B------:R-:W-:Y:S01]  /*07c0*/  R2UR UR33, R2 ;  /* 0x00000000022172ca */ /* 0x000fe200000e0000 */
[----:B------:R-:W1:Y:S01]  /*07d0*/  SHFL.IDX PT, R3, R13, RZ, 0x1f ;  /* 0x00001fff0d037589 */ /* 0x000e6200000e0000 */
[----:B------:R-:W-:Y:S01]  /*07e0*/  UIADD3 UR24, URZ, -UR5, URZ ;  /* 0x800000053f187290 */ /* 0x000fe2000fffe03f */
[----:B------:R-:W-:Y:S01]  /*07f0*/  IMAD.MOV.U32 R2, RZ, RZ, R4 ;  /* 0x000000ffff027224 */ /* 0x000fe200078e0004 */
[----:B------:R-:W-:-:S02]  /*0800*/  UIMAD.WIDE.U32 UR12, UR13, UR4, UR12 ;  /* 0x000000040d0c72a5 */ /* 0x000fc4000f8e000c */
[----:B------:R-:W-:Y:S01]  /*0810*/  UIMAD UR24, UR24, UR27, URZ ;  /* 0x0000001b181872a4 */ /* 0x000fe2000f8e023f */
[----:B------:R-:W-:Y:S01]  /*0820*/  UMOV UR4, URZ ;  /* 0x0000003f00047c82 */ /* 0x000fe20008000000 */
[----:B------:R-:W-:Y:S02]  /*0830*/  R2UR UR31, R2 ;  /* 0x00000000021f72ca */ /* 0x000fe400000e0000 */
[----:B------:R-:W-:Y:S01]  /*0840*/  UIMAD.WIDE.U32 UR24, UR5, UR24, UR4 ;  /* 0x00000018051872a5 */ /* 0x000fe2000f8e0004 */
[----:B------:R-:W-:Y:S01]  /*0850*/  SHF.R.U32.HI R2, RZ, 0x7, R19 ;  /* 0x00000007ff027819 */ /* 0x000fe20000011613 */
[----:B------:R-:W-:-:S04]  /*0860*/  UIMAD.WIDE.U32 UR4, UR13, UR32, URZ ;  /* 0x000000200d0472a5 */ /* 0x000fc8000f8e003f */
[----:B------:R-:W-:Y:S01]  /*0870*/  UIMAD UR5, UR5, UR29, UR32 ;  /* 0x0000001d050572a4 */ /* 0x000fe2000f8e0220 */
[----:B------:R-:W2:Y:S01]  /*0880*/  SHFL.IDX PT, R2, R2, RZ, 0x1f ;  /* 0x00001fff02027589 */ /* 0x000ea200000e0000 */
[----:B------:R-:W-:Y:S01]  /*0890*/  UMOV UR19, UR25 ;  /* 0x0000001900137c82 */ /* 0x000fe20008000000 */
[----:B------:R-:W-:Y:S02]  /*08a0*/  ULOP3.LUT UR32, URZ, UR8, URZ, 0x33, !UPT ;  /* 0x000000083f207292 */ /* 0x000fe4000f8e333f */
[----:B------:R-:W-:Y:S02]  /*08b0*/  UIMAD.WIDE.U32 UR24, UR19, UR33, URZ ;  /* 0x00000021131872a5 */ /* 0x000fe4000f8e003f */
[----:B------:R-:W-:Y:S02]  /*08c0*/  UISETP.GT.U32.AND UP1, UPT, UR28, UR5, UPT ;  /* 0x000000051c00728c */ /* 0x000fe4000bf24070 */
[----:B------:R-:W-:Y:S01]  /*08d0*/  UIMAD UR25, UR25, UR31, UR33 ;  /* 0x0000001f191972a4 */ /* 0x000fe2000f8e0221 */
[----:B-1----:R-:W-:Y:S01]  /*08e0*/  R2UR UR34, R3 ;  /* 0x00000000032272ca */ /* 0x002fe200000e0000 */
[----:B------:R-:W-:-:S02]  /*08f0*/  ULOP3.LUT UR33, URZ, UR7, URZ, 0x33, !UPT ;  /* 0x000000073f217292 */ /* 0x000fc4000f8e333f */
[----:B------:R-:W-:-:S05]  /*0900*/  UISETP.GT.U32.AND UP2, UPT, UR27, UR25, UPT ;  /* 0x000000191b00728c */ /* 0x000fca000bf44070 */
[----:B------:R-:W-:-:S04]  /*0910*/  @!UP1 UIADD3 UR5, UR5, -UR28, URZ ;  /* 0x8000001c05059290 */ /* 0x000fc8000fffe03f */
[----:B------:R-:W-:Y:S01]  /*0920*/  UISETP.GT.U32.AND UP6, UPT, UR28, UR5, UPT ;  /* 0x000000051c00728c */ /* 0x000fe2000bfc4070 */
[----:B------:R-:W-:Y:S01]  /*0930*/  ISETP.NE.AND P1, PT, RZ, UR34, PT ;  /* 0x00000022ff007c0c */ /* 0x000fe2000bf25270 */
[----:B------:R-:W-:Y:S01]  /*0940*/  @!UP2 UIADD3 UR25, UR25, -UR27, URZ ;  /* 0x8000001b1919a290 */ /* 0x000fe2000fffe03f */
[----:B--2---:R-:W-:Y:S01]  /*0950*/  R2UR UR12, R2 ;  /* 0x00000000020c72ca */ /* 0x004fe200000e0000 */
[----:B------:R-:W-:Y:S02]  /*0960*/  USHF.R.S32.HI UR4, URZ, 0x1f, UR34 ;  /* 0x0000001f3f047899 */ /* 0x000fe40008011422 */
[----:B------:R-:W-:Y:S02]  /*0970*/  UISETP.GT.U32.AND UP1, UPT, UR27, UR25, UPT ;  /* 0x000000191b00728c */ /* 0x000fe4000bf24070 */
[----:B------:R-:W-:Y:S02]  /*0980*/  UISETP.NE.AND UP2, UPT, UR7, URZ, UPT ;  /* 0x0000003f0700728c */ /* 0x000fe4000bf45270 */
[----:B------:R-:W-:-:S02]  /*0990*/  ULEA.HI UR4, UR4, UR34, URZ, 0x2 ;  /* 0x0000002204047291 */ /* 0x000fc4000f8f103f */
[----:B------:R-:W-:Y:S02]  /*09a0*/  @!UP6 UIADD3 UR5, UR5, -UR28, URZ ;  /* 0x8000001c0505e290 */ /* 0x000fe4000fffe03f */
[----:B------:R-:W-:Y:S02]  /*09b0*/  UISETP.GE.AND UP6, UPT, UR11, URZ, UPT ;  /* 0x0000003f0b00728c */ /* 0x000fe4000bfc6270 */
[----:B------:R-:W-:Y:S02]  /*09c0*/  @!UP5 UIADD3 UR5, -UR5, URZ, URZ ;  /* 0x0000003f0505d290 */ /* 0x000fe4000fffe13f */
[----:B------:R-:W-:Y:S02]  /*09d0*/  @!UP1 UIADD3 UR25, UR25, -UR27, URZ ;  /* 0x8000001b19199290 */ /* 0x000fe4000fffe03f */
[----:B------:R-:W-:Y:S02]  /*09e0*/  USEL UR5, UR32, UR5, !UP4 ;  /* 0x0000000520057287 */ /* 0x000fe4000e000000 */
[----:B------:R-:W-:-:S02]  /*09f0*/  ULOP3.LUT UR4, UR4, 0xfffffffc, URZ, 0xc0, !UPT ;  /* 0xfffffffc04047892 */ /* 0x000fc4000f8ec03f */
[----:B------:R-:W-:Y:S02]  /*0a00*/  UIADD3 UR5, UR18, -UR5, URZ ;  /* 0x8000000512057290 */ /* 0x000fe4000fffe03f */
[----:B------:R-:W-:Y:S02]  /*0a10*/  @!UP6 UIADD3 UR25, -UR25, URZ, URZ ;  /* 0x0000003f1919e290 */ /* 0x000fe4000fffe13f */
[----:B------:R-:W-:Y:S02]  /*0a20*/  UIADD3 UR55, UR34, -UR4, URZ ;  /* 0x8000000422377290 */ /* 0x000fe4000fffe03f */
[----:B------:R-:W-:Y:S02]  /*0a30*/  USEL UR25, UR33, UR25, !UP2 ;  /* 0x0000001921197287 */ /* 0x000fe4000d000000 */
[----:B------:R-:W-:Y:S02]  /*0a40*/  UISETP.NE.AND UP1, UPT, UR12, URZ, UPT ;  /* 0x0000003f0c00728c */ /* 0x000fe4000bf25270 */
[----:B------:R-:W-:-:S02]  /*0a50*/  UIADD3 UR25, UR11, -UR25, URZ ;  /* 0x800000190b197290 */ /* 0x000fc4000fffe03f */
[----:B------:R-:W-:Y:S02]  /*0a60*/  UISETP.EQ.AND UP5, UPT, UR55, 0x3, !UP1 ;  /* 0x000000033700788c */ /* 0x000fe4000cfa2270 */
[----:B------:R-:W-:Y:S02]  /*0a70*/  UIMAD UR24, UR5, UR25, URZ ;  /* 0x00000019051872a4 */ /* 0x000fe4000f8e023f */
[----:B------:R-:W-:Y:S02]  /*0a80*/  USEL UR4, UR25, UR5, !UP3 ;  /* 0x0000000519047287 */ /* 0x000fe4000d800000 */
[----:B------:R-:W-:Y:S02]  /*0a90*/  USHF.R.S32.HI UR25, URZ, 0x1f, UR24 ;  /* 0x0000001f3f197899 */ /* 0x000fe40008011418 */
[----:B------:R-:W-:Y:S01]  /*0aa0*/  USHF.R.S32.HI UR5, URZ, 0x1f, UR4 ;  /* 0x0000001f3f057899 */ /* 0x000fe20008011404 */
[----:B------:R-:W-:Y:S01]  /*0ab0*/  IMAD.U32 R6, RZ, RZ, UR24 ;  /* 0x00000018ff067e24 */ /* 0x000fe2000f8e00ff */
[----:B------:R-:W-:Y:S01]  /*0ac0*/  USEL UR54, UR54, 0x2, UP5 ;  /* 0x0000000236367887 */ /* 0x000fe2000a800000 */
[----:B------:R-:W-:-:S02]  /*0ad0*/  IMAD.U32 R4, RZ, RZ, UR4 ;  /* 0x00000004ff047e24 */ /* 0x000fc4000f8e00ff */
[----:B------:R-:W-:Y:S02]  /*0ae0*/  IMAD.U32 R7, RZ, RZ, UR25 ;  /* 0x00000019ff077e24 */ /* 0x000fe4000f8e00ff */
[----:B------:R-:W-:Y:S01]  /*0af0*/  IMAD.U32 R5, RZ, RZ, UR5 ;  /* 0x00000005ff057e24 */ /* 0x000fe2000f8e00ff */
[----:B------:R-:W-:Y:S06]  /*0b00*/  @P1 BRA `(.L_x_1) ;  /* 0x0000000000841947 */ /* 0x000fec0003800000 */
[----:B------:R-:W-:Y:S01]  /*0b10*/  ELECT P1, URZ, PT ;  /* 0x00000000003f782f */ /* 0x000fe20003820000 */
[----:B------:R-:W-:-:S12]  /*0b20*/  BSSY B0, `(.L_x_1) ;  /* 0x000001f000007945 */ /* 0x000fd80003800000 */
[----:B------:R-:W-:Y:S05]  /*0b30*/  @!P1 BRA `(.L_x_2) ;  /* 0x0000000000749947 */ /* 0x000fea0003800000 */
[----:B------:R-:W1:Y:S01]  /*0b40*/  S2UR UR11, SR_CgaCtaId ;  /* 0x00000000000b79c3 */ /* 0x000e620000008800 */
[----:B------:R-:W-:Y:S01]  /*0b50*/  UMOV UR4, 0x400 ;  /* 0x0000040000047882 */ /* 0x000fe20000000000 */
[----:B------:R-:W-:Y:S01]  /*0b60*/  UMOV UR5, 0x1 ;  /* 0x0000000100057882 */ /* 0x000fe20000000000 */
[----:B------:R-:W-:Y:S02]  /*0b70*/  UMOV UR24, 0x140 ;  /* 0x0000014000187882 */ /* 0x000fe40000000000 */
[----:B------:R-:W-:-:S04]  /*0b80*/  UIADD3 UR24, -UR24, 0x100000, URZ ;  /* 0x0010000018187890 */ /* 0x000fc8000fffe13f */
[----:B------:R-:W-:Y:S02]  /*0b90*/  USHF.L.U32 UR25, UR24, 0xb, URZ ;  /* 0x0000000b18197899 */ /* 0x000fe4000800063f */
[----:B------:R-:W-:Y:S02]  /*0ba0*/  USHF.L.U32 UR24, UR24, 0x1, URZ ;  /* 0x0000000118187899 */ /* 0x000fe4000800063f */
[----:B-1----:R-:W-:Y:S02]  /*0bb0*/  ULEA UR11, UR11, UR4, 0x18 ;  /* 0x000000040b0b7291 */ /* 0x002fe4000f8ec03f */
[----:B------:R-:W-:-:S04]  /*0bc0*/  UIADD3 UR4, -UR5, 0x100000, URZ ;  /* 0x0010000005047890 */ /* 0x000fc8000fffe13f */
[----:B------:R-:W-:Y:S02]  /*0bd0*/  USHF.L.U32 UR5, UR4, 0xb, URZ ;  /* 0x0000000b04057899 */ /* 0x000fe4000800063f */
[----:B------:R-:W-:Y:S01]  /*0be0*/  USHF.L.U32 UR4, UR4, 0x1, URZ ;  /* 0x0000000104047899 */ /* 0x000fe2000800063f */
[----:B------:R-:W1:Y:S11]  /*0bf0*/  FENCE.VIEW.ASYNC.S ;  /* 0x00000000000073c6 */ /* 0x000e760000000000 */
[----:B-1----:R1:W2:Y:S01]  /*0c00*/  SYNCS.EXCH.64 URZ, [UR11+0x38400], UR4 ;  /* 0x038400040b3f75b2 */ /* 0x0022a20008000100 */
[----:B------:R1:W3:Y:S01]  /*0c10*/  SYNCS.EXCH.64 URZ, [UR11+0x38440], UR24 ;  /* 0x038440180b3f75b2 */ /* 0x0002e20008000100 */
[----:B------:R1:W4:Y:S01]  /*0c20*/  SYNCS.EXCH.64 URZ, [UR11+0x38408], UR4 ;  /* 0x038408040b3f75b2 */ /* 0x0003220008000100 */
[----:B------:R1:W1:Y:S01]  /*0c30*/  SYNCS.EXCH.64 URZ, [UR11+0x38448], UR24 ;  /* 0x038448180b3f75b2 */ /* 0x0002620008000100 */
        /* <DEDUP_REMOVED lines=12> */
[----:B------:R-:W-:Y:S01]  /*0d00*/  NOP ;  /* 0x0000000000007918 */ /* 0x000fe20000000000 */
.L_x_2:
[----:B-1----:R-:W-:Y:S05]  /*0d10*/  BSYNC B0 ;  /* 0x0000000000007941 */ /* 0x002fea0003800000 */
.L_x_1:
[----:B------:R-:W1:Y:S01]  /*0d20*/  SHFL.IDX PT, R2, R13, RZ, 0x1f ;  /* 0x00001fff0d027589 */ /* 0x000e6200000e0000 */
[----:B------:R-:W-:Y:S01]  /*0d30*/  UIADD3 UR18, UR12, -0x1, URZ ;  /* 0xffffffff0c127890 */ /* 0x000fe2000fffe03f */
[----:B------:R-:W-:Y:S01]  /*0d40*/  I2FP.F32.U32 R3, UR6 ;  /* 0x0000000600037c45 */ /* 0x000fe20008201000 */
[----:B------:R-:W-:Y:S01]  /*0d50*/  UISETP.LT.U32.AND UP6, UPT, UR55, 0x2, !UP1 ;  /* 0x000000023700788c */ /* 0x000fe2000cfc1070 */
[----:B------:R-:W-:Y:S01]  /*0d60*/  NOP ;  /* 0x0000000000007918 */ /* 0x000fe20000000000 */
[----:B------:R-:W-:Y:S02]  /*0d70*/  UISETP.GE.U32.AND UP5, UPT, UR18, 0x2, UPT ;  /* 0x000000021200788c */ /* 0x000fe4000bfa6070 */
[----:B------:R-:W-:-:S04]  /*0d80*/  USEL UR53, URZ, 0x1, !UP6 ;  /* 0x000000013f357887 */ /* 0x000fc8000f000000 */
[----:B------:R-:W-:Y:S01]  /*0d90*/  USEL UR53, UR53, 0x2, UP5 ;  /* 0x0000000235357887 */ /* 0x000fe2000a800000 */
[----:B-1----:R-:W-:-:S13]  /*0da0*/  ISETP.NE.AND P1, PT, R2, RZ, PT ;  /* 0x000000ff0200720c */ /* 0x002fda0003f25270 */
[----:B------:R-:W-:Y:S05]  /*0db0*/  @P1 BRA `(.L_x_3) ;  /* 0x0000000000581947 */ /* 0x000fea0003800000 */
[----:B------:R-:W1:Y:S01]  /*0dc0*/  S2UR UR5, SR_CgaCtaId ;  /* 0x00000000000579c3 */ /* 0x000e620000008800 */
[----:B------:R-:W-:Y:S01]  /*0dd0*/  UMOV UR4, 0x400 ;  /* 0x0000040000047882 */ /* 0x000fe20000000000 */
[----:B------:R-:W-:Y:S01]  /*0de0*/  UMOV UR24, 0x1 ;  /* 0x0000000100187882 */ /* 0x000fe20000000000 */
[----:B------:R-:W-:Y:S01]  /*0df0*/  UMOV UR25, 0x4 ;  /* 0x0000000400197882 */ /* 0x000fe20000000000 */
[----:B------:R-:W-:Y:S01]  /*0e00*/  ELECT P1, URZ, PT ;  /* 0x00000000003f782f */ /* 0x000fe20003820000 */
[----:B-1----:R-:W-:Y:S02]  /*0e10*/  ULEA UR11, UR5, UR4, 0x18 ;  /* 0x00000004050b7291 */ /* 0x002fe4000f8ec03f */
[----:B------:R-:W-:-:S04]  /*0e20*/  UIADD3 UR4, -UR24, 0x100000, URZ ;  /* 0x0010000018047890 */ /* 0x000fc8000fffe13f */
[----:B------:R-:W-:Y:S02]  /*0e30*/  USHF.L.U32 UR5, UR4, 0xb, URZ ;  /* 0x0000000b04057899 */ /* 0x000fe4000800063f */
[----:B------:R-:W-:Y:S02]  /*0e40*/  USHF.L.U32 UR4, UR4, 0x1, URZ ;  /* 0x0000000104047899 */ /* 0x000fe4000800063f */
[----:B------:R-:W-:-:S04]  /*0e50*/  UIADD3 UR24, -UR25, 0x100000, URZ ;  /* 0x0010000019187890 */ /* 0x000fc8000fffe13f */
[----:B------:R-:W-:Y:S02]  /*0e60*/  USHF.L.U32 UR25, UR24, 0xb, URZ ;  /* 0x0000000b18197899 */ /* 0x000fe4000800063f */
[----:B------:R-:W-:Y:S01]  /*0e70*/  USHF.L.U32 UR24, UR24, 0x1, URZ ;  /* 0x0000000118187899 */ /* 0x000fe2000800063f */
[----:B------:R-:W1:Y:S03]  /*0e80*/  FENCE.VIEW.ASYNC.S ;  /* 0x00000000000073c6 */ /* 0x000e660000000000 */
[----:B-1----:R1:W1:Y:S08]  /*0e90*/  SYNCS.EXCH.64 URZ, [UR11+0x38480], UR4 ;  /* 0x038480040b3f75b2 */ /* 0x0022700008000100 */
        /* <DEDUP_REMOVED lines=8> */
.L_x_3:
[----:B------:R-:W2:Y:S01]  /*0f20*/  SHFL.IDX PT, R15, R13, RZ, 0x1f ;  /* 0x00001fff0d0f7589 */ /* 0x000ea200000e0000 */
[----:B-1----:R-:W-:Y:S01]  /*0f30*/  ULDC UR4, c[0x0][0x154] ;  /* 0x0000550000047ab9 */ /* 0x002fe20000000800 */
[----:B------:R-:W1:Y:S01]  /*0f40*/  LDC R14, c[0x0][0x148] ;  /* 0x00005200ff0e7b82 */ /* 0x000e620000000800 */
[----:B------:R-:W-:Y:S01]  /*0f50*/  FMUL R12, R3, UR4 ;  /* 0x00000004030c7c20 */ /* 0x000fe20008400000 */
[----:B------:R-:W-:Y:S01]  /*0f60*/  UISETP.EQ.AND UP6, UPT, UR55, 0x2, !UP1 ;  /* 0x000000023700788c */ /* 0x000fe2000cfc2270 */
[----:B------:R-:W-:Y:S01]  /*0f70*/  I2FP.F32.U32 R3, UR40 ;  /* 0x0000002800037c45 */ /* 0x000fe20008201000 */
[----:B------:R-:W-:Y:S01]  /*0f80*/  ULDC UR4, c[0x0][0x150] ;  /* 0x0000540000047ab9 */ /* 0x000fe20000000800 */
[----:B------:R-:W-:Y:S01]  /*0f90*/  NOP ;  /* 0x0000000000007918 */ /* 0x000fe20000000000 */
[----:B------:R-:W-:Y:S01]  /*0fa0*/  USEL UR52, URZ, 0x1, !UP6 ;  /* 0x000000013f347887 */ /* 0x000fe2000f000000 */
[----:B------:R-:W3:Y:S01]  /*0fb0*/  F2I.U32.TRUNC.NTZ R12, R12 ;  /* 0x0000000c000c7305 */ /* 0x000ee2000020f000 */
[----:B------:R-:W-:-:S02]  /*0fc0*/  FMUL R17, R3, UR4 ;  /* 0x0000000403117c20 */ /* 0x000fc40008400000 */
[----:B------:R-:W-:Y:S01]  /*0fd0*/  USEL UR52, UR52, 0x2, UP5 ;  /* 0x0000000234347887 */ /* 0x000fe2000a800000 */
[----:B--2---:R-:W-:Y:S01]  /*0fe0*/  ISETP.NE.AND P1, PT, R15, RZ, PT ;  /* 0x000000ff0f00720c */ /* 0x004fe20003f25270 */
[----:B---3--:R-:W-:-:S04]  /*0ff0*/  IMAD.MOV R21, RZ, RZ, -R12 ;  /* 0x000000ffff157224 */ /* 0x008fc800078e0a0c */
[----:B-1----:R-:W-:-:S08]  /*1000*/  IMAD R21, R14, R21, UR6 ;  /* 0x000000060e157e24 */ /* 0x002fd0000f8e0215 */
[----:B------:R-:W-:Y:S05]  /*1010*/  @P1 BRA `(.L_x_4) ;  /* 0x0000000000581947 */ /* 0x000fea0003800000 */
[----:B------:R-:W1:Y:S01]  /*1020*/  S2UR UR5, SR_CgaCtaId ;  /* 0x00000000000579c3 */ /* 0x000e620000008800 */
[----:B------:R-:W-:Y:S01]  /*1030*/  UMOV UR4, 0x400 ;  /* 0x0000040000047882 */ /* 0x000fe20000000000 */
[----:B------:R-:W-:Y:S01]  /*1040*/  UMOV UR11, 0x20 ;  /* 0x00000020000b7882 */ /* 0x000fe20000000000 */
[----:B------:R-:W-:Y:S01]  /*1050*/  UMOV UR24, 0x100 ;  /* 0x0000010000187882 */ /* 0x000fe20000000000 */
[----:B------:R-:W-:Y:S01]  /*1060*/  ELECT P1, URZ, PT ;  /* 0x00000000003f782f */ /* 0x000fe20003820000 */
        /* <DEDUP_REMOVED lines=10> */
[----:B------:R1:W1:Y:S01]  /*1110*/  SYNCS.EXCH.64 URZ, [UR6+0x384c8], UR4 ;  /* 0x0384c804063f75b2 */ /* 0x0002620008000100 */
[----:B------:R1:W1:Y:S01]  /*1120*/  SYNCS.EXCH.64 URZ, [UR6+0x384e8], UR24 ;  /* 0x0384e818063f75b2 */ /* 0x0002620008000100 */
[----:B------:R1:W1:Y:S01]  /*1130*/  SYNCS.EXCH.64 URZ, [UR6+0x384d0], UR4 ;  /* 0x0384d004063f75b2 */ /* 0x0002620008000100 */
[----:B------:R1:W1:Y:S01]  /*1140*/  SYNCS.EXCH.64 URZ, [UR6+0x384f0], UR24 ;  /* 0x0384f018063f75b2 */ /* 0x0002620008000100 */
[----:B------:R1:W1:Y:S01]  /*1150*/  SYNCS.EXCH.64 URZ, [UR6+0x384d8], UR4 ;  /* 0x0384d804063f75b2 */ /* 0x0002620008000100 */
[----:B------:R1:W1:Y:S01]  /*1160*/  SYNCS.EXCH.64 URZ, [UR6+0x384f8], UR24 ;  /* 0x0384f818063f75b2 */ /* 0x0002620008000100 */
[----:B------:R-:W-:Y:S01]  /*1170*/  NOP ;  /* 0x0000000000007918 */ /* 0x000fe20000000000 */
.L_x_4:
[----:B------:R-:W-:Y:S01]  /*1180*/  SHF.R.S32.HI R14, RZ, 0x1f, R19 ;  /* 0x0000001fff0e7819 */ /* 0x000fe20000011413 */
[----:B------:R-:W4:Y:S01]  /*1190*/  SHFL.IDX PT, R15, R13, RZ, 0x1f ;  /* 0x00001fff0d0f7589 */ /* 0x000f2200000e0000 */
[----:B------:R-:W-:Y:S01]  /*11a0*/  ELECT P1, URZ, PT ;  /* 0x00000000003f782f */ /* 0x000fe20003820000 */
[----:B------:R-:W2:Y:S01]  /*11b0*/  LDC R18, c[0x0][0x144] ;  /* 0x00005100ff127b82 */ /* 0x000ea20000000800 */
[----:B------:R-:W-:Y:S01]  /*11c0*/  LEA.HI R3, R14, R19, RZ, 0x7 ;  /* 0x000000130e037211 */ /* 0x000fe200078f38ff */
[----:B------:R-:W3:Y:S01]  /*11d0*/  F2I.U32.TRUNC.NTZ R17, R17 ;  /* 0x0000001100117305 */ /* 0x000ee2000020f000 */
[----:B-1----:R-:W-:Y:S01]  /*11e0*/  UMOV UR4, 0x20 ;  /* 0x0000002000047882 */ /* 0x002fe20000000000 */
[----:B------:R-:W-:Y:S01]  /*11f0*/  NOP ;  /* 0x0000000000007918 */ /* 0x000fe20000000000 */
[----:B------:R-:W-:Y:S01]  /*1200*/  LOP3.LUT R12, R3, 0xffffff80, RZ, 0xc0, !PT ;  /* 0xffffff80030c7812 */ /* 0x000fe200078ec0ff */
[----:B------:R-:W-:Y:S01]  /*1210*/  IMAD.MOV.U32 R23, RZ, RZ, 0x1 ;  /* 0x00000001ff177424 */ /* 0x000fe200078e00ff */
[----:B------:R-:W-:-:S03]  /*1220*/  ULDC UR41, c[0x0][0xc] ;  /* 0x0000030000297ab9 */ /* 0x000fc60000000800 */
[----:B------:R-:W-:-:S05]  /*1230*/  IMAD.IADD R12, R19, 0x1, -R12 ;  /* 0x00000001130c7824 */ /* 0x000fca00078e0a0c */
[----:B------:R-:W-:-:S04]  /*1240*/  SHF.R.S32.HI R3, RZ, 0x1f, R12 ;  /* 0x0000001fff037819 */ /* 0x000fc8000001140c */
[----:B------:R-:W-:Y:S02]  /*1250*/  LEA.HI R3, R3, R12, RZ, 0x3 ;  /* 0x0000000c03037211 */ /* 0x000fe400078f18ff */
[----:B----4-:R-:W-:Y:S02]  /*1260*/  ISETP.NE.OR P1, PT, R15, RZ, !P1 ;  /* 0x000000ff0f00720c */ /* 0x010fe40004f25670 */
[--C-:B------:R-:W-:Y:S02]  /*1270*/  SHF.R.S32.HI R15, RZ, 0x3, R3.reuse ;  /* 0x00000003ff0f7819 */ /* 0x100fe40000011403 */
[----:B------:R-:W-:Y:S02]  /*1280*/  SHF.R.S32.HI R16, RZ, 0x1f, R3 ;  /* 0x0000001fff107819 */ /* 0x000fe40000011403 */
[----:B------:R-:W-:Y:S02]  /*1290*/  SHF.R.S32.HI R3, RZ, 0x1f, R2 ;  /* 0x0000001fff037819 */ /* 0x000fe40000011402 */
[----:B------:R-:W-:-:S02]  /*12a0*/  LEA.HI R16, R16, R15, RZ, 0x2 ;  /* 0x0000000f10107211 */ /* 0x000fc400078f10ff */
[----:B------:R-:W-:Y:S02]  /*12b0*/  LEA.HI R3, R3, R2, RZ, 0x2 ;  /* 0x0000000203037211 */ /* 0x000fe400078f10ff */
[----:B------:R-:W-:Y:S01]  /*12c0*/  LOP3.LUT R16, R16, 0xfffffffc, RZ, 0xc0, !PT ;  /* 0xfffffffc10107812 */ /* 0x000fe200078ec0ff */
[----:B------:R-:W-:Y:S01]  /*12d0*/  VOTEU.ALL UP5, P1 ;  /* 0x00000000003f7886 */ /* 0x000fe200008a0000 */
[----:B------:R-:W-:Y:S01]  /*12e0*/  LOP3.LUT R3, R3, 0x3ffffffc, RZ, 0xc0, !PT ;  /* 0x3ffffffc03037812 */ /* 0x000fe200078ec0ff */
[----:B------:R-:W-:Y:S02]  /*12f0*/  VOTEU.ALL UP6, P1 ;  /* 0x00000000003f7886 */ /* 0x000fe400008c0000 */
[----:B------:R-:W-:Y:S01]  /*1300*/  IMAD.IADD R16, R15, 0x1, -R16 ;  /* 0x000000010f107824 */ /* 0x000fe200078e0a10 */
[----:B------:R-:W1:Y:S01]  /*1310*/  @!UP5 S2UR UR11, SR_CgaCtaId ;  /* 0x00000000000bd9c3 */ /* 0x000e620000008800 */
[----:B------:R-:W-:Y:S01]  /*1320*/  IMAD.IADD R3, R2, 0x1, -R3 ;  /* 0x0000000102037824 */ /* 0x000fe200078e0a03 */
[----:B------:R-:W-:Y:S01]  /*1330*/  @!UP5 UMOV UR6, 0x400 ;  /* 0x000004000006d882 */ /* 0x000fe20000000000 */
[----:B---3--:R-:W-:Y:S01]  /*1340*/  IMAD.MOV R15, RZ, RZ, -R17 ;  /* 0x000000ffff0f7224 */ /* 0x008fe200078e0a11 */
[----:B------:R-:W-:-:S04]  /*1350*/  @!UP5 UIADD3 UR4, -UR4, 0x100000, URZ ;  /* 0x001000000404d890 */ /* 0x000fc8000fffe13f */
[----:B------:R-:W-:Y:S02]  /*1360*/  @!UP5 USHF.L.U32 UR5, UR4, 0xb, URZ ;  /* 0x0000000b0405d899 */ /* 0x000fe4000800063f */
[----:B------:R-:W-:Y:S01]  /*1370*/  @!UP5 USHF.L.U32 UR4, UR4, 0x1, URZ ;  /* 0x000000010404d899 */ /* 0x000fe2000800063f */
[----:B------:R-:W-:Y:S02]  /*1380*/  IMAD R3, R3, 0x4, R16 ;  /* 0x0000000403037824 */ /* 0x000fe400078e0210 */
[----:B--2---:R-:W-:Y:S02]  /*1390*/  IMAD R15, R18, R15, UR40 ;  /* 0x00000028120f7e24 */ /* 0x004fe4000f8e020f */
[C---:B------:R-:W-:Y:S01]  /*13a0*/  IMAD.SHL.U32 R22, R3.reuse, 0x4, RZ ;  /* 0x0000000403167824 */ /* 0x040fe200078e00ff */
[----:B------:R-:W-:-:S04]  /*13b0*/  LEA.HI R2, R3, R3, RZ, 0x1 ;  /* 0x0000000303027211 */ /* 0x000fc800078f08ff */
[----:B------:R-:W-:Y:S02]  /*13c0*/  LOP3.LUT R2, R2, 0xfffffffe, RZ, 0xc0, !PT ;  /* 0xfffffffe02027812 */ /* 0x000fe400078ec0ff */
[C---:B------:R-:W-:Y:S02]  /*13d0*/  LOP3.LUT R22, R3.reuse, 0xc, R22, 0x78, !PT ;  /* 0x0000000c03167812 */ /* 0x040fe400078e7816 */
[----:B------:R-:W-:-:S04]  /*13e0*/  IADD3 R2, R3, -R2, RZ ;  /* 0x8000000203027210 */ /* 0x000fc80007ffe0ff */
[----:B------:R-:W-:Y:S02]  /*13f0*/  ISETP.NE.AND P2, PT, R2, R15, PT ;  /* 0x0000000f0200720c */ /* 0x000fe40003f45270 */
[----:B------:R-:W2:Y:S01]  /*1400*/  LDC R15, c[0x0][0x140] ;  /* 0x00005000ff0f7b82 */ /* 0x000ea20000000800 */
[----:B-1----:R-:W-:Y:S01]  /*1410*/  @!UP5 ULEA UR6, UR11, UR6, 0x18 ;  /* 0x000000060b06d291 */ /* 0x002fe2000f8ec03f */
[----:B------:R-:W-:Y:S01]  /*1420*/  VOTEU.ALL UP5, P1 ;  /* 0x00000000003f7886 */ /* 0x000fe200008a0000 */
[----:B------:R-:W-:-:S04]  /*1430*/  LOP3.LUT P1, RZ, R12, 0x7, RZ, 0xc0, !PT ;  /* 0x000000070cff7812 */ /* 0x000fc8000782c0ff */
[----:B------:R-:W-:-:S04]  /*1440*/  ISETP.LT.U32.AND P1, PT, R22, 0x2, !P1 ;  /* 0x000000021600780c */ /* 0x000fc80004f21070 */
[----:B------:R-:W-:Y:S01]  /*1450*/  @P2 LEA.HI R2, R22, R22, RZ, 0x1 ;  /* 0x0000001616022211 */ /* 0x000fe200078f08ff */
[----:B------:R-:W1:Y:S02]  /*1460*/  FENCE.VIEW.ASYNC.S ;  /* 0x00000000000073c6 */ /* 0x000e640000000000 */
[----:B-1----:R-:W1:Y:S01]  /*1470*/  @!UP5 SYNCS.EXCH.64 URZ, [UR6+0x38500], UR4 ;  /* 0x03850004063fd5b2 */ /* 0x002e620008000100 */
[----:B------:R-:W-:-:S04]  /*1480*/  @P2 SHF.R.S32.HI R2, RZ, 0x1, R2 ;  /* 0x00000001ff022819 */ /* 0x000fc80000011402 */
[----:B------:R-:W-:Y:S02]  /*1490*/  @P2 ISETP.NE.AND P3, PT, R2, R21, PT ;  /* 0x000000150200220c */ /* 0x000fe40003f65270 */
[----:B------:R-:W-:Y:S02]  /*14a0*/  SEL R2, RZ, 0x1, !P1 ;  /* 0x00000001ff027807 */ /* 0x000fe40004800000 */
[----:B------:R-:W-:Y:S02]  /*14b0*/  @P2 SEL R23, RZ, 0x1, P3 ;  /* 0x00000001ff172807 */ /* 0x000fe40001800000 */
[----:B--2---:R-:W-:Y:S02]  /*14c0*/  ISETP.EQ.U32.AND P4, PT, R15, 0x1, PT ;  /* 0x000000010f00780c */ /* 0x004fe40003f82070 */
[----:B------:R-:W-:Y:S01]  /*14d0*/  LOP3.LUT R23, R23, R2, RZ, 0xc0, !PT ;  /* 0x0000000217177212 */ /* 0x000fe200078ec0ff */
[----:B------:R2:W3:Y:S01]  /*14e0*/  @!UP6 SYNCS.EXCH.64 URZ, [UR6+0x38508], UR4 ;  /* 0x03850804063fe5b2 */ /* 0x0004e20008000100 */
[----:B------:R-:W-:Y:S01]  /*14f0*/  NOP ;  /* 0x0000000000007918 */ /* 0x000fe20000000000 */
[----:B--2---:R-:W-:-:S08]  /*1500*/  ULDC.U8 UR4, c[0x0][0x900] ;  /* 0x0002400000047ab9 */ /* 0x004fd00000000000 */
[----:B-1----:R-:W-:Y:S05]  /*1510*/  @!P4 BRA `(.L_x_5) ;  /* 0x000000000008c947 */ /* 0x002fea0003800000 */
[----:B---3--:R-:W-:Y:S01]  /*1520*/  UCGABAR_ARV ;  /* 0x00000000000079c7 */ /* 0x008fe20008000000 */
[----:B------:R-:W-:Y:S05]  /*1530*/  BRA `(.L_x_6) ;  /* 0x0000000000047947 */ /* 0x000fea0003800000 */
.L_x_5:
[----:B---3--:R-:W-:Y:S01]  /*1540*/  NOP ;  /* 0x0000000000007918 */ /* 0x008fe20000000000 */
.L_x_6:
[----:B------:R-:W-:Y:S05]  /*1550*/  @!P4 BRA `(.L_x_7) ;  /* 0x00000000000cc947 */ /* 0x000fea0003800000 */
[----:B------:R-:W-:Y:S01]  /*1560*/  UCGABAR_WAIT ;  /* 0x0000000000007dc7 */ /* 0x000fe20008000000 */
[----:B------:R-:W-:Y:S01]  /*1570*/  CCTL.IVALL ;  /* 0x00000000ff00798f */ /* 0x000fe20002000000 */
[----:B------:R-:W-:Y:S05]  /*1580*/  BRA `(.L_x_8) ;  /* 0x0000000000047947 */ /* 0x000fea0003800000 */
.L_x_7:
[----:B------:R-:W-:Y:S06]  /*1590*/  BAR.SYNC.DEFER_BLOCKING 0x0 ;  /* 0x0000000000007b1d */ /* 0x000fec0000010000 */
.L_x_8:
[----:B------:R-:W1:Y:S01]  /*15a0*/  LDC.64 R16, c[0x0][0x8f8] ;  /* 0x00023e00ff107b82 */ /* 0x000e620000000a00 */
[----:B------:R-:W-:Y:S01]  /*15b0*/  IMAD.U32 R2, RZ, RZ, UR9 ;  /* 0x00000009ff027e24 */ /* 0x000fe2000f8e00ff */
[----:B------:R-:W-:Y:S01]  /*15c0*/  ISETP.NE.AND P2, PT, RZ, UR4, PT ;  /* 0x00000004ff007c0c */ /* 0x000fe2000bf45270 */
[----:B------:R-:W-:Y:S01]  /*15d0*/  UMOV UR6, URZ ;  /* 0x0000003f00067c82 */ /* 0x000fe20008000000 */
[----:B------:R-:W-:Y:S01]  /*15e0*/  UMOV UR5, URZ ;  /* 0x0000003f00057c82 */ /* 0x000fe20008000000 */
[----:B------:R-:W-:Y:S01]  /*15f0*/  UMOV UR4, URZ ;  /* 0x0000003f00047c82 */ /* 0x000fe20008000000 */
[----:B------:R-:W-:Y:S01]  /*1600*/  UMOV UR11, URZ ;  /* 0x0000003f000b7c82 */ /* 0x000fe20008000000 */
[----:B------:R-:W-:Y:S01]  /*1610*/  P2R R21, PR, RZ, 0x4 ;  /* 0x00000004ff157803 */ /* 0x000fe20000000000 */
[----:B------:R-:W-:Y:S01]  /*1620*/  IMAD.MOV.U32 R18, RZ, RZ, -0x1 ;  /* 0xffffffffff127424 */ /* 0x000fe200078e00ff */
[----:B-1----:R-:W-:Y:S01]  /*1630*/  ISETP.LE.U32.AND P1, PT, R16, UR10, PT ;  /* 0x0000000a10007c0c */ /* 0x002fe2000bf23070 */
[----:B------:R-:W-:-:S03]  /*1640*/  IMAD.MOV.U32 R16, RZ, RZ, -0x1 ;  /* 0xffffffffff107424 */ /* 0x000fc600078e00ff */
[----:B------:R-:W-:Y:S01]  /*1650*/  ISETP.GE.U32.AND.EX P1, PT, R2, R17, PT, P1 ;  /* 0x000000110200720c */ /* 0x000fe20003f26110 */
[----:B------:R-:W-:-:S12]  /*1660*/  IMAD.MOV.U32 R17, RZ, RZ, -0x1 ;  /* 0xffffffffff117424 */ /* 0x000fd800078e00ff */
[----:B------:R-:W-:Y:S05]  /*1670*/  @P2 BRA P1, `(.L_x_9) ;  /* 0x0000001400fc2947 */ /* 0x000fea0000800000 */
[----:B------:R-:W-:Y:S01]  /*1680*/  IMAD.U32 R3, RZ, RZ, UR9 ;  /* 0x00000009ff037e24 */ /* 0x000fe2000f8e00ff */
[----:B------:R-:W-:Y:S01]  /*1690*/  ISETP.LE.U32.AND P1, PT, R6, UR10, PT ;  /* 0x0000000a06007c0c */ /* 0x000fe2000bf23070 */
[----:B------:R-:W-:Y:S01]  /*16a0*/  UMOV UR5, URZ ;  /* 0x0000003f00057c82 */ /* 0x000fe20008000000 */
[----:B------:R-:W-:Y:S01]  /*16b0*/  UMOV UR4, URZ ;  /* 0x0000003f00047c82 */ /* 0x000fe20008000000 */
[----:B------:R-:W-:Y:S01]  /*16c0*/  UMOV UR11, URZ ;  /* 0x0000003f000b7c82 */ /* 0x000fe20008000000 */
[----:B------:R-:W-:Y:S01]  /*16d0*/  ISETP.GE.U32.AND.EX P1, PT, R3, R7, PT, P1 ;  /* 0x000000070300720c */ /* 0x000fe20003f26110 */
[----:B------:R-:W-:-:S12]  /*16e0*/  UMOV UR6, URZ ;  /* 0x0000003f00067c82 */ /* 0x000fd80008000000 */
[----:B------:R-:W-:Y:S05]  /*16f0*/  @!P1 BRA `(.L_x_10) ;  /* 0x0000001000c89947 */ /* 0x000fea0003800000 */
[----:B------:R-:W-:Y:S02]  /*1700*/  VIADD R7, R9, 0x20 ;  /* 0x0000002009077836 */ /* 0x000fe40000000000 */
[----:B------:R-:W-:Y:S02]  /*1710*/  IMAD.MOV.U32 R3, RZ, RZ, R9 ;  /* 0x000000ffff037224 */ /* 0x000fe400078e0009 */
[----:B-----5:R-:W-:Y:S01]  /*1720*/  IMAD.MOV.U32 R12, RZ, RZ, R8 ;  /* 0x000000ffff0c7224 */ /* 0x020fe200078e0008 */
[----:B------:R-:W-:-:S13]  /*1730*/  ISETP.GE.AND P1, PT, R7, R0, PT ;  /* 0x000000000700720c */ /* 0x000fda0003f26270 */
[----:B------:R-:W1:Y:S01]  /*1740*/  @!P1 LDC.64 R24, c[0x0][0x918] ;  /* 0x00024600ff189b82 */ /* 0x000e620000000a00 */
[----:B------:R-:W-:Y:S01]  /*1750*/  @!P1 VIADD R15, R3, 0x20 ;  /* 0x00000020030f9836 */ /* 0x000fe20000000000 */
[----:B------:R-:W-:Y:S02]  /*1760*/  UIADD3 UR16, UP5, UR16, -0x1, URZ ;  /* 0xffffffff10107890 */ /* 0x000fe4000ffbe03f */
[----:B------:R-:W-:Y:S01]  /*1770*/  UIADD3 UR14, UP6, UR14, -0x1, URZ ;  /* 0xffffffff0e0e7890 */ /* 0x000fe2000ffde03f */
[----:B------:R-:W-:Y:S01]  /*1780*/  BSSY B0, `(.L_x_11) ;  /* 0x0000051000007945 */ /* 0x000fe20003800000 */
[----:B------:R-:W-:Y:S01]  /*1790*/  UIADD3.X UR17, UR17, -0x1, URZ, UP5, !UPT ;  /* 0xffffffff11117890 */ /* 0x000fe2000affe43f */
[----:B-1----:R-:W-:-:S04]  /*17a0*/  @!P1 IMAD.WIDE R24, R15, 0xc, R24 ;  /* 0x0000000c0f189825 */ /* 0x002fc800078e0218 */
[----:B------:R-:W-:Y:S01]  /*17b0*/  IMAD.MOV.U32 R15, RZ, RZ, R10 ;  /* 0x000000ffff0f7224 */ /* 0x000fe200078e000a */
[----:B------:R1:W5:Y:S04]  /*17c0*/  @!P1 LDG.E R8, desc[UR58][R24.64] ;  /* 0x0000003a18089981 */ /* 0x000368000c1e1900 */
[----:B------:R1:W5:Y:S01]  /*17d0*/  @!P1 LDG.E R10, desc[UR58][R24.64+0x4] ;  /* 0x0000043a180a9981 */ /* 0x000362000c1e1900 */
[----:B------:R-:W-:Y:S01]  /*17e0*/  ISETP.GE.AND P1, PT, R3, R0, PT ;  /* 0x000000000300720c */ /* 0x000fe20003f26270 */
[----:B------:R-:W-:Y:S01]  /*17f0*/  UIADD3.X UR15, UR15, -0x1, URZ, UP6, !UPT ;  /* 0xffffffff0f0f7890 */ /* 0x000fe2000b7fe43f */
[----:B------:R-:W-:Y:S01]  /*1800*/  MOV R6, RZ ;  /* 0x000000ff00067202 */ /* 0x000fe20000000f00 */
[----:B------:R-:W-:Y:S01]  /*1810*/  UIADD3 UR4, UR8, -0x1, URZ ;  /* 0xffffffff08047890 */ /* 0x000fe2000fffe03f */
[----:B------:R-:W-:Y:S01]  /*1820*/  IMAD.MOV.U32 R2, RZ, RZ, RZ ;  /* 0x000000ffff027224 */ /* 0x000fe200078e00ff */
[----:B------:R-:W-:Y:S01]  /*1830*/  UIADD3 UR5, UR7, -0x1, URZ ;  /* 0xffffffff07057890 */ /* 0x000fe2000fffe03f */
[----:B------:R-:W-:-:S02]  /*1840*/  IMAD.MOV.U32 R28, RZ, RZ, 0x7fffffff ;  /* 0x7fffffffff1c7424 */ /* 0x000fc400078e00ff */
[----:B------:R-:W-:-:S05]  /*1850*/  IMAD.MOV.U32 R29, RZ, RZ, RZ ;  /* 0x000000ffff1d7224 */ /* 0x000fca00078e00ff */
[----:B-1----:R-:W-:Y:S05]  /*1860*/  @P1 BRA `(.L_x_12) ;  /* 0x0000000400081947 */ /* 0x002fea0003800000 */
[----:B------:R-:W-:Y:S02]  /*1870*/  PLOP3.LUT P3, PT, PT, PT, UP0, 0x80, 0x0 ;  /* 0x000000000000781c */ /* 0x000fe40003f6f008 */
[C---:B------:R-:W-:Y:S02]  /*1880*/  IADD3 R17, P2, R15.reuse, UR16, RZ ;  /* 0x000000100f117c10 */ /* 0x040fe4000ff5e0ff */
[C---:B------:R-:W-:Y:S02]  /*1890*/  IADD3 R28, P1, R12.reuse, UR14, RZ ;  /* 0x0000000e0c1c7c10 */ /* 0x040fe4000ff3e0ff */
[----:B------:R-:W-:Y:S02]  /*18a0*/  LEA.HI.X.SX32 R18, R15, UR17, 0x1, P2 ;  /* 0x000000110f127c11 */ /* 0x000fe400090f0eff */
[----:B------:R-:W-:-:S05]  /*18b0*/  LEA.HI.X.SX32 R29, R12, UR15, 0x1, P1 ;  /* 0x0000000f0c1d7c11 */ /* 0x000fca00088f0eff */
[----:B------:R-:W-:Y:S05]  /*18c0*/  @!P3 BRA `(.L_x_13) ;  /* 0x000000000030b947 */ /* 0x000fea0003800000 */
[----:B------:R-:W-:Y:S02]  /*18d0*/  ULDC UR6, c[0x0][0x8dc] ;  /* 0x0002370000067ab9 */ /* 0x000fe40000000800 */
[----:B------:R-:W-:-:S05]  /*18e0*/  IADD3 R15, P1, R28, UR6, RZ ;  /* 0x000000061c0f7c10 */ /* 0x000fca000ff3e0ff */
[----:B------:R-:W-:-:S04]  /*18f0*/  IMAD.X R29, RZ, RZ, R29, P1 ;  /* 0x000000ffff1d7224 */ /* 0x000fc800008e061d */
[----:B------:R-:W-:-:S04]  /*1900*/  IMAD.WIDE.U32 R4, R29, UR20, RZ ;  /* 0x000000141d047c25 */ /* 0x000fc8000f8e00ff */
[----:B------:R-:W-:-:S04]  /*1910*/  IMAD.WIDE.U32 R24, P1, R15, UR21, R4 ;  /* 0x000000150f187c25 */ /* 0x000fc8000f820004 */
[----:B------:R-:W-:-:S04]  /*1920*/  IMAD.WIDE.U32 R4, R15, UR20, RZ ;  /* 0x000000140f047c25 */ /* 0x000fc8000f8e00ff */
[----:B------:R-:W-:Y:S01]  /*1930*/  IMAD.X R27, RZ, RZ, RZ, P1 ;  /* 0x000000ffff1b7224 */ /* 0x000fe200008e06ff */
[----:B------:R-:W-:Y:S01]  /*1940*/  IADD3 RZ, P1, R5, R24, RZ ;  /* 0x0000001805ff7210 */ /* 0x000fe20007f3e0ff */
[----:B------:R-:W-:-:S04]  /*1950*/  IMAD.MOV.U32 R26, RZ, RZ, R25 ;  /* 0x000000ffff1a7224 */ /* 0x000fc800078e0019 */
[----:B------:R-:W-:-:S04]  /*1960*/  IMAD.WIDE.U32.X R4, R29, UR21, R26, P1 ;  /* 0x000000151d047c25 */ /* 0x000fc800088e041a */
[----:B------:R-:W-:Y:S02]  /*1970*/  IMAD.MOV.U32 R28, RZ, RZ, R4 ;  /* 0x000000ffff1c7224 */ /* 0x000fe400078e0004 */
[----:B------:R-:W-:-:S07]  /*1980*/  IMAD.MOV.U32 R29, RZ, RZ, R5 ;  /* 0x000000ffff1d7224 */ /* 0x000fce00078e0005 */
.L_x_13:
        /* <DEDUP_REMOVED lines=11> */
[----:B------:R-:W-:Y:S01]  /*1a40*/  IMAD.MOV.U32 R17, RZ, RZ, R4 ;  /* 0x000000ffff117224 */ /* 0x000fe200078e0004 */
[----:B------:R-:W-:-:S07]  /*1a50*/  MOV R18, R5 ;  /* 0x0000000500127202 */ /* 0x000fce0000000f00 */
.L_x_14:
[----:B------:R-:W-:Y:S02]  /*1a60*/  SHF.R.U64 R5, R28, UR26, R29 ;  /* 0x0000001a1c057c19 */ /* 0x000fe4000800121d */
[----:B------:R-:W-:-:S03]  /*1a70*/  SHF.R.U64 R4, R17, UR30, R18 ;  /* 0x0000001e11047c19 */ /* 0x000fc60008001212 */
[----:B------:R-:W-:Y:S02]  /*1a80*/  VIADD R17, R5, UR4 ;  /* 0x0000000405117c36 */ /* 0x000fe40008000000 */
[----:B------:R-:W-:-:S03]  /*1a90*/  VIADD R18, R4, UR5 ;  /* 0x0000000504127c36 */ /* 0x000fc60008000000 */
[----:B------:R-:W-:Y:S02]  /*1aa0*/  IABS R15, R17 ;  /* 0x00000011000f7213 */ /* 0x000fe40000000000 */
[----:B------:R-:W-:-:S03]  /*1ab0*/  IABS R12, R18 ;  /* 0x00000012000c7213 */ /* 0x000fc60000000000 */
[----:B------:R-:W-:-:S04]  /*1ac0*/  IMAD.HI.U32 R4, R15, UR13, RZ ;  /* 0x0000000d0f047c27 */ /* 0x000fc8000f8e00ff */
[----:B------:R-:W-:-:S04]  /*1ad0*/  IMAD.HI.U32 R5, R12, UR19, RZ ;  /* 0x000000130c057c27 */ /* 0x000fc8000f8e00ff */
[----:B------:R-:W-:Y:S02]  /*1ae0*/  IMAD R4, R4, UR29, R15 ;  /* 0x0000001d04047c24 */ /* 0x000fe4000f8e020f */
[----:B------:R-:W-:Y:S02]  /*1af0*/  IMAD R5, R5, UR31, R12 ;  /* 0x0000001f05057c24 */ /* 0x000fe4000f8e020c */
[----:B------:R-:W-:Y:S01]  /*1b00*/  IMAD.U32 R15, RZ, RZ, UR32 ;  /* 0x00000020ff0f7e24 */ /* 0x000fe2000f8e00ff */
[----:B------:R-:W-:Y:S01]  /*1b10*/  ISETP.LT.U32.AND P1, PT, R4, UR28, PT ;  /* 0x0000001c04007c0c */ /* 0x000fe2000bf21070 */
[----:B------:R-:W-:Y:S01]  /*1b20*/  IMAD.U32 R12, RZ, RZ, UR33 ;  /* 0x00000021ff0c7e24 */ /* 0x000fe2000f8e00ff */
[----:B------:R-:W-:-:S11]  /*1b30*/  ISETP.LT.U32.AND P2, PT, R5, UR27, PT ;  /* 0x0000001b05007c0c */ /* 0x000fd6000bf41070 */
[----:B------:R-:W-:Y:S01]  /*1b40*/  @!P1 VIADD R4, R4, -UR28 ;  /* 0x8000001c04049c36 */ /* 0x000fe20008000000 */
[----:B------:R-:W-:Y:S01]  /*1b50*/  ISETP.GE.AND P1, PT, R18, RZ, PT ;  /* 0x000000ff1200720c */ /* 0x000fe20003f26270 */
[----:B------:R-:W-:Y:S01]  /*1b60*/  @!P2 VIADD R5, R5, -UR27 ;  /* 0x8000001b0505ac36 */ /* 0x000fe20008000000 */
[----:B------:R-:W-:Y:S02]  /*1b70*/  ISETP.GE.AND P2, PT, R17, RZ, PT ;  /* 0x000000ff1100720c */ /* 0x000fe40003f46270 */
[----:B------:R-:W-:Y:S02]  /*1b80*/  ISETP.LT.U32.AND P3, PT, R4, UR28, PT ;  /* 0x0000001c04007c0c */ /* 0x000fe4000bf61070 */
[----:B------:R-:W-:-:S11]  /*1b90*/  ISETP.LT.U32.AND P4, PT, R5, UR27, PT ;  /* 0x0000001b05007c0c */ /* 0x000fd6000bf81070 */
[----:B------:R-:W-:Y:S01]  /*1ba0*/  @!P3 VIADD R4, R4, -UR28 ;  /* 0x8000001c0404bc36 */ /* 0x000fe20008000000 */
[----:B------:R-:W-:Y:S01]  /*1bb0*/  PLOP3.LUT P3, PT, PT, PT, UP4, 0x80, 0x0 ;  /* 0x000000000000781c */ /* 0x000fe20003f6f048 */
[----:B------:R-:W-:Y:S01]  /*1bc0*/  @!P4 VIADD R5, R5, -UR27 ;  /* 0x8000001b0505cc36 */ /* 0x000fe20008000000 */
[----:B------:R-:W-:Y:S01]  /*1bd0*/  PLOP3.LUT P4, PT, PT, PT, UP2, 0x80, 0x0 ;  /* 0x000000000000781c */ /* 0x000fe20003f8f028 */
[----:B------:R-:W-:Y:S02]  /*1be0*/  @!P2 IMAD.MOV R4, RZ, RZ, -R4 ;  /* 0x000000ffff04a224 */ /* 0x000fe400078e0a04 */
[----:B------:R-:W-:Y:S01]  /*1bf0*/  @!P1 IMAD.MOV R5, RZ, RZ, -R5 ;  /* 0x000000ffff059224 */ /* 0x000fe200078e0a05 */
[----:B------:R-:W-:Y:S02]  /*1c00*/  PLOP3.LUT P1, PT, PT, PT, UP3, 0x80, 0x0 ;  /* 0x000000000000781c */ /* 0x000fe40003f2f038 */
[----:B------:R-:W-:Y:S02]  /*1c10*/  SEL R4, R15, R4, !P3 ;  /* 0x000000040f047207 */ /* 0x000fe40005800000 */
[----:B------:R-:W-:-:S03]  /*1c20*/  SEL R5, R12, R5, !P4 ;  /* 0x000000050c057207 */ /* 0x000fc60006000000 */
[----:B------:R-:W-:Y:S02]  /*1c30*/  IMAD.IADD R28, R17, 0x1, -R4 ;  /* 0x00000001111c7824 */ /* 0x000fe400078e0a04 */
[----:B------:R-:W-:-:S05]  /*1c40*/  IMAD.IADD R5, R18, 0x1, -R5 ;  /* 0x0000000112057824 */ /* 0x000fca00078e0a05 */
[----:B------:R-:W-:Y:S01]  /*1c50*/  SEL R4, R5, R28, !P1 ;  /* 0x0000001c05047207 */ /* 0x000fe20004800000 */
[----:B------:R-:W-:-:S03]  /*1c60*/  IMAD R28, R28, R5, RZ ;  /* 0x000000051c1c7224 */ /* 0x000fc600078e02ff */
[----:B------:R-:W-:Y:S02]  /*1c70*/  SHF.R.S32.HI R5, RZ, 0x1f, R4 ;  /* 0x0000001fff057819 */ /* 0x000fe40000011404 */
[----:B------:R-:W-:-:S07]  /*1c80*/  SHF.R.S32.HI R29, RZ, 0x1f, R28 ;  /* 0x0000001fff1d7819 */ /* 0x000fce000001141c */
.L_x_12:
[----:B------:R-:W-:Y:S05]  /*1c90*/  BSYNC B0 ;  /* 0x0000000000007941 */ /* 0x000fea0003800000 */
.L_x_11:
[----:B------:R-:W1:Y:S01]  /*1ca0*/  SHFL.UP PT, R15, R28, 0x1, RZ ;  /* 0x042000001c0f7989 */ /* 0x000e6200000e00ff */
[C---:B------:R-:W-:Y:S02]  /*1cb0*/  ISETP.NE.AND P2, PT, R9.reuse, RZ, PT ;  /* 0x000000ff0900720c */ /* 0x040fe40003f45270 */
[C---:B------:R-:W-:Y:S01]  /*1cc0*/  ISETP.GE.U32.AND P3, PT, R9.reuse, 0x2, PT ;  /* 0x000000020900780c */ /* 0x040fe20003f66070 */
[----:B------:R-:W2:Y:S01]  /*1cd0*/  SHFL.UP PT, R12, R29, 0x1, RZ ;  /* 0x042000001d0c7989 */ /* 0x000ea200000e00ff */
[C---:B------:R-:W-:Y:S02]  /*1ce0*/  ISETP.GE.U32.AND P4, PT, R9.reuse, 0x4, PT ;  /* 0x000000040900780c */ /* 0x040fe40003f86070 */
[C---:B------:R-:W-:Y:S02]  /*1cf0*/  ISETP.GE.U32.AND P5, PT, R9.reuse, 0x8, PT ;  /* 0x000000080900780c */ /* 0x040fe40003fa6070 */
[----:B------:R-:W-:Y:S02]  /*1d00*/  ISETP.GE.U32.AND P6, PT, R9, 0x10, PT ;  /* 0x000000100900780c */ /* 0x000fe40003fc6070 */
[----:B-1----:R-:W-:-:S02]  /*1d10*/  SEL R15, R15, RZ, P2 ;  /* 0x000000ff0f0f7207 */ /* 0x002fc40001000000 */
[----:B--2---:R-:W-:Y:S02]  /*1d20*/  SEL R12, R12, RZ, P2 ;  /* 0x000000ff0c0c7207 */ /* 0x004fe40001000000 */
[----:B------:R-:W-:-:S04]  /*1d30*/  IADD3 R24, P1, R15, R28, RZ ;  /* 0x0000001c0f187210 */ /* 0x000fc80007f3e0ff */
[----:B------:R-:W-:Y:S01]  /*1d40*/  IADD3.X R17, R12, R29, RZ, P1, !PT ;  /* 0x0000001d0c117210 */ /* 0x000fe20000ffe4ff */
[----:B------:R-:W1:Y:S04]  /*1d50*/  SHFL.UP PT, R15, R24, 0x2, RZ ;  /* 0x04400000180f7989 */ /* 0x000e6800000e00ff */
[----:B------:R-:W2:Y:S01]  /*1d60*/  SHFL.UP PT, R12, R17, 0x2, RZ ;  /* 0x04400000110c7989 */ /* 0x000ea200000e00ff */
[----:B-1----:R-:W-:-:S04]  /*1d70*/  SEL R15, R15, RZ, P3 ;  /* 0x000000ff0f0f7207 */ /* 0x002fc80001800000 */
[----:B------:R-:W-:Y:S02]  /*1d80*/  IADD3 R18, P1, R15, R24, RZ ;  /* 0x000000180f127210 */ /* 0x000fe40007f3e0ff */
[----:B--2---:R-:W-:-:S03]  /*1d90*/  SEL R12, R12, RZ, P3 ;  /* 0x000000ff0c0c7207 */ /* 0x004fc60001800000 */
[----:B------:R-:W1:Y:S02]  /*1da0*/  SHFL.UP PT, R15, R18, 0x4, RZ ;  /* 0x04800000120f7989 */ /* 0x000e6400000e00ff */
[----:B------:R-:W-:-:S05]  /*1db0*/  IMAD.X R25, R12, 0x1, R17, P1 ;  /* 0x000000010c197824 */ /* 0x000fca00008e0611 */
        /* <DEDUP_REMOVED lines=15> */
[----:B--2---:R-:W-:-:S05]  /*1eb0*/  SEL R12, R12, RZ, P6 ;  /* 0x000000ff0c0c7207 */ /* 0x004fca0003000000 */
[----:B------:R-:W-:Y:S01]  /*1ec0*/  IMAD.X R17, R12, 0x1, R25, P1 ;  /* 0x000000010c117824 */ /* 0x000fe200008e0619 */
[----:B------:R-:W-:-:S04]  /*1ed0*/  ISETP.GT.U32.AND P1, PT, R15, UR10, PT ;  /* 0x0000000a0f007c0c */ /* 0x000fc8000bf24070 */
[----:B------:R-:W-:-:S13]  /*1ee0*/  ISETP.GT.U32.AND.EX P1, PT, R17, UR9, PT, P1 ;  /* 0x0000000911007c0c */ /* 0x000fda000bf24110 */
[----:B------:R-:W-:-:S04]  /*1ef0*/  VOTE.ANY R12, PT, P1 ;  /* 0x00000000000c7806 */ /* 0x000fc800008e0100 */
[----:B------:R-:W-:-:S13]  /*1f00*/  ISETP.NE.AND P1, PT, R12, RZ, PT ;  /* 0x000000ff0c00720c */ /* 0x000fda0003f25270 */
[----:B------:R-:W-:Y:S05]  /*1f10*/  @P1 BRA `(.L_x_15) ;  /* 0x00000008006c1947 */ /* 0x000fea0003800000 */
[----:B------:R-:W1:Y:S01]  /*1f20*/  LDC R0, c[0x0][0x910] ;  /* 0x00024400ff007b82 */ /* 0x000e620000000800 */
[----:B------:R-:W-:Y:S01]  /*1f30*/  IMAD.MOV.U32 R26, RZ, RZ, R15 ;  /* 0x000000ffff1a7224 */ /* 0x000fe200078e000f */
[----:B------:R-:W-:Y:S01]  /*1f40*/  ULDC UR13, c[0x0][0x8f4] ;  /* 0x00023d00000d7ab9 */ /* 0x000fe20000000800 */
[----:B------:R-:W-:Y:S01]  /*1f50*/  IMAD.MOV.U32 R27, RZ, RZ, R17 ;  /* 0x000000ffff1b7224 */ /* 0x000fe200078e0011 */
[----:B------:R-:W-:Y:S01]  /*1f60*/  ULDC UR6, c[0x0][0x8dc] ;  /* 0x0002370000067ab9 */ /* 0x000fe20000000800 */
[----:B------:R-:W-:Y:S01]  /*1f70*/  ULDC UR19, c[0x0][0x8d8] ;  /* 0x0002360000137ab9 */ /* 0x000fe20000000800 */
[----:B------:R-:W-:Y:S01]  /*1f80*/  ULDC UR24, c[0x0][0x8f0] ;  /* 0x00023c0000187ab9 */ /* 0x000fe20000000800 */
[----:B------:R-:W-:Y:S01]  /*1f90*/  ULDC.64 UR20, c[0x0][0x8d0] ;  /* 0x0002340000147ab9 */ /* 0x000fe20000000a00 */
[----:B------:R-:W-:-:S05]  /*1fa0*/  ULDC.64 UR22, c[0x0][0x8e8] ;  /* 0x00023a0000167ab9 */ /* 0x000fca0000000a00 */
.L_x_20:
[----:B------:R-:W-:Y:S02]  /*1fb0*/  IMAD.MOV.U32 R3, RZ, RZ, R7 ;  /* 0x000000ffff037224 */ /* 0x000fe400078e0007 */
[----:B------:R-:W-:Y:S02]  /*1fc0*/  VIADD R7, R7, 0x20 ;  /* 0x0000002007077836 */ /* 0x000fe40000000000 */
[----:B-----5:R-:W-:-:S03]  /*1fd0*/  IMAD.MOV.U32 R12, RZ, RZ, R8 ;  /* 0x000000ffff0c7224 */ /* 0x020fc600078e0008 */
[----:B-1----:R-:W-:-:S13]  /*1fe0*/  ISETP.GE.AND P1, PT, R7, R0, PT ;  /* 0x000000000700720c */ /* 0x002fda0003f26270 */
[----:B------:R-:W1:Y:S01]  /*1ff0*/  @!P1 LDC.64 R24, c[0x0][0x918] ;  /* 0x00024600ff189b82 */ /* 0x000e620000000a00 */
[----:B------:R-:W-:Y:S01]  /*2000*/  @!P1 VIADD R15, R3, 0x20 ;  /* 0x00000020030f9836 */ /* 0x000fe20000000000 */
[----:B------:R2:W3:Y:S01]  /*2010*/  SHFL.IDX PT, R2, R27, 0x1f, 0x1f ;  /* 0x03e01f001b027f89 */ /* 0x0004e200000e0000 */
[----:B------:R-:W-:Y:S03]  /*2020*/  BSSY B0, `(.L_x_16) ;  /* 0x0000065000007945 */ /* 0x000fe60003800000 */
[----:B------:R2:W4:Y:S01]  /*2030*/  SHFL.IDX PT, R6, R26, 0x1f, 0x1f ;  /* 0x03e01f001a067f89 */ /* 0x00052200000e0000 */
[----:B-1----:R-:W-:-:S04]  /*2040*/  @!P1 IMAD.WIDE R24, R15, 0xc, R24 ;  /* 0x0000000c0f189825 */ /* 0x002fc800078e0218 */
[----:B------:R-:W-:Y:S01]  /*2050*/  IMAD.MOV.U32 R15, RZ, RZ, R10 ;  /* 0x000000ffff0f7224 */ /* 0x000fe200078e000a */
[----:B------:R2:W5:Y:S04]  /*2060*/  @!P1 LDG.E R8, desc[UR58][R24.64] ;  /* 0x0000003a18089981 */ /* 0x000568000c1e1900 */
[----:B------:R2:W5:Y:S01]  /*2070*/  @!P1 LDG.E R10, desc[UR58][R24.64+0x4] ;  /* 0x0000043a180a9981 */ /* 0x000562000c1e1900 */
[----:B------:R-:W-:Y:S01]  /*2080*/  ISETP.GE.AND P1, PT, R3, R0, PT ;  /* 0x000000000300720c */ /* 0x000fe20003f26270 */
[----:B------:R-:W-:Y:S01]  /*2090*/  IMAD.MOV.U32 R28, RZ, RZ, 0x7fffffff ;  /* 0x7fffffffff1c7424 */ /* 0x000fe200078e00ff */
[----:B------:R-:W-:-:S11]  /*20a0*/  MOV R29, RZ ;  /* 0x000000ff001d7202 */ /* 0x000fd60000000f00 */
[----:B--234-:R-:W-:Y:S05]  /*20b0*/  @P1 BRA `(.L_x_17) ;  /* 0x00000004006c1947 */ /* 0x01cfea0003800000 */
[----:B------:R-:W-:Y:S02]  /*20c0*/  IABS R31, R20 ;  /* 0x00000014001f7213 */ /* 0x000fe40000000000 */
[C---:B------:R-:W-:Y:S02]  /*20d0*/  IADD3 R17, P1, R12.reuse, UR14, RZ ;  /* 0x0000000e0c117c10 */ /* 0x040fe4000ff3e0ff */
[----:B------:R-:W1:Y:S02]  /*20e0*/  I2F.RP R4, R31 ;  /* 0x0000001f00047306 */ /* 0x000e640000209400 */
[----:B------:R-:W-:Y:S02]  /*20f0*/  LEA.HI.X.SX32 R18, R12, UR15, 0x1, P1 ;  /* 0x0000000f0c127c11 */ /* 0x000fe400088f0eff */
[----:B------:R-:W-:-:S04]  /*2100*/  IADD3 R12, P1, R15, UR16, RZ ;  /* 0x000000100f0c7c10 */ /* 0x000fc8000ff3e0ff */
[----:B------:R-:W-:Y:S02]  /*2110*/  LEA.HI.X.SX32 R15, R15, UR17, 0x1, P1 ;  /* 0x000000110f0f7c11 */ /* 0x000fe400088f0eff */
[----:B------:R-:W-:Y:S01]  /*2120*/  PLOP3.LUT P1, PT, PT, PT, UP0, 0x80, 0x0 ;  /* 0x000000000000781c */ /* 0x000fe20003f2f008 */
[----:B-1----:R-:W1:Y:S02]  /*2130*/  MUFU.RCP R4, R4 ;  /* 0x0000000400047308 */ /* 0x002e640000001000 */
[----:B-1----:R-:W-:-:S06]  /*2140*/  VIADD R5, R4, 0xffffffe ;  /* 0x0ffffffe04057836 */ /* 0x002fcc0000000000 */
[----:B------:R-:W1:Y:S02]  /*2150*/  F2I.FTZ.U32.TRUNC.NTZ R33, R5 ;  /* 0x0000000500217305 */ /* 0x000e64000021f000 */
[----:B-1----:R-:W-:Y:S02]  /*2160*/  IMAD.MOV R28, RZ, RZ, -R33 ;  /* 0x000000ffff1c7224 */ /* 0x002fe400078e0a21 */
[----:B------:R-:W-:Y:S05]  /*2170*/  @!P1 BRA `(.L_x_18) ;  /* 0x00000000002c9947 */ /* 0x000fea0003800000 */
        /* <DEDUP_REMOVED lines=11> */
.L_x_18:
        /* <DEDUP_REMOVED lines=12> */
.L_x_19:
[----:B------:R-:W-:Y:S02]  /*22f0*/  SHF.R.U64 R12, R12, UR24, R15 ;  /* 0x000000180c0c7c19 */ /* 0x000fe4000800120f */
[----:B------:R-:W-:Y:S02]  /*2300*/  MOV R4, R28 ;  /* 0x0000001c00047202 */ /* 0x000fe40000000f00 */
[----:B------:R-:W-:Y:S01]  /*2310*/  IABS R5, R20 ;  /* 0x0000001400057213 */ /* 0x000fe20000000000 */
[----:B------:R-:W-:Y:S01]  /*2320*/  VIADD R15, R12, UR5 ;  /* 0x000000050c0f7c36 */ /* 0x000fe20008000000 */
[----:B------:R-:W-:Y:S01]  /*2330*/  SHF.R.U64 R17, R17, UR19, R18 ;  /* 0x0000001311117c19 */ /* 0x000fe20008001212 */
[----:B------:R-:W-:Y:S01]  /*2340*/  IMAD R12, R4, R31, RZ ;  /* 0x0000001f040c7224 */ /* 0x000fe200078e02ff */
[----:B------:R-:W-:Y:S01]  /*2350*/  IABS R28, R11 ;  /* 0x0000000b001c7213 */ /* 0x000fe20000000000 */
[----:B------:R-:W-:Y:S01]  /*2360*/  IMAD.MOV R25, RZ, RZ, -R5 ;  /* 0x000000ffff197224 */ /* 0x000fe200078e0a05 */
[----:B------:R-:W-:Y:S01]  /*2370*/  IABS R24, R15 ;  /* 0x0000000f00187213 */ /* 0x000fe20000000000 */
[----:B------:R-:W-:-:S02]  /*2380*/  IMAD.MOV.U32 R4, RZ, RZ, RZ ;  /* 0x000000ffff047224 */ /* 0x000fc400078e00ff */
[----:B------:R-:W-:Y:S02]  /*2390*/  IMAD.MOV.U32 R5, RZ, RZ, R33 ;  /* 0x000000ffff057224 */ /* 0x000fe400078e0021 */
[----:B------:R-:W-:Y:S02]  /*23a0*/  VIADD R18, R17, UR4 ;  /* 0x0000000411127c36 */ /* 0x000fe40008000000 */
[----:B------:R-:W-:-:S04]  /*23b0*/  IMAD.HI.U32 R4, R33, R12, R4 ;  /* 0x0000000c21047227 */ /* 0x000fc800078e0004 */
[----:B------:R-:W-:Y:S01]  /*23c0*/  IMAD.MOV.U32 R5, RZ, RZ, R24 ;  /* 0x000000ffff057224 */ /* 0x000fe200078e0018 */
[----:B------:R-:W-:Y:S01]  /*23d0*/  IABS R24, R11 ;  /* 0x0000000b00187213 */ /* 0x000fe20000000000 */
[----:B------:R-:W-:Y:S02]  /*23e0*/  IMAD.MOV.U32 R12, RZ, RZ, R25 ;  /* 0x000000ffff0c7224 */ /* 0x000fe400078e0019 */
[----:B------:R-:W-:Y:S01]  /*23f0*/  IMAD.HI.U32 R4, R4, R5, RZ ;  /* 0x0000000504047227 */ /* 0x000fe200078e00ff */
[----:B------:R-:W1:Y:S03]  /*2400*/  I2F.RP R25, R24 ;  /* 0x0000001800197306 */ /* 0x000e660000209400 */
[----:B------:R-:W-:-:S05]  /*2410*/  IMAD R12, R4, R12, R5 ;  /* 0x0000000c040c7224 */ /* 0x000fca00078e0205 */
[----:B------:R-:W-:Y:S01]  /*2420*/  ISETP.GT.U32.AND P1, PT, R31, R12, PT ;  /* 0x0000000c1f00720c */ /* 0x000fe20003f24070 */
[----:B-1----:R-:W1:-:S12]  /*2430*/  MUFU.RCP R25, R25 ;  /* 0x0000001900197308 */ /* 0x002e580000001000 */
[----:B------:R-:W-:Y:S02]  /*2440*/  @!P1 IMAD.IADD R12, R12, 0x1, -R31 ;  /* 0x000000010c0c9824 */ /* 0x000fe400078e0a1f */
[----:B-1----:R-:W-:-:S04]  /*2450*/  VIADD R4, R25, 0xffffffe ;  /* 0x0ffffffe19047836 */ /* 0x002fc80000000000 */
[----:B------:R1:W2:Y:S02]  /*2460*/  F2I.FTZ.U32.TRUNC.NTZ R5, R4 ;  /* 0x0000000400057305 */ /* 0x0002a4000021f000 */
[----:B-1----:R-:W-:Y:S02]  /*2470*/  IMAD.MOV.U32 R4, RZ, RZ, RZ ;  /* 0x000000ffff047224 */ /* 0x002fe400078e00ff */
[----:B--2---:R-:W-:-:S04]  /*2480*/  IMAD.MOV R27, RZ, RZ, -R5 ;  /* 0x000000ffff1b7224 */ /* 0x004fc800078e0a05 */
[----:B------:R-:W-:Y:S01]  /*2490*/  IMAD R17, R27, R24, RZ ;  /* 0x000000181b117224 */ /* 0x000fe200078e02ff */
[----:B------:R-:W-:-:S03]  /*24a0*/  IABS R27, R18 ;  /* 0x00000012001b7213 */ /* 0x000fc60000000000 */
[----:B------:R-:W-:Y:S01]  /*24b0*/  IMAD.HI.U32 R26, R5, R17, R4 ;  /* 0x00000011051a7227 */ /* 0x000fe200078e0004 */
[----:B------:R-:W-:-:S03]  /*24c0*/  MOV R5, R27 ;  /* 0x0000001b00057202 */ /* 0x000fc60000000f00 */
[----:B------:R-:W-:Y:S02]  /*24d0*/  IMAD.MOV R17, RZ, RZ, -R28 ;  /* 0x000000ffff117224 */ /* 0x000fe400078e0a1c */
[----:B------:R-:W-:-:S04]  /*24e0*/  IMAD.HI.U32 R4, R26, R5, RZ ;  /* 0x000000051a047227 */ /* 0x000fc800078e00ff */
[----:B------:R-:W-:-:S05]  /*24f0*/  IMAD R5, R4, R17, R5 ;  /* 0x0000001104057224 */ /* 0x000fca00078e0205 */
[----:B------:R-:W-:-:S13]  /*2500*/  ISETP.GT.U32.AND P1, PT, R24, R5, PT ;  /* 0x000000051800720c */ /* 0x000fda0003f24070 */
[----:B------:R-:W-:Y:S01]  /*2510*/  @!P1 IMAD.IADD R5, R5, 0x1, -R24 ;  /* 0x0000000105059824 */ /* 0x000fe200078e0a18 */
[----:B------:R-:W-:-:S13]  /*2520*/  ISETP.GT.U32.AND P1, PT, R31, R12, PT ;  /* 0x0000000c1f00720c */ /* 0x000fda0003f24070 */
[----:B------:R-:W-:Y:S01]  /*2530*/  @!P1 IMAD.IADD R12, R12, 0x1, -R31 ;  /* 0x000000010c0c9824 */ /* 0x000fe200078e0a1f */
[----:B------:R-:W-:-:S03]  /*2540*/  ISETP.GT.U32.AND P1, PT, R24, R5, PT ;  /* 0x000000051800720c */ /* 0x000fc60003f24070 */
[----:B------:R-:W-:-:S10]  /*2550*/  IMAD.MOV.U32 R4, RZ, RZ, R12 ;  /* 0x000000ffff047224 */ /* 0x000fd400078e000c */
[----:B------:R-:W-:Y:S01]  /*2560*/  @!P1 IMAD.IADD R5, R5, 0x1, -R24 ;  /* 0x0000000105059824 */ /* 0x000fe200078e0a18 */
[----:B------:R-:W-:-:S13]  /*2570*/  ISETP.GE.AND P1, PT, R15, RZ, PT ;  /* 0x000000ff0f00720c */ /* 0x000fda0003f26270 */
[----:B------:R-:W-:Y:S01]  /*2580*/  @!P1 IMAD.MOV R4, RZ, RZ, -R4 ;  /* 0x000000ffff049224 */ /* 0x000fe200078e0a04 */
[----:B------:R-:W-:-:S13]  /*2590*/  ISETP.GE.AND P1, PT, R18, RZ, PT ;  /* 0x000000ff1200720c */ /* 0x000fda0003f26270 */
[----:B------:R-:W-:Y:S01]  /*25a0*/  @!P1 IMAD.MOV R5, RZ, RZ, -R5 ;  /* 0x000000ffff059224 */ /* 0x000fe200078e0a05 */
[----:B------:R-:W-:-:S13]  /*25b0*/  ISETP.NE.AND P1, PT, RZ, UR7, PT ;  /* 0x00000007ff007c0c */ /* 0x000fda000bf25270 */
[----:B------:R-:W-:Y:S02]  /*25c0*/  @!P1 LOP3.LUT R4, RZ, UR7, RZ, 0x33, !PT ;  /* 0x00000007ff049c12 */ /* 0x000fe4000f8e33ff */
[----:B------:R-:W-:-:S03]  /*25d0*/  ISETP.NE.AND P1, PT, RZ, UR8, PT ;  /* 0x00000008ff007c0c */ /* 0x000fc6000bf25270 */
[----:B------:R-:W-:-:S10]  /*25e0*/  IMAD.IADD R4, R15, 0x1, -R4 ;  /* 0x000000010f047824 */ /* 0x000fd400078e0a04 */
[----:B------:R-:W-:Y:S02]  /*25f0*/  @!P1 LOP3.LUT R5, RZ, UR8, RZ, 0x33, !PT ;  /* 0x00000008ff059c12 */ /* 0x000fe4000f8e33ff */
[----:B------:R-:W-:-:S03]  /*2600*/  PLOP3.LUT P1, PT, PT, PT, UP3, 0x80, 0x0 ;  /* 0x000000000000781c */ /* 0x000fc60003f2f038 */
[----:B------:R-:W-:-:S04]  /*2610*/  IMAD.IADD R5, R18, 0x1, -R5 ;  /* 0x0000000112057824 */ /* 0x000fc800078e0a05 */
[CC--:B------:R-:W-:Y:S01]  /*2620*/  IMAD R28, R4.reuse, R5.reuse, RZ ;  /* 0x00000005041c7224 */ /* 0x0c0fe200078e02ff */
[----:B------:R-:W-:-:S04]  /*2630*/  SEL R15, R4, R5, !P1 ;  /* 0x00000005040f7207 */ /* 0x000fc80004800000 */
[--C-:B------:R-:W-:Y:S01]  /*2640*/  SHF.R.S32.HI R5, RZ, 0x1f, R15.reuse ;  /* 0x0000001fff057819 */ /* 0x100fe2000001140f */
[----:B------:R-:W-:Y:S01]  /*2650*/  IMAD.MOV.U32 R4, RZ, RZ, R15 ;  /* 0x000000ffff047224 */ /* 0x000fe200078e000f */
[----:B------:R-:W-:-:S07]  /*2660*/  SHF.R.S32.HI R29, RZ, 0x1f, R28 ;  /* 0x0000001fff1d7819 */ /* 0x000fce000001141c */
.L_x_17:
[----:B------:R-:W-:Y:S05]  /*2670*/  BSYNC B0 ;  /* 0x0000000000007941 */ /* 0x000fea0003800000 */
.L_x_16:
[----:B------:R-:W1:Y:S04]  /*2680*/  SHFL.UP PT, R15, R28, 0x1, RZ ;  /* 0x042000001c0f7989 */ /* 0x000e6800000e00ff */
[----:B------:R-:W2:Y:S01]  /*2690*/  SHFL.UP PT, R12, R29, 0x1, RZ ;  /* 0x042000001d0c7989 */ /* 0x000ea200000e00ff */
[----:B-1----:R-:W-:Y:S02]  /*26a0*/  SEL R15, R15, RZ, P2 ;  /* 0x000000ff0f0f7207 */ /* 0x002fe40001000000 */
[----:B--2---:R-:W-:Y:S02]  /*26b0*/  SEL R12, R12, RZ, P2 ;  /* 0x000000ff0c0c7207 */ /* 0x004fe40001000000 */
[----:B------:R-:W-:-:S05]  /*26c0*/  IADD3 R18, P1, R15, R28, RZ ;  /* 0x0000001c0f127210 */ /* 0x000fca0007f3e0ff */
[----:B------:R-:W-:Y:S01]  /*26d0*/  IMAD.X R25, R12, 0x1, R29, P1 ;  /* 0x000000010c197824 */ /* 0x000fe200008e061d */
        /* <DEDUP_REMOVED lines=16> */
[----:B------:R-:W-:-:S04]  /*27e0*/  IADD3 R18, P1, R15, R24, RZ ;  /* 0x000000180f127210 */ /* 0x000fc80007f3e0ff */
[----:B------:R-:W-:Y:S01]  /*27f0*/  IADD3.X R25, R12, R27, RZ, P1, !PT ;  /* 0x0000001b0c197210 */ /* 0x000fe20000ffe4ff */
[----:B------:R-:W1:Y:S04]  /*2800*/  SHFL.UP PT, R15, R18, 0x10, RZ ;  /* 0x06000000120f7989 */ /* 0x000e6800000e00ff */
[----:B------:R-:W2:Y:S01]  /*2810*/  SHFL.UP PT, R12, R25, 0x10, RZ ;  /* 0x06000000190c7989 */ /* 0x000ea200000e00ff */
[----:B-1----:R-:W-:Y:S02]  /*2820*/  SEL R15, R15, RZ, P6 ;  /* 0x000000ff0f0f7207 */ /* 0x002fe40003000000 */
[----:B--2---:R-:W-:Y:S02]  /*2830*/  SEL R12, R12, RZ, P6 ;  /* 0x000000ff0c0c7207 */ /* 0x004fe40003000000 */
[----:B------:R-:W-:-:S05]  /*2840*/  IADD3 R15, P1, R15, R18, RZ ;  /* 0x000000120f0f7210 */ /* 0x000fca0007f3e0ff */
[----:B------:R-:W-:Y:S01]  /*2850*/  IMAD.X R17, R12, 0x1, R25, P1 ;  /* 0x000000010c117824 */ /* 0x000fe200008e0619 */
[----:B------:R-:W-:-:S05]  /*2860*/  IADD3 R26, P1, R15, R6, RZ ;  /* 0x000000060f1a7210 */ /* 0x000fca0007f3e0ff */
[----:B------:R-:W-:Y:S01]  /*2870*/  IMAD.X R27, R17, 0x1, R2, P1 ;  /* 0x00000001111b7824 */ /* 0x000fe200008e0602 */
[----:B------:R-:W-:-:S04]  /*2880*/  ISETP.GT.U32.AND P1, PT, R26, UR10, PT ;  /* 0x0000000a1a007c0c */ /* 0x000fc8000bf24070 */
[----:B------:R-:W-:-:S13]  /*2890*/  ISETP.GT.U32.AND.EX P1, PT, R27, UR9, PT, P1 ;  /* 0x000000091b007c0c */ /* 0x000fda000bf24110 */
[----:B------:R-:W-:-:S04]  /*28a0*/  VOTE.ANY R12, PT, P1 ;  /* 0x00000000000c7806 */ /* 0x000fc800008e0100 */
[----:B------:R-:W-:-:S13]  /*28b0*/  ISETP.NE.AND P1, PT, R12, RZ, PT ;  /* 0x000000ff0c00720c */ /* 0x000fda0003f25270 */
[----:B------:R-:W-:Y:S05]  /*28c0*/  @!P1 BRA `(.L_x_20) ;  /* 0xfffffff400b89947 */ /* 0x000fea000383ffff */
.L_x_15:
[----:B------:R-:W1:Y:S08]  /*28d0*/  BREV R12, R12 ;  /* 0x0000000c000c7301 */ /* 0x000e700000000000 */
[----:B-1----:R-:W1:Y:S02]  /*28e0*/  FLO.U32.SH R7, R12 ;  /* 0x0000000c00077300 */ /* 0x002e6400000e0400 */
[----:B-1----:R-:W1:Y:S02]  /*28f0*/  SHFL.IDX PT, R3, R3, R7, 0x1f ;  /* 0x00001f0703037589 */ /* 0x002e6400000e0000 */
[----:B-1----:R-:W-:-:S13]  /*2900*/  R2UR UR6, R3 ;  /* 0x00000000030672ca */ /* 0x002fda00000e0000 */
[----:B------:R-:W-:-:S05]  /*2910*/  VIADD R27, R9, UR6 ;  /* 0x00000006091b7c36 */ /* 0x000fca0008000000 */
[----:B------:R-:W-:-:S13]  /*2920*/  ISETP.GE.AND P1, PT, R27, R0, PT ;  /* 0x000000001b00720c */ /* 0x000fda0003f26270 */
[----:B------:R-:W1:Y:S02]  /*2930*/  @!P1 LDC.64 R24, c[0x0][0x918] ;  /* 0x00024600ff189b82 */ /* 0x000e640000000a00 */
[----:B-1----:R-:W-:-:S05]  /*2940*/  @!P1 IMAD.WIDE R24, R27, 0xc, R24 ;  /* 0x0000000c1b189825 */ /* 0x002fca00078e0218 */
[----:B-----5:R1:W5:Y:S04]  /*2950*/  @!P1 LDG.E R8, desc[UR58][R24.64] ;  /* 0x0000003a18089981 */ /* 0x020368000c1e1900 */
[----:B------:R1:W5:Y:S01]  /*2960*/  @!P1 LDG.E R10, desc[UR58][R24.64+0x4] ;  /* 0x0000043a180a9981 */ /* 0x000362000c1e1900 */
[----:B------:R-:W-:-:S03]  /*2970*/  IADD3 R18, P1, P2, R15, R6, -R28 ;  /* 0x000000060f127210 */ /* 0x000fc60007a3e81c */
[----:B------:R-:W-:Y:S01]  /*2980*/  SHFL.IDX PT, R6, R28, R7, 0x1f ;  /* 0x00001f071c067589 */ /* 0x000fe200000e0000 */
[----:B------:R-:W-:-:S03]  /*2990*/  IADD3.X R26, R17, R2, ~R29, P1, P2 ;  /* 0x00000002111a7210 */ /* 0x000fc60000fe4c1d */
[----:B------:R-:W2:Y:S04]  /*29a0*/  SHFL.IDX PT, R18, R18, R7, 0x1f ;  /* 0x00001f0712127589 */ /* 0x000ea800000e0000 */
[----:B------:R-:W3:Y:S04]  /*29b0*/  SHFL.IDX PT, R26, R26, R7, 0x1f ;  /* 0x00001f071a1a7589 */ /* 0x000ee800000e0000 */
[----:B------:R-:W4:Y:S04]  /*29c0*/  SHFL.IDX PT, R2, R29, R7, 0x1f ;  /* 0x00001f071d027589 */ /* 0x000f2800000e0000 */
[----:B------:R-:W1:Y:S04]  /*29d0*/  SHFL.IDX PT, R5, R5, R7, 0x1f ;  /* 0x00001f0705057589 */ /* 0x000e6800000e0000 */
[----:B------:R4:W1:Y:S01]  /*29e0*/  SHFL.IDX PT, R4, R4, R7, 0x1f ;  /* 0x00001f0704047589 */ /* 0x00086200000e0000 */
[----:B--2---:R-:W-:-:S02]  /*29f0*/  R2UR UR5, R18 ;  /* 0x00000000120572ca */ /* 0x004fc400000e0000 */
[----:B---3--:R-:W-:Y:S01]  /*2a00*/  R2UR UR4, R26 ;  /* 0x000000001a0472ca */ /* 0x008fe200000e0000 */
[----:B----4-:R-:W-:-:S14]  /*2a10*/  IMAD.MOV.U32 R7, RZ, RZ, R2 ;  /* 0x000000ffff077224 */ /* 0x010fdc00078e0002 */
.L_x_10:
[----:B------:R-:W-:Y:S01]  /*2a20*/  ISETP.LE.AND P1, PT, R0, UR6, PT ;  /* 0x0000000600007c0c */ /* 0x000fe2000bf23270 */
[----:B------:R-:W-:Y:S02]  /*2a30*/  IMAD.MOV.U32 R17, RZ, RZ, -0x1 ;  /* 0xffffffffff117424 */ /* 0x000fe400078e00ff */
[----:B------:R-:W-:-:S10]  /*2a40*/  IMAD.MOV.U32 R18, RZ, RZ, -0x1 ;  /* 0xffffffffff127424 */ /* 0x000fd400078e00ff */
[----:B------:R-:W-:Y:S05]  /*2a50*/  @P1 BRA `(.L_x_9) ;  /* 0x0000000400041947 */ /* 0x000fea0003800000 */
[----:B------:R-:W-:Y:S01]  /*2a60*/  UIADD3 UR15, UP2, -UR5, UR10, URZ ;  /* 0x0000000a050f7290 */ /* 0x000fe2000ff5e13f */
[----:B------:R-:W2:Y:S01]  /*2a70*/  S2UR UR19, SR_CTAID.Y ;  /* 0x00000000001379c3 */ /* 0x000ea20000002600 */
[----:B------:R-:W-:Y:S01]  /*2a80*/  ULDC UR17, c[0x0][0x8c0] ;  /* 0x0002300000117ab9 */ /* 0x000fe20000000800 */
[----:B------:R-:W-:Y:S01]  /*2a90*/  ULDC UR21, c[0x0][0x8b0] ;  /* 0x00022c0000157ab9 */ /* 0x000fe20000000800 */
[----:B------:R-:W-:Y:S01]  /*2aa0*/  UIADD3.X UR11, ~UR4, UR9, URZ, UP2, !UPT ;  /* 0x00000009040b7290 */ /* 0x000fe200097fe53f */
[--C-:B-1----:R-:W-:Y:S01]  /*2ab0*/  SHF.R.U32.HI R25, RZ, UR21, R5.reuse ;  /* 0x00000015ff197c19 */ /* 0x102fe20008011605 */
[----:B------:R-:W-:Y:S01]  /*2ac0*/  ULDC UR20, c[0x0][0x904] ;  /* 0x0002410000147ab9 */ /* 0x000fe20000000800 */
[----:B------:R-:W-:Y:S01]  /*2ad0*/  ULDC UR13, c[0x0][0x8a8] ;  /* 0x00022a00000d7ab9 */ /* 0x000fe20000000800 */
[----:B------:R-:W-:Y:S01]  /*2ae0*/  USHF.R.U32.HI UR16, URZ, UR17, UR11 ;  /* 0x000000113f107299 */ /* 0x000fe2000801160b */
[----:B------:R-:W-:Y:S01]  /*2af0*/  SHF.R.U64 R24, R4, UR21, R5 ;  /* 0x0000001504187c19 */ /* 0x000fe20008001205 */
[----:B------:R-:W-:-:S02]  /*2b00*/  USHF.R.U64 UR15, UR15, UR17, UR11 ;  /* 0x000000110f0f7299 */ /* 0x000fc4000800120b */
[----:B------:R-:W-:Y:S02]  /*2b10*/  USHF.R.U32.HI UR14, URZ, UR21, UR16 ;  /* 0x000000153f0e7299 */ /* 0x000fe40008011610 */
[----:B------:R-:W-:Y:S02]  /*2b20*/  UIADD3 UR13, UR13, -0x1, URZ ;  /* 0xffffffff0d0d7890 */ /* 0x000fe4000fffe03f */
[----:B------:R-:W-:Y:S02]  /*2b30*/  USHF.R.U32.HI UR22, URZ, UR20, UR14 ;  /* 0x000000143f167299 */ /* 0x000fe4000801160e */
[----:B------:R-:W-:Y:S02]  /*2b40*/  USHF.R.U64 UR16, UR15, UR21, UR16 ;  /* 0x000000150f107299 */ /* 0x000fe40008001210 */
[----:B------:R-:W-:Y:S02]  /*2b50*/  ULOP3.LUT UR15, UR15, UR13, URZ, 0xc0, !UPT ;  /* 0x0000000d0f0f7292 */ /* 0x000fe4000f8ec03f */
[----:B------:R-:W-:Y:S01]  /*2b60*/  LOP3.LUT R0, R25, UR22, RZ, 0xfc, !PT ;  /* 0x0000001619007c12 */ /* 0x000fe2000f8efcff */
[----:B------:R-:W-:-:S02]  /*2b70*/  USHF.R.U64 UR14, UR16, UR20, UR14 ;  /* 0x00000014100e7299 */ /* 0x000fc4000800120e */
[----:B--2---:R-:W-:Y:S01]  /*2b80*/  USEL UR11, UR40, UR19, !UP3 ;  /* 0x00000013280b7287 */ /* 0x004fe2000d800000 */
[----:B------:R-:W-:-:S13]  /*2b90*/  ISETP.NE.U32.AND P1, PT, R0, RZ, PT ;  /* 0x000000ff0000720c */ /* 0x000fda0003f25070 */
[----:B------:R-:W-:Y:S05]  /*2ba0*/  @!P1 BRA `(.L_x_21) ;  /* 0x0000000000149947 */ /* 0x000fea0003800000 */
[----:B------:R-:W-:-:S07]  /*2bb0*/  MOV R12, 0x2bd0 ;  /* 0x00002bd0000c7802 */ /* 0x000fce0000000f00 */
[----:B-----5:R-:W-:Y:S05]  /*2bc0*/  CALL.REL.NOINC `($__internal_0_$__cuda_sm20_div_u64) ;  /* 0x000000c800607944 */ /* 0x020fea0003c00000 */
[----:B------:R-:W-:-:S04]  /*2bd0*/  IMAD.MOV R12, RZ, RZ, -R0 ;  /* 0x000000ffff0c7224 */ /* 0x000fc800078e0a00 */
[----:B------:R-:W-:Y:S01]  /*2be0*/  IMAD R12, R24, R12, UR14 ;  /* 0x0000000e180c7e24 */ /* 0x000fe2000f8e020c */
[----:B------:R-:W-:Y:S06]  /*2bf0*/  BRA `(.L_x_22) ;  /* 0x0000000000507947 */ /* 0x000fec0003800000 */
.L_x_21:
[----:B------:R-:W1:Y:S01]  /*2c00*/  I2F.U32.RP R0, R24 ;  /* 0x0000001800007306 */ /* 0x000e620000209000 */
[----:B------:R-:W-:-:S07]  /*2c10*/  ISETP.NE.U32.AND P3, PT, R24, RZ, PT ;  /* 0x000000ff1800720c */ /* 0x000fce0003f65070 */
[----:B-1----:R-:W1:Y:S02]  /*2c20*/  MUFU.RCP R0, R0 ;  /* 0x0000000000007308 */ /* 0x002e640000001000 */
[----:B-1----:R-:W-:-:S06]  /*2c30*/  VIADD R2, R0, 0xffffffe ;  /* 0x0ffffffe00027836 */ /* 0x002fcc0000000000 */
[----:B------:R1:W2:Y:S02]  /*2c40*/  F2I.FTZ.U32.TRUNC.NTZ R3, R2 ;  /* 0x0000000200037305 */ /* 0x0002a4000021f000 */
[----:B-1----:R-:W-:Y:S02]  /*2c50*/  IMAD.MOV.U32 R2, RZ, RZ, RZ ;  /* 0x000000ffff027224 */ /* 0x002fe400078e00ff */
[----:B--2---:R-:W-:-:S04]  /*2c60*/  IMAD.MOV R15, RZ, RZ, -R3 ;  /* 0x000000ffff0f7224 */ /* 0x004fc800078e0a03 */
[----:B------:R-:W-:-:S04]  /*2c70*/  IMAD R15, R15, R24, RZ ;  /* 0x000000180f0f7224 */ /* 0x000fc800078e02ff */
[----:B------:R-:W-:-:S06]  /*2c80*/  IMAD.HI.U32 R3, R3, R15, R2 ;  /* 0x0000000f03037227 */ /* 0x000fcc00078e0002 */
[----:B------:R-:W-:-:S04]  /*2c90*/  IMAD.HI.U32 R0, R3, UR14, RZ ;  /* 0x0000000e03007c27 */ /* 0x000fc8000f8e00ff */
[----:B------:R-:W-:-:S04]  /*2ca0*/  IMAD.MOV R3, RZ, RZ, -R0 ;  /* 0x000000ffff037224 */ /* 0x000fc800078e0a00 */
[----:B------:R-:W-:-:S05]  /*2cb0*/  IMAD R3, R24, R3, UR14 ;  /* 0x0000000e18037e24 */ /* 0x000fca000f8e0203 */
[----:B------:R-:W-:-:S13]  /*2cc0*/  ISETP.GE.U32.AND P1, PT, R3, R24, PT ;  /* 0x000000180300720c */ /* 0x000fda0003f26070 */
[----:B------:R-:W-:Y:S01]  /*2cd0*/  @P1 IMAD.IADD R3, R3, 0x1, -R24 ;  /* 0x0000000103031824 */ /* 0x000fe200078e0a18 */
[----:B------:R-:W-:-:S04]  /*2ce0*/  @P1 IADD3 R0, R0, 0x1, RZ ;  /* 0x0000000100001810 */ /* 0x000fc80007ffe0ff */
[----:B------:R-:W-:-:S13]  /*2cf0*/  ISETP.GE.U32.AND P2, PT, R3, R24, PT ;  /* 0x000000180300720c */ /* 0x000fda0003f46070 */
[----:B------:R-:W-:Y:S01]  /*2d00*/  @P2 VIADD R0, R0, 0x1 ;  /* 0x0000000100002836 */ /* 0x000fe20000000000 */
[----:B------:R-:W-:-:S05]  /*2d10*/  @!P3 LOP3.LUT R0, RZ, R24, RZ, 0x33, !PT ;  /* 0x00000018ff00b212 */ /* 0x000fca00078e33ff */
[----:B------:R-:W-:-:S04]  /*2d20*/  IMAD.MOV R12, RZ, RZ, -R0 ;  /* 0x000000ffff0c7224 */ /* 0x000fc800078e0a00 */
[----:B------:R-:W-:-:S07]  /*2d30*/  IMAD R12, R24, R12, UR14 ;  /* 0x0000000e180c7e24 */ /* 0x000fce000f8e020c */
.L_x_22:
[----:B------:R-:W1:Y:S01]  /*2d40*/  LDC R15, c[0x0][0x8a8] ;  /* 0x00022a00ff0f7b82 */ /* 0x000e620000000800 */
[----:B------:R-:W-:Y:S01]  /*2d50*/  ULDC UR14, c[0x0][0x904] ;  /* 0x00024100000e7ab9 */ /* 0x000fe20000000800 */
[----:B------:R-:W-:Y:S01]  /*2d60*/  UMOV UR13, 0xffffffff ;  /* 0xffffffff000d7882 */ /* 0x000fe20000000000 */
[----:B------:R-:W-:Y:S01]  /*2d70*/  PLOP3.LUT P1, PT, PT, PT, UP3, 0x80, 0x0 ;  /* 0x000000000000781c */ /* 0x000fe20003f2f038 */
[----:B------:R-:W-:-:S04]  /*2d80*/  USHF.L.U32 UR13, UR13, UR14, URZ ;  /* 0x0000000e0d0d7299 */ /* 0x000fc8000800063f */
[----:B------:R-:W2:Y:S02]  /*2d90*/  LDC R17, c[0x0][0x8b8] ;  /* 0x00022e00ff117b82 */ /* 0x000ea40000000800 */
[----:B------:R-:W-:Y:S01]  /*2da0*/  LOP3.LUT R2, RZ, UR13, RZ, 0x33, !PT ;  /* 0x0000000dff027c12 */ /* 0x000fe2000f8e33ff */
[----:B------:R-:W-:Y:S02]  /*2db0*/  UMOV UR13, 0x1 ;  /* 0x00000001000d7882 */ /* 0x000fe40000000000 */
[----:B------:R-:W-:Y:S01]  /*2dc0*/  USHF.L.U32 UR13, UR13, UR14, URZ ;  /* 0x0000000e0d0d7299 */ /* 0x000fe2000800063f */
[----:B------:R-:W-:Y:S02]  /*2dd0*/  LOP3.LUT R3, R2, UR16, RZ, 0xc0, !PT ;  /* 0x0000001002037c12 */ /* 0x000fe4000f8ec0ff */
[----:B------:R-:W-:Y:S02]  /*2de0*/  @P1 IMAD.U32 R18, RZ, RZ, UR6 ;  /* 0x00000006ff121e24 */ /* 0x000fe4000f8e00ff */
[----:B------:R-:W-:-:S02]  /*2df0*/  @!P1 IMAD.U32 R18, RZ, RZ, UR6 ;  /* 0x00000006ff129e24 */ /* 0x000fc4000f8e00ff */
[----:B------:R-:W-:Y:S02]  /*2e00*/  IMAD R0, R0, UR13, R3 ;  /* 0x0000000d00007c24 */ /* 0x000fe4000f8e0203 */
[----:B-1----:R-:W-:-:S04]  /*2e10*/  IMAD R12, R12, R15, UR15 ;  /* 0x0000000f0c0c7e24 */ /* 0x002fc8000f8e020f */
[----:B------:R-:W-:Y:S02]  /*2e20*/  @P1 IMAD.MOV.U32 R16, RZ, RZ, R12 ;  /* 0x000000ffff101224 */ /* 0x000fe400078e000c */
[----:B--2---:R-:W-:Y:S01]  /*2e30*/  IMAD R17, R0, R17, UR11 ;  /* 0x0000000b00117e24 */ /* 0x004fe2000f8e0211 */
[----:B------:R-:W-:-:S03]  /*2e40*/  UMOV UR11, 0x1 ;  /* 0x00000001000b7882 */ /* 0x000fc60000000000 */
[----:B------:R-:W-:Y:S02]  /*2e50*/  @!P1 IMAD.MOV.U32 R16, RZ, RZ, R17 ;  /* 0x000000ffff109224 */ /* 0x000fe400078e0011 */
[----:B------:R-:W-:-:S07]  /*2e60*/  @!P1 IMAD.MOV.U32 R17, RZ, RZ, R12 ;  /* 0x000000ffff119224 */ /* 0x000fce00078e000c */
.L_x_9:
[----:B------:R-:W-:-:S13]  /*2e70*/  ISETP.NE.AND P1, PT, RZ, UR11, PT ;  /* 0x0000000bff007c0c */ /* 0x000fda000bf25270 */
[----:B------:R-:W-:Y:S05]  /*2e80*/  @!P1 EXIT ;  /* 0x000000000000994d */ /* 0x000fea0003800000 */
[----:B-1----:R-:W1:Y:S02]  /*2e90*/  LDC.64 R24, c[0x0][0x290] ;  /* 0x0000a400ff187b82 */ /* 0x002e640000000a00 */
[----:B-1----:R-:W-:-:S05]  /*2ea0*/  IMAD.WIDE R24, R18, 0xc, R24 ;  /* 0x0000000c12187825 */ /* 0x002fca00078e0218 */
[----:B------:R1:W5:Y:S04]  /*2eb0*/  LDG.E R2, desc[UR58][R24.64] ;  /* 0x0000003a18027981 */ /* 0x000368000c1e1900 */
[----:B------:R1:W5:Y:S04]  /*2ec0*/  LDG.E R0, desc[UR58][R24.64+0x4] ;  /* 0x0000043a18007981 */ /* 0x000368000c1e1900 */
[----:B------:R1:W5:Y:S01]  /*2ed0*/  LDG.E R36, desc[UR58][R24.64+0x8] ;  /* 0x0000083a18247981 */ /* 0x000362000c1e1900 */
[----:B------:R-:W-:Y:S01]  /*2ee0*/  PLOP3.LUT P1, PT, PT, PT, UP1, 0x80, 0x0 ;  /* 0x000000000000781c */ /* 0x000fe20003f2f018 */
[----:B------:R-:W2:Y:S01]  /*2ef0*/  S2UR UR42, SR_CgaCtaId ;  /* 0x00000000002a79c3 */ /* 0x000ea20000008800 */
[----:B------:R-:W-:-:S11]  /*2f00*/  SHF.R.S32.HI R3, RZ, 0x1f, R18 ;  /* 0x0000001fff037819 */ /* 0x000fd60000011412 */
[----:B-1----:R-:W-:Y:S05]  /*2f10*/  @!P1 BRA `(.L_x_23) ;  /* 0x00000058002c9947 */ /* 0x002fea0003800000 */
[----:B------:R-:W-:-:S06]  /*2f20*/  UISETP.GT.U32.AND UP0, UPT, UR18, 0x1, UPT ;  /* 0x000000011200788c */ /* 0x000fcc000bf04070 */
[----:B------:R-:W-:-:S13]  /*2f30*/  PLOP3.LUT P0, PT, PT, PT, UP0, 0x80, 0x0 ;  /* 0x000000000000781c */ /* 0x000fda0003f0f008 */
[----:B--2---:R-:W-:Y:S05]  /*2f40*/  @P0 EXIT ;  /* 0x000000000000094d */ /* 0x004fea0003800000 */
.L_x_24:
[----:B------:R-:W-:-:S08]  /*2f50*/  NOP ;  /* 0x0000000000007918 */ /* 0x000fd00000000000 */
[----:B------:R-:W1:Y:S02]  /*2f60*/  USETMAXREG.TRY_ALLOC.CTAPOOL UP0, 0xe8 ;  /* 0x000000e8000079c8 */ /* 0x000e640008000600 */
[----:B-1----:R-:W-:-:S13]  /*2f70*/  PLOP3.LUT P0, PT, PT, PT, UP0, 0x80, 0x0 ;  /* 0x000000000000781c */ /* 0x002fda0003f0f008 */
[----:B------:R-:W-:Y:S05]  /*2f80*/  @!P0 BRA `(.L_x_24) ;  /* 0xfffffffc00f08947 */ /* 0x000fea000383ffff */
[----:B------:R-:W1:Y:S01]  /*2f90*/  SHFL.IDX PT, R13, R13, RZ, 0x1f ;  /* 0x00001fff0d0d7589 */ /* 0x000e6200000e0000 */
[----:B------:R-:W2:Y:S01]  /*2fa0*/  S2UR UR4, SR_CTAID.Y ;  /* 0x00000000000479c3 */ /* 0x000ea20000002600 */
[----:B------:R-:W-:Y:S01]  /*2fb0*/  UMOV UR60, URZ ;  /* 0x0000003f003c7c82 */ /* 0x000fe20008000000 */
[----:B------:R-:W-:Y:S01]  /*2fc0*/  UMOV UR61, URZ ;  /* 0x0000003f003d7c82 */ /* 0x000fe20008000000 */
[----:B-1----:R-:W-:Y:S01]  /*2fd0*/  LOP3.LUT P0, RZ, R13, 0x3, RZ, 0xc0, !PT ;  /* 0x000000030dff7812 */ /* 0x002fe2000780c0ff */
[----:B--2---:R-:W-:-:S12]  /*2fe0*/  UIMAD UR4, UR4, UR41, UR40 ;  /* 0x00000029040472a4 */ /* 0x004fd8000f8e0228 */
[----:B------:R-:W-:Y:S05]  /*2ff0*/  @P0 BRA `(.L_x_25) ;  /* 0x0000000000a40947 */ /* 0x000fea0003800000 */
[----:B------:R-:W-:Y:S01]  /*3000*/  ELECT P0, URZ, PT ;  /* 0x00000000003f782f */ /* 0x000fe20003800000 */
[----:B------:R-:W-:-:S12]  /*3010*/  BSSY B0, `(.L_x_26) ;  /* 0x0000020000007945 */ /* 0x000fd80003800000 */
[----:B------:R-:W-:Y:S05]  /*3020*/  @!P0 BRA `(.L_x_27) ;  /* 0x0000000000788947 */ /* 0x000fea0003800000 */
[----:B------:R-:W1:Y:S01]  /*3030*/  S2UR UR6, SR_CgaCtaId ;  /* 0x00000000000679c3 */ /* 0x000e620000008800 */
[----:B------:R-:W-:Y:S01]  /*3040*/  UISETP.NE.AND UP0, UPT, UR12, 0x1, UPT ;  /* 0x000000010c00788c */ /* 0x000fe2000bf05270 */
[----:B------:R-:W-:-:S06]  /*3050*/  UMOV UR5, 0x400 ;  /* 0x0000040000057882 */ /* 0x000fcc0000000000 */
[----:B------:R-:W2:Y:S08]  /*3060*/  LDC.64 R4, c[0x0][0x700] ;  /* 0x0001c000ff047b82 */ /* 0x000eb00000000a00 */
[----:B------:R-:W2:Y:S08]  /*3070*/  LDC.64 R6, c[0x0][0x708] ;  /* 0x0001c200ff067b82 */ /* 0x000eb00000000a00 */
[----:B-----5:R-:W3:Y:S01]  /*3080*/  LDC.64 R8, c[0x0][0x710] ;  /* 0x0001c400ff087b82 */ /* 0x020ee20000000a00 */
[----:B-1----:R-:W-:-:S04]  /*3090*/  ULEA UR5, UR6, UR5, 0x18 ;  /* 0x0000000506057291 */ /* 0x002fc8000f8ec03f */
[----:B------:R-:W-:Y:S02]  /*30a0*/  UIADD3 UR6, UR5, 0x80, URZ ;  /* 0x0000008005067890 */ /* 0x000fe4000fffe03f */
[----:B------:R-:W-:Y:S01]  /*30b0*/  @!UP0 UIADD3 UR6, UR5, URZ, URZ ;  /* 0x0000003f05068290 */ /* 0x000fe2000fffe03f */
[----:B------:R-:W3:Y:S08]  /*30c0*/  LDC.64 R10, c[0x0][0x718] ;  /* 0x0001c600ff0a7b82 */ /* 0x000ef00000000a00 */
[----:B------:R-:W1:Y:S01]  /*30d0*/  LDC.64 R24, c[0x0][0x720] ;  /* 0x0001c800ff187b82 */ /* 0x000e620000000a00 */
[----:B--2---:R2:W-:Y:S07]  /*30e0*/  STS.128 [UR6+0x38780], R4 ;  /* 0x03878004ff007988 */ /* 0x0045ee0008000c06 */
[----:B------:R-:W1:Y:S08]  /*30f0*/  LDC.64 R26, c[0x0][0x728] ;  /* 0x0001ca00ff1a7b82 */ /* 0x000e700000000a00 */
[----:B------:R-:W4:Y:S01]  /*3100*/  LDC.64 R28, c[0x0][0x730] ;  /* 0x0001cc00ff1c7b82 */ /* 0x000f220000000a00 */
[----:B---3--:R2:W-:Y:S07]  /*3110*/  STS.128 [UR6+0x38790], R8 ;  /* 0x03879008ff007988 */ /* 0x0085ee0008000c06 */
[----:B------:R-:W4:Y:S08]  /*3120*/  LDC.64 R30, c[0x0][0x738] ;  /* 0x0001ce00ff1e7b82 */ /* 0x000f300000000a00 */
[----:B------:R-:W3:Y:S01]  /*3130*/  LDC.64 R32, c[0x0][0x740] ;  /* 0x0001d000ff207b82 */ /* 0x000ee20000000a00 */
[----:B-1----:R2:W-:Y:S07]  /*3140*/  STS.128 [UR6+0x387a0], R24 ;  /* 0x0387a018ff007988 */ /* 0x0025ee0008000c06 */
[----:B------:R-:W3:Y:S08]  /*3150*/  LDC.64 R34, c[0x0][0x748] ;  /* 0x0001d200ff227b82 */ /* 0x000ef00000000a00 */
[----:B------:R-:W1:Y:S01]  /*3160*/  LDC.64 R36, c[0x0][0x750] ;  /* 0x0001d400ff247b82 */ /* 0x000e620000000a00 */
[----:B----4-:R2:W-:Y:S07]  /*3170*/  STS.128 [UR6+0x387b0], R28 ;  /* 0x0387b01cff007988 */ /* 0x0105ee0008000c06 */
[----:B------:R-:W1:Y:S08]  /*3180*/  LDC.64 R38, c[0x0][0x758] ;  /* 0x0001d600ff267b82 */ /* 0x000e700000000a00 */
[----:B------:R-:W4:Y:S01]  /*3190*/  LDC.64 R40, c[0x0][0x760] ;  /* 0x0001d800ff287b82 */ /* 0x000f220000000a00 */
[----:B---3--:R2:W-:Y:S07]  /*31a0*/  STS.128 [UR6+0x387c0], R32 ;  /* 0x0387c020ff007988 */ /* 0x0085ee0008000c06 */
[----:B------:R-:W4:Y:S08]  /*31b0*/  LDC.64 R42, c[0x0][0x768] ;  /* 0x0001da00ff2a7b82 */ /* 0x000f300000000a00 */
[----:B------:R-:W3:Y:S01]  /*31c0*/  LDC.64 R44, c[0x0][0x770] ;  /* 0x0001dc00ff2c7b82 */ /* 0x000ee20000000a00 */
[----:B-1----:R2:W-:Y:S07]  /*31d0*/  STS.128 [UR6+0x387d0], R36 ;  /* 0x0387d024ff007988 */ /* 0x0025ee0008000c06 */
[----:B------:R-:W3:Y:S01]  /*31e0*/  LDC.64 R46, c[0x0][0x778] ;  /* 0x0001de00ff2e7b82 */ /* 0x000ee20000000a00 */
[----:B----4-:R2:W-:Y:S04]  /*31f0*/  STS.128 [UR6+0x387e0], R40 ;  /* 0x0387e028ff007988 */ /* 0x0105e80008000c06 */
[----:B---3--:R2:W-:Y:S02]  /*3200*/  STS.128 [UR6+0x387f0], R44 ;  /* 0x0387f02cff007988 */ /* 0x0085e40008000c06 */
.L_x_27:
[----:B------:R-:W-:Y:S05]  /*3210*/  BSYNC B0 ;  /* 0x0000000000007941 */ /* 0x000fea0003800000 */
.L_x_26:
[----:B------:R-:W-:Y:S01]  /*3220*/  UISETP.NE.AND UP0, UPT, UR12, 0x1, UPT ;  /* 0x000000010c00788c */ /* 0x000fe2000bf05270 */
[----:B------:R-:W-:Y:S01]  /*3230*/  NOP ;  /* 0x0000000000007918 */ /* 0x000fe20000000000 */
[----:B------:R-:W-:Y:S01]  /*3240*/  ULDC UR5, c[0x0][0x884] ;  /* 0x0002210000057ab9 */ /* 0x000fe20000000800 */
[----:B------:R-:W-:Y:S01]  /*3250*/  ULDC.64 UR60, c[0x0][0x800] ;  /* 0x00020000003c7ab9 */ /* 0x000fe20000000a00 */
[----:B------:R-:W-:-:S04]  /*3260*/  USEL UR5, UR5, URZ, UP0 ;  /* 0x0000003f05057287 */ /* 0x000fc80008000000 */
[----:B------:R-:W-:-:S04]  /*3270*/  UIADD3 UR5, UR4, UR5, URZ ;  /* 0x0000000504057290 */ /* 0x000fc8000fffe03f */
[----:B------:R-:W-:-:S12]  /*3280*/  UIMAD.WIDE UR60, UR5, 0x80, UR60 ;  /* 0x00000080053c78a5 */ /* 0x000fd8000f8e023c */
.L_x_25:
[----:B------:R-:W-:-:S13]  /*3290*/  ISETP.NE.AND P0, PT, RZ, UR55, PT ;  /* 0x00000037ff007c0c */ /* 0x000fda000bf05270 */
[----:B------:R-:W-:Y:S05]  /*32a0*/  @P0 BRA `(.L_x_28) ;  /* 0x00000004001c0947 */ /* 0x000fea0003800000 */
[----:B------:R-:W-:Y:S01]  /*32b0*/  ELECT P0, URZ, PT ;  /* 0x00000000003f782f */ /* 0x000fe20003800000 */
[----:B------:R-:W-:-:S12]  /*32c0*/  BSSY B0, `(.L_x_29) ;  /* 0x0000030000007945 */ /* 0x000fd80003800000 */
[----:B------:R-:W-:Y:S05]  /*32d0*/  @!P0 BRA `(.L_x_30) ;  /* 0x0000000000b88947 */ /* 0x000fea0003800000 */
[C---:B--2---:R-:W-:Y:S01]  /*32e0*/  IMAD.SHL.U32 R4, R18.reuse, 0x8, RZ ;  /* 0x0000000812047824 */ /* 0x044fe200078e00ff */
[----:B------:R-:W-:Y:S01]  /*32f0*/  ULDC.64 UR4, c[0x0][0x820] ;  /* 0x0002080000047ab9 */ /* 0x000fe20000000a00 */
[----:B------:R-:W-:-:S03]  /*3300*/  SHF.L.U64.HI R3, R18, 0x3, R3 ;  /* 0x0000000312037819 */ /* 0x000fc60000010203 */
[----:B------:R-:W-:-:S04]  /*3310*/  IADD3 R6, P0, R4, UR4, RZ ;  /* 0x0000000404067c10 */ /* 0x000fc8000ff1e0ff */
[----:B------:R-:W-:Y:S01]  /*3320*/  IADD3.X R7, R3, UR5, RZ, P0, !PT ;  /* 0x0000000503077c10 */ /* 0x000fe200087fe4ff */
[----:B------:R-:W-:-:S05]  /*3330*/  ULDC.64 UR4, c[0x0][0x818] ;  /* 0x0002060000047ab9 */ /* 0x000fca0000000a00 */
[----:B------:R-:W2:Y:S01]  /*3340*/  LDG.E.64 R6, desc[UR58][R6.64] ;  /* 0x0000003a06067981 */ /* 0x000ea2000c1e1b00 */
[----:B------:R-:W-:-:S04]  /*3350*/  IADD3 R4, P0, R4, UR4, RZ ;  /* 0x0000000404047c10 */ /* 0x000fc8000ff1e0ff */
[----:B------:R-:W-:-:S06]  /*3360*/  IADD3.X R5, R3, UR5, RZ, P0, !PT ;  /* 0x0000000503057c10 */ /* 0x000fcc00087fe4ff */
[----:B------:R-:W3:Y:S01]  /*3370*/  LDG.E.64 R4, desc[UR58][R4.64] ;  /* 0x0000003a04047981 */ /* 0x000ee2000c1e1b00 */
[----:B------:R-:W1:Y:S01]  /*3380*/  S2UR UR5, SR_CgaCtaId ;  /* 0x00000000000579c3 */ /* 0x000e620000008800 */
[----:B------:R-:W-:Y:S01]  /*3390*/  UISETP.NE.AND UP0, UPT, UR12, 0x1, UPT ;  /* 0x000000010c00788c */ /* 0x000fe2000bf05270 */
[----:B-----5:R-:W-:Y:S01]  /*33a0*/  VIADD R9, R0, 0xffffffff ;  /* 0xffffffff00097836 */ /* 0x020fe20000000000 */
[----:B------:R-:W-:Y:S01]  /*33b0*/  UMOV UR4, 0x400 ;  /* 0x0000040000047882 */ /* 0x000fe20000000000 */
[----:B------:R-:W-:Y:S01]  /*33c0*/  CS2R R10, SRZ ;  /* 0x00000000000a7805 */ /* 0x000fe2000001ff00 */
[----:B-1----:R-:W-:-:S04]  /*33d0*/  ULEA UR4, UR5, UR4, 0x18 ;  /* 0x0000000405047291 */ /* 0x002fc8000f8ec03f */
[----:B------:R-:W-:-:S03]  /*33e0*/  UIADD3 UR5, UR4, 0x80, URZ ;  /* 0x0000008004057890 */ /* 0x000fc6000fffe03f */
[----:B------:R-:W-:-:S04]  /*33f0*/  @!UP0 UIADD3 UR5, UR4, URZ, URZ ;  /* 0x0000003f04058290 */ /* 0x000fc8000fffe03f */
[----:B------:R-:W-:-:S05]  /*3400*/  UIADD3 UR4, UR5, 0x38780, URZ ;  /* 0x0003878005047890 */ /* 0x000fca000fffe03f */
[----:B------:R-:W1:Y:S01]  /*3410*/  LDS R3, [UR5+0x3879c] ;  /* 0x03879c05ff037984 */ /* 0x000e620008000800 */
[----:B------:R-:W-:-:S03]  /*3420*/  IMAD.U32 R20, RZ, RZ, UR4 ;  /* 0x00000004ff147e24 */ /* 0x000fc6000f8e00ff */
[----:B------:R-:W-:Y:S02]  /*3430*/  STS [UR5+0x387b0], RZ ;  /* 0x0387b0ffff007988 */ /* 0x000fe40008000805 */
[----:B------:R-:W-:-:S05]  /*3440*/  SHF.R.U64 R20, R20, 0x4, RZ ;  /* 0x0000000414147819 */ /* 0x000fca00000012ff */
[----:B------:R-:W-:Y:S04]  /*3450*/  STS [UR5+0x38790], R20 ;  /* 0x03879014ff007988 */ /* 0x000fe80008000805 */
[----:B------:R-:W-:Y:S01]  /*3460*/  STS [UR5+0x38794], R20 ;  /* 0x03879414ff007988 */ /* 0x000fe20008000805 */
[C---:B--2---:R-:W-:Y:S01]  /*3470*/  SHF.L.U64.HI R13, R6.reuse, 0x1, R7 ;  /* 0x00000001060d7819 */ /* 0x044fe20000010207 */
[----:B------:R-:W-:-:S03]  /*3480*/  IMAD.SHL.U32 R6, R6, 0x2, RZ ;  /* 0x0000000206067824 */ /* 0x000fc600078e00ff */
[----:B------:R-:W-:Y:S02]  /*3490*/  LOP3.LUT R13, R13, 0x1fffffff, RZ, 0xc0, !PT ;  /* 0x1fffffff0d0d7812 */ /* 0x000fe400078ec0ff */
[----:B------:R-:W-:Y:S02]  /*34a0*/  LOP3.LUT R0, R6, 0xfffffffe, RZ, 0xc0, !PT ;  /* 0xfffffffe06007812 */ /* 0x000fe400078ec0ff */
[--C-:B------:R-:W-:Y:S02]  /*34b0*/  SHF.R.U32.HI R8, RZ, 0x4, R13.reuse ;  /* 0x00000004ff087819 */ /* 0x100fe4000001160d */
[----:B------:R-:W-:Y:S01]  /*34c0*/  SHF.R.U64 R0, R0, 0x4, R13 ;  /* 0x0000000400007819 */ /* 0x000fe2000000120d */
[----:B---3--:R-:W-:Y:S01]  /*34d0*/  STS.64 [UR5+0x38780], R4 ;  /* 0x03878004ff007988 */ /* 0x008fe20008000a05 */
[----:B-1----:R-:W-:-:S03]  /*34e0*/  LOP3.LUT R3, R3, 0xf, R8, 0xb8, !PT ;  /* 0x0000000f03037812 */ /* 0x002fc600078eb808 */
[----:B------:R-:W-:Y:S04]  /*34f0*/  STS [UR5+0x3878c], R0 ;  /* 0x03878c00ff007988 */ /* 0x000fe80008000805 */
[----:B------:R-:W-:Y:S04]  /*3500*/  STS [UR5+0x3879c], R3 ;  /* 0x03879c03ff007988 */ /* 0x000fe80008000805 */
[----:B------:R-:W1:Y:S02]  /*3510*/  LDS R7, [UR5+0x3879c] ;  /* 0x03879c05ff077984 */ /* 0x000e640008000800 */
[----:B-1----:R-:W-:-:S05]  /*3520*/  LOP3.LUT R7, R7, 0xf0, RZ, 0xb8, !PT ;  /* 0x000000f007077812 */ /* 0x002fca00078eb8ff */
[----:B------:R-:W-:Y:S04]  /*3530*/  STS [UR5+0x3879c], R7 ;  /* 0x03879c07ff007988 */ /* 0x000fe80008000805 */
[----:B------:R-:W1:Y:S02]  /*3540*/  LDS R8, [UR5+0x3879c] ;  /* 0x03879c05ff087984 */ /* 0x000e640008000800 */
[----:B-1----:R-:W-:Y:S01]  /*3550*/  LOP3.LUT R21, R8, 0xf00, RZ, 0xb8, !PT ;  /* 0x00000f0008157812 */ /* 0x002fe200078eb8ff */
[----:B------:R-:W-:-:S04]  /*3560*/  VIADD R8, R2, 0xffffffff ;  /* 0xffffffff02087836 */ /* 0x000fc80000000000 */
[----:B------:R-:W-:Y:S04]  /*3570*/  STS.64 [UR5+0x38798], R20 ;  /* 0x03879814ff007988 */ /* 0x000fe80008000a05 */
[----:B------:R-:W1:Y:S04]  /*3580*/  LDS R12, [UR5+0x3879c] ;  /* 0x03879c05ff0c7984 */ /* 0x000e680008000800 */
[----:B------:R3:W-:Y:S01]  /*3590*/  STS.128 [UR5+0x387a0], R8 ;  /* 0x0387a008ff007988 */ /* 0x0007e20008000c05 */
[----:B-1----:R-:W-:-:S05]  /*35a0*/  LOP3.LUT R12, R12, 0xf000, RZ, 0xb8, !PT ;  /* 0x0000f0000c0c7812 */ /* 0x002fca00078eb8ff */
[----:B------:R3:W-:Y:S02]  /*35b0*/  STS [UR5+0x3879c], R12 ;  /* 0x03879c0cff007988 */ /* 0x0007e40008000805 */
.L_x_30:
[----:B------:R-:W-:Y:S05]  /*35c0*/  BSYNC B0 ;  /* 0x0000000000007941 */ /* 0x000fea0003800000 */
.L_x_29:
[----:B------:R-:W-:Y:S01]  /*35d0*/  ELECT P0, URZ, PT ;  /* 0x00000000003f782f */ /* 0x000fe20003800000 */
[----:B------:R-:W-:Y:S01]  /*35e0*/  NOP ;  /* 0x0000000000007918 */ /* 0x000fe20000000000 */
[----:B------:R-:W-:Y:S11]  /*35f0*/  BSSY B0, `(.L_x_31) ;  /* 0x0000004000007945 */ /* 0x000ff60003800000 */
[----:B------:R-:W-:Y:S05]  /*3600*/  @!P0 BRA `(.L_x_32) ;  /* 0x0000000000088947 */ /* 0x000fea0003800000 */
[----:B------:R0:W-:Y:S01]  /*3610*/  UTMACMDFLUSH ;  /* 0x00000000000079b7 */ /* 0x0001e20000000000 */
[----:B------:R-:W-:-:S04]  /*3620*/  DEPBAR.LE SB0, 0x0 ;  /* 0x000080000000791a */ /* 0x000fc80000000000 */
.L_x_32:
[----:B------:R-:W-:Y:S05]  /*3630*/  BSYNC B0 ;  /* 0x0000000000007941 */ /* 0x000fea0003800000 */
.L_x_31:
[----:B------:R-:W1:Y:S01]  /*3640*/  S2UR UR5, SR_CgaCtaId ;  /* 0x00000000000579c3 */ /* 0x000e620000008800 */
[----:B-----5:R-:W4:Y:S01]  /*3650*/  S2R R0, SR_LANEID ;  /* 0x0000000000007919 */ /* 0x020f220000000000 */
[----:B------:R-:W-:Y:S01]  /*3660*/  UISETP.NE.AND UP0, UPT, UR12, 0x1, UPT ;  /* 0x000000010c00788c */ /* 0x000fe2000bf05270 */
[----:B------:R-:W-:Y:S02]  /*3670*/  UMOV UR4, 0x400 ;  /* 0x0000040000047882 */ /* 0x000fe40000000000 */
[----:B-1----:R-:W-:-:S04]  /*3680*/  ULEA UR4, UR5, UR4, 0x18 ;  /* 0x0000000405047291 */ /* 0x002fc8000f8ec03f */
[----:B------:R-:W-:-:S04]  /*3690*/  UIADD3 UR5, UR4, 0x80, URZ ;  /* 0x0000008004057890 */ /* 0x000fc8000fffe03f */
[----:B------:R-:W-:Y:S01]  /*36a0*/  @!UP0 UIADD3 UR5, UR4, URZ, URZ ;  /* 0x0000003f04058290 */ /* 0x000fe2000fffe03f */
[----:B----4-:R-:W-:-:S05]  /*36b0*/  SHF.L.U32 R0, R0, 0x2, RZ ;  /* 0x0000000200007819 */ /* 0x010fca00000006ff */
[----:B------:R-:W-:Y:S01]  /*36c0*/  IMAD.U32 R3, RZ, RZ, UR5 ;  /* 0x00000005ff037e24 */ /* 0x000fe2000f8e00ff */
[----:B------:R-:W-:-:S04]  /*36d0*/  IADD3 R2, P0, R0, UR60, RZ ;  /* 0x0000003c00027c10 */ /* 0x000fc8000ff1e0ff */
[----:B--2---:R-:W-:Y:S01]  /*36e0*/  IADD3 R4, R0, 0x38780, R3 ;  /* 0x0003878000047810 */ /* 0x004fe20007ffe003 */
[----:B------:R-:W-:-:S04]  /*36f0*/  IMAD.X R3, RZ, RZ, UR61, P0 ;  /* 0x0000003dff037e24 */ /* 0x000fc800080e06ff */
[----:B------:R-:W1:Y:S04]  /*3700*/  LDS R5, [R4] ;  /* 0x0000000004057984 */ /* 0x000e680000000800 */
[----:B-1----:R1:W5:Y:S02]  /*3710*/  ATOMG.E.EXCH.STRONG.GPU PT, RZ, [R2], R5 ;  /* 0x0000000502ff73a8 */ /* 0x00236400041ee100 */
.L_x_28:
[----:B------:R-:W-:Y:S01]  /*3720*/  LEA.HI R14, R14, R19, RZ, 0x8 ;  /* 0x000000130e0e7211 */ /* 0x000fe200078f40ff */
[----:B------:R-:W4:Y:S01]  /*3730*/  S2UR UR43, SR_CgaCtaId ;  /* 0x00000000002b79c3 */ /* 0x000f220000008800 */
[----:B------:R-:W-:Y:S01]  /*3740*/  UISETP.NE.AND UP0, UPT, UR12, 0x1, UPT ;  /* 0x000000010c00788c */ /* 0x000fe2000bf05270 */
[----:B------:R-:W-:Y:S01]  /*3750*/  IMAD.MOV.U32 R156, RZ, RZ, RZ ;  /* 0x000000ffff9c7224 */ /* 0x000fe200078e00ff */
[----:B------:R-:W-:Y:S01]  /*3760*/  LOP3.LUT R14, R14, 0xffffff00, RZ, 0xc0, !PT ;  /* 0xffffff000e0e7812 */ /* 0x000fe200078ec0ff */
[----:B------:R-:W-:Y:S01]  /*3770*/  UMOV UR47, 0x400 ;  /* 0x00000400002f7882 */ /* 0x000fe20000000000 */
[----:B------:R-:W-:Y:S02]  /*3780*/  ULOP3.LUT UR51, UR53, 0x1, URZ, 0xfc, !UPT ;  /* 0x0000000135337892 */ /* 0x000fe4000f8efc3f */
[----:B------:R-:W-:Y:S01]  /*3790*/  ULOP3.LUT UR50, UR54, 0x1, URZ, 0xfc, !UPT ;  /* 0x0000000136327892 */ /* 0x000fe2000f8efc3f */
[----:B------:R-:W-:Y:S01]  /*37a0*/  IMAD.IADD R14, R19, 0x1, -R14 ;  /* 0x00000001130e7824 */ /* 0x000fe200078e0a0e */
[----:B------:R-:W-:Y:S01]  /*37b0*/  ULOP3.LUT UR48, UR52, 0x1, URZ, 0xfc, !UPT ;  /* 0x0000000134307892 */ /* 0x000fe2000f8efc3f */
[----:B------:R-:W-:-:S02]  /*37c0*/  UMOV UR36, URZ ;  /* 0x0000003f00247c82 */ /* 0x000fc40008000000 */
[C---:B--2---:R-:W-:Y:S01]  /*37d0*/  IMAD.SHL.U32 R4, R14.reuse, 0x40, RZ ;  /* 0x000000400e047824 */ /* 0x044fe200078e00ff */
[----:B-1----:R-:W-:Y:S01]  /*37e0*/  SHF.R.S32.HI R3, RZ, 0x1f, R14 ;  /* 0x0000001fff037819 */ /* 0x002fe2000001140e */
[C---:B------:R-:W-:Y:S01]  /*37f0*/  VIADD R154, R14.reuse, 0x1f ;  /* 0x0000001f0e9a7836 */ /* 0x040fe20000000000 */
[-C--:B-----5:R-:W-:Y:S01]  /*3800*/  LEA.HI R0, R14, R14.reuse, RZ, 0x1 ;  /* 0x0000000e0e007211 */ /* 0x0a0fe200078f08ff */
[----:B------:R-:W-:Y:S01]  /*3810*/  UMOV UR56, URZ ;  /* 0x0000003f00387c82 */ /* 0x000fe20008000000 */
[CC--:B------:R-:W-:Y:S01]  /*3820*/  LEA.HI R2, R3.reuse, R14.reuse, RZ, 0x5 ;  /* 0x0000000e03027211 */ /* 0x0c0fe200078f28ff */
[----:B------:R-:W-:Y:S01]  /*3830*/  UMOV UR37, URZ ;  /* 0x0000003f00257c82 */ /* 0x000fe20008000000 */
[----:B------:R-:W-:Y:S01]  /*3840*/  SHF.R.S32.HI R0, RZ, 0x1, R0 ;  /* 0x00000001ff007819 */ /* 0x000fe20000011400 */
[----:B------:R-:W-:Y:S01]  /*3850*/  UMOV UR38, URZ ;  /* 0x0000003f00267c82 */ /* 0x000fe20008000000 */
[----:B------:R-:W-:Y:S01]  /*3860*/  SHF.R.S32.HI R2, RZ, 0x5, R2 ;  /* 0x00000005ff027819 */ /* 0x000fe20000011402 */
[----:B------:R-:W-:Y:S01]  /*3870*/  UMOV UR39, URZ ;  /* 0x0000003f00277c82 */ /* 0x000fe20008000000 */
[CC--:B------:R-:W-:Y:S01]  /*3880*/  LEA.HI R6, R3.reuse, R14.reuse, RZ, 0x4 ;  /* 0x0000000e03067211 */ /* 0x0c0fe200078f20ff */
[----:B----4-:R-:W-:Y:S01]  /*3890*/  ULEA UR47, UR43, UR47, 0x18 ;  /* 0x0000002f2b2f7291 */ /* 0x010fe2000f8ec03f */
[----:B------:R-:W-:Y:S01]  /*38a0*/  LOP3.LUT R4, R4, 0x40, RZ, 0xc0, !PT ;  /* 0x0000004004047812 */ /* 0x000fe200078ec0ff */
[----:B------:R-:W-:Y:S01]  /*38b0*/  IMAD.SHL.U32 R5, R2, 0x10, RZ ;  /* 0x0000001002057824 */ /* 0x000fe200078e00ff */
[----:B---3--:R-:W-:Y:S01]  /*38c0*/  SHF.R.S32.HI R9, RZ, 0x4, R6 ;  /* 0x00000004ff097819 */ /* 0x008fe20000011406 */
[----:B------:R-:W-:Y:S01]  /*38d0*/  IMAD.SHL.U32 R2, R0, 0x80, RZ ;  /* 0x0000008000027824 */ /* 0x000fe200078e00ff */
[----:B------:R-:W-:Y:S01]  /*38e0*/  LEA.HI R0, R3, R14, RZ, 0x3 ;  /* 0x0000000e03007211 */ /* 0x000fe200078f18ff */
[----:B------:R-:W-:Y:S01]  /*38f0*/  UIADD3 UR49, UR47, 0x80, URZ ;  /* 0x000000802f317890 */ /* 0x000fe2000fffe03f */
[----:B------:R-:W-:Y:S01]  /*3900*/  LOP3.LUT R7, R4, 0x30, R5, 0xf8, !PT ;  /* 0x0000003004077812 */ /* 0x000fe200078ef805 */
[----:B------:R-:W-:Y:S01]  /*3910*/  @!UP0 UIADD3 UR49, UR47, URZ, URZ ;  /* 0x0000003f2f318290 */ /* 0x000fe2000fffe03f */
[----:B------:R-:W-:-:S02]  /*3920*/  LEA.HI R6, R6, R9, RZ, 0x1 ;  /* 0x0000000906067211 */ /* 0x000fc400078f08ff */
[----:B------:R-:W-:Y:S01]  /*3930*/  LOP3.LUT R5, R2, 0x180, RZ, 0xc0, !PT ;  /* 0x0000018002057812 */ /* 0x000fe200078ec0ff */
[----:B------:R-:W-:Y:S01]  /*3940*/  UIADD3 UR49, UR49, 0x38780, URZ ;  /* 0x0003878031317890 */ /* 0x000fe2000fffe03f */
[----:B------:R-:W-:Y:S02]  /*3950*/  LOP3.LUT R6, R6, 0x7ffffe, RZ, 0xc0, !PT ;  /* 0x007ffffe06067812 */ /* 0x000fe400078ec0ff */
[----:B------:R-:W-:Y:S02]  /*3960*/  LOP3.LUT R4, R5, R4, RZ, 0xfc, !PT ;  /* 0x0000000405047212 */ /* 0x000fe400078efcff */
[----:B------:R-:W-:Y:S01]  /*3970*/  LEA.HI R152, R3, R14, RZ, 0x7 ;  /* 0x0000000e03987211 */ /* 0x000fe200078f38ff */
[----:B------:R-:W-:Y:S01]  /*3980*/  IMAD.IADD R9, R9, 0x1, -R6 ;  /* 0x0000000109097824 */ /* 0x000fe200078e0a06 */
[----:B------:R-:W-:Y:S02]  /*3990*/  LOP3.LUT R0, R7, 0x8, R0, 0xf8, !PT ;  /* 0x0000000807007812 */ /* 0x000fe400078ef800 */
[----:B------:R-:W-:-:S02]  /*39a0*/  SHF.R.U32.HI R4, RZ, 0x3, R4 ;  /* 0x00000003ff047819 */ /* 0x000fc40000011604 */
[----:B------:R-:W-:Y:S02]  /*39b0*/  SHF.R.S32.HI R152, RZ, 0x7, R152 ;  /* 0x00000007ff987819 */ /* 0x000fe40000011498 */
[----:B------:R-:W-:-:S03]  /*39c0*/  LOP3.LUT R0, R4, R0, R5, 0x1e, !PT ;  /* 0x0000000004007212 */ /* 0x000fc600078e1e05 */
[----:B------:R-:W-:-:S04]  /*39d0*/  IMAD R9, R152, 0x4, R9 ;  /* 0x0000000498097824 */ /* 0x000fc800078e0209 */
[----:B------:R-:W-:Y:S02]  /*39e0*/  IMAD.U32 R153, R9, 0x200, R0 ;  /* 0x0000020009997824 */ /* 0x000fe400078e0000 */
[----:B------:R-:W-:-:S07]  /*39f0*/  IMAD.MOV.U32 R0, RZ, RZ, 0x1 ;  /* 0x00000001ff007424 */ /* 0x000fce00078e00ff */
.L_x_113:
[----:B---3--:R-:W1:Y:S02]  /*3a00*/  LDC.64 R2, c[0x0][0x290] ;  /* 0x0000a400ff027b82 */ /* 0x008e640000000a00 */
[----:B-1----:R-:W-:-:S05]  /*3a10*/  IMAD.WIDE R2, R18, 0xc, R2 ;  /* 0x0000000c12027825 */ /* 0x002fca00078e0202 */
[----:B------:R-:W2:Y:S01]  /*3a20*/  LDG.E R155, desc[UR58][R2.64+0x8] ;  /* 0x0000083a029b7981 */ /* 0x000ea2000c1e1900 */
[----:B------:R-:W-:Y:S01]  /*3a30*/  UMOV UR8, URZ ;  /* 0x0000003f00087c82 */ /* 0x000fe20008000000 */
[----:B------:R-:W-:Y:S01]  /*3a40*/  UMOV UR10, UR37 ;  /* 0x00000025000a7c82 */ /* 0x000fe20008000000 */
[----:B------:R-:W-:Y:S01]  /*3a50*/  MOV R157, R18 ;  /* 0x00000012009d7202 */ /* 0x000fe20000000f00 */
[----:B-----5:R-:W1:Y:S01]  /*3a60*/  SHFL.IDX PT, R4, R152, RZ, 0x1f ;  /* 0x00001fff98047589 */ /* 0x020e6200000e0000 */
[----:B------:R-:W-:Y:S02]  /*3a70*/  SHF.R.S32.HI R19, RZ, 0x1f, R18 ;  /* 0x0000001fff137819 */ /* 0x000fe40000011412 */
[----:B------:R-:W-:Y:S02]  /*3a80*/  CS2R R150, SRZ ;  /* 0x0000000000967805 */ /* 0x000fe4000001ff00 */
[----:B------:R-:W-:Y:S02]  /*3a90*/  CS2R R24, SRZ ;  /* 0x0000000000187805 */ /* 0x000fe4000001ff00 */
[----:B------:R-:W-:-:S02]  /*3aa0*/  CS2R R26, SRZ ;  /* 0x00000000001a7805 */ /* 0x000fc4000001ff00 */
[----:B------:R-:W-:Y:S02]  /*3ab0*/  CS2R R28, SRZ ;  /* 0x00000000001c7805 */ /* 0x000fe4000001ff00 */
[----:B------:R-:W-:Y:S02]  /*3ac0*/  CS2R R30, SRZ ;  /* 0x00000000001e7805 */ /* 0x000fe4000001ff00 */
[----:B------:R-:W-:Y:S02]  /*3ad0*/  CS2R R32, SRZ ;  /* 0x0000000000207805 */ /* 0x000fe4000001ff00 */
        /* <DEDUP_REMOVED lines=16> */
[----:B-1----:R-:W-:Y:S01]  /*3be0*/  R2UR UR4, R4 ;  /* 0x00000000040472ca */ /* 0x002fe200000e0000 */
[----:B------:R-:W-:Y:S01]  /*3bf0*/  IMAD.U32 R4, RZ, RZ, UR38 ;  /* 0x00000026ff047e24 */ /* 0x000fe2000f8e00ff */
        /* <DEDUP_REMOVED lines=10> */
[----:B------:R-:W-:Y:S01]  /*3ca0*/  CS2R R86, SRZ ;  /* 0x0000000000567805 */ /* 0x000fe2000001ff00 */
[----:B------:R-:W-:Y:S01]  /*3cb0*/  ULEA.HI UR5, UR4, UR4, URZ, 0x1 ;  /* 0x0000000404057291 */ /* 0x000fe2000f8f083f */
[----:B------:R-:W-:Y:S02]  /*3cc0*/  CS2R R88, SRZ ;  /* 0x0000000000587805 */ /* 0x000fe4000001ff00 */
[----:B------:R-:W-:Y:S02]  /*3cd0*/  CS2R R90, SRZ ;  /* 0x00000000005a7805 */ /* 0x000fe4000001ff00 */
[----:B------:R-:W-:Y:S01]  /*3ce0*/  CS2R R92, SRZ ;  /* 0x00000000005c7805 */ /* 0x000fe2000001ff00 */
[----:B------:R-:W-:Y:S01]  /*3cf0*/  ULOP3.LUT UR5, UR5, 0x1e, URZ, 0xc0, !UPT ;  /* 0x0000001e05057892 */ /* 0x000fe2000f8ec03f */
[----:B------:R-:W-:Y:S02]  /*3d00*/  CS2R R94, SRZ ;  /* 0x00000000005e7805 */ /* 0x000fe4000001ff00 */
[----:B------:R-:W-:-:S02]  /*3d10*/  CS2R R96, SRZ ;  /* 0x0000000000607805 */ /* 0x000fc4000001ff00 */
[----:B------:R-:W-:Y:S01]  /*3d20*/  CS2R R98, SRZ ;  /* 0x0000000000627805 */ /* 0x000fe2000001ff00 */
[----:B------:R-:W-:Y:S01]  /*3d30*/  UIADD3 UR5, UR4, -UR5, URZ ;  /* 0x8000000504057290 */ /* 0x000fe2000fffe03f */
[----:B------:R-:W-:Y:S02]  /*3d40*/  CS2R R100, SRZ ;  /* 0x0000000000647805 */ /* 0x000fe4000001ff00 */
[----:B------:R-:W-:Y:S02]  /*3d50*/  CS2R R102, SRZ ;  /* 0x0000000000667805 */ /* 0x000fe4000001ff00 */
[----:B------:R-:W-:Y:S01]  /*3d60*/  CS2R R104, SRZ ;  /* 0x0000000000687805 */ /* 0x000fe2000001ff00 */
[----:B------:R-:W-:Y:S01]  /*3d70*/  ULEA UR5, UR5, UR47, 0xd ;  /* 0x0000002f05057291 */ /* 0x000fe2000f8e683f */
[----:B------:R-:W-:Y:S02]  /*3d80*/  CS2R R106, SRZ ;  /* 0x00000000006a7805 */ /* 0x000fe4000001ff00 */
[----:B------:R-:W-:-:S02]  /*3d90*/  CS2R R108, SRZ ;  /* 0x00000000006c7805 */ /* 0x000fc4000001ff00 */
[----:B------:R-:W-:Y:S01]  /*3da0*/  CS2R R110, SRZ ;  /* 0x00000000006e7805 */ /* 0x000fe2000001ff00 */
[----:B------:R-:W-:Y:S01]  /*3db0*/  USHF.R.U32.HI UR5, URZ, 0x4, UR5 ;  /* 0x000000043f057899 */ /* 0x000fe20008011605 */
[----:B------:R-:W-:Y:S02]  /*3dc0*/  CS2R R112, SRZ ;  /* 0x0000000000707805 */ /* 0x000fe4000001ff00 */
[----:B------:R-:W-:Y:S02]  /*3dd0*/  CS2R R114, SRZ ;  /* 0x0000000000727805 */ /* 0x000fe4000001ff00 */
[----:B------:R-:W-:Y:S01]  /*3de0*/  CS2R R116, SRZ ;  /* 0x0000000000747805 */ /* 0x000fe2000001ff00 */
[----:B------:R-:W-:Y:S01]  /*3df0*/  ULOP3.LUT UR9, UR5, 0x3fff, URZ, 0xc0, !UPT ;  /* 0x00003fff05097892 */ /* 0x000fe2000f8ec03f */
        /* <DEDUP_REMOVED lines=16> */
[----:B--2---:R-:W-:-:S13]  /*3f00*/  ISETP.GE.AND P0, PT, R155, 0x1, PT ;  /* 0x000000019b00780c */ /* 0x004fda0003f06270 */
[----:B------:R-:W-:Y:S05]  /*3f10*/  @!P0 BRA `(.L_x_33) ;  /* 0x0000000000e48947 */ /* 0x000fea0003800000 */
[----:B------:R-:W-:-:S06]  /*3f20*/  UISETP.NE.AND UP0, UPT, UR51, 0x3, UPT ;  /* 0x000000033300788c */ /* 0x000fcc000bf05270 */
[----:B------:R-:W-:-:S13]  /*3f30*/  PLOP3.LUT P1, PT, PT, PT, UP0, 0x80, 0x0 ;  /* 0x000000000000781c */ /* 0x000fda0003f2f008 */
[----:B------:R-:W-:Y:S05]  /*3f40*/  @!P1 BRA `(.L_x_34) ;  /* 0x0000000000049947 */ /* 0x000fea0003800000 */
[----:B------:R-:W-:Y:S01]  /*3f50*/  BPT.TRAP 0x1 ;  /* 0x000000040000795c */ /* 0x000fe20000300000 */
.L_x_34:
[----:B------:R-:W-:Y:S01]  /*3f60*/  ULEA UR4, UR37, UR47, 0x3 ;  /* 0x0000002f25047291 */ /* 0x000fe2000f8e183f */
[----:B------:R-:W-:-:S05]  /*3f70*/  IMAD.U32 R2, RZ, RZ, UR38 ;  /* 0x00000026ff027e24 */ /* 0x000fca000f8e00ff */
[----:B------:R-:W-:-:S04]  /*3f80*/  SHF.L.U32 R2, R2, 0x1f, RZ ;  /* 0x0000001f02027819 */ /* 0x000fc800000006ff */
[----:B------:R1:W2:Y:S01]  /*3f90*/  SYNCS.PHASECHK.TRANS64.TRYWAIT P0, [UR4+0x38480], R2 ;  /* 0x03848002ff0075a7 */ /* 0x0002a20008000144 */
[----:B------:R-:W-:Y:S05]  /*3fa0*/  @!P1 BRA `(.L_x_35) ;  /* 0x0000000000049947 */ /* 0x000fea0003800000 */
[----:B------:R-:W-:Y:S01]  /*3fb0*/  BPT.TRAP 0x1 ;  /* 0x000000040000795c */ /* 0x000fe20000300000 */
.L_x_35:
[----:B--2---:R-:W-:Y:S05]  /*3fc0*/  @P0 BRA `(.L_x_36) ;  /* 0x0000000000080947 */ /* 0x004fea0003800000 */
[----:B------:R-:W2:Y:S02]  /*3fd0*/  SYNCS.PHASECHK.TRANS64.TRYWAIT P0, [UR4+0x38480], R2 ;  /* 0x03848002ff0075a7 */ /* 0x000ea40008000144 */
[----:B--2---:R-:W-:Y:S05]  /*3fe0*/  @!P0 BRA `(.L_x_37) ;  /* 0x000000a4006c8947 */ /* 0x004fea0003800000 */
.L_x_36:
[----:B------:R-:W-:Y:S01]  /*3ff0*/  UIADD3 UR4, UR47, 0x10000, URZ ;  /* 0x000100002f047890 */ /* 0x000fe2000fffe03f */
[----:B------:R-:W-:Y:S01]  /*4000*/  WARPGROUP.ARRIVE ;  /* 0x00000000000079c5 */ /* 0x000fe20000000000 */
[----:B------:R-:W-:Y:S02]  /*4010*/  ULOP3.LUT UR8, UR9, 0x10000, URZ, 0xfc, !UPT ;  /* 0x0001000009087892 */ /* 0x000fe4000f8efc3f */
[----:B------:R-:W-:Y:S02]  /*4020*/  USHF.R.U32.HI UR4, URZ, 0x4, UR4 ;  /* 0x000000043f047899 */ /* 0x000fe40008011604 */
[----:B------:R-:W-:Y:S02]  /*4030*/  ULEA UR8, UR37, UR8, 0xa ;  /* 0x0000000825087291 */ /* 0x000fe4000f8e503f */
[----:B------:R-:W-:Y:S01]  /*4040*/  ULOP3.LUT UR4, UR4, 0x3fff, URZ, 0xc0, !UPT ;  /* 0x00003fff04047892 */ /* 0x000fe2000f8ec03f */
[----:B------:R-:W-:Y:S01]  /*4050*/  UMOV UR5, 0x40000040 ;  /* 0x4000004000057882 */ /* 0x000fe20000000000 */
[----:B------:R-:W-:-:S02]  /*4060*/  UMOV UR7, 0x40000040 ;  /* 0x4000004000077882 */ /* 0x000fc40000000000 */
[----:B------:R-:W-:-:S04]  /*4070*/  ULOP3.LUT UR4, UR4, 0x10000, URZ, 0xfc, !UPT ;  /* 0x0001000004047892 */ /* 0x000fc8000f8efc3f */
[----:B------:R-:W-:-:S03]  /*4080*/  ULEA UR10, UR37, UR4, 0xb ;  /* 0x00000004250a7291 */ /* 0x000fc6000f8e583f */
[----:B------:R-:W-:-:S04]  /*4090*/  UMOV UR4, UR8 ;  /* 0x0000000800047c82 */ /* 0x000fc80008000000 */
[----:B------:R-:W-:Y:S02]  /*40a0*/  UMOV UR6, UR10 ;  /* 0x0000000a00067c82 */ /* 0x000fe40008000000 */
[----:B------:R-:W-:Y:S01]  /*40b0*/  QGMMA.64x256x32.F32.E4M3.E4M3 R24, gdesc[UR4], RZ, !UPT, gsb0 ;  /* 0x03e00000041879f3 */ /* 0x000fe2000c0008ff */
[----:B------:R-:W-:Y:S02]  /*40c0*/  UIADD3 UR4, UR8, 0x2, URZ ;  /* 0x0000000208047890 */ /* 0x000fe4000fffe03f */
[----:B------:R-:W-:Y:S01]  /*40d0*/  UIADD3 UR6, UR10, 0x2, URZ ;  /* 0x000000020a067890 */ /* 0x000fe2000fffe03f */
[----:B------:R-:W-:Y:S01]  /*40e0*/  UMOV UR5, 0x40000040 ;  /* 0x4000004000057882 */ /* 0x000fe20000000000 */
[----:B------:R-:W-:Y:S01]  /*40f0*/  UMOV UR7, 0x40000040 ;  /* 0x4000004000077882 */ /* 0x000fe20000000000 */
[----:B------:R-:W-:Y:S02]  /*4100*/  WARPGROUP.DEPBAR.LE gsb0, 0x0 ;  /* 0x00008000000079c5 */ /* 0x000fe40000010000 */
[----:B------:R-:W-:-:S15]  /*4110*/  WARPGROUP.ARRIVE ;  /* 0x00000000000079c5 */ /* 0x000fde0000000000 */
[----:B------:R-:W-:-:S05]  /*4120*/  NOP ;  /* 0x0000000000007918 */ /* 0x000fca0000000000 */
[----:B------:R-:W-:Y:S01]  /*4130*/  QGMMA.64x256x32.F32.E4M3.E4M3 R24, gdesc[UR4], R24, gsb0 ;  /* 0x03e00000041879f3 */ /* 0x000fe20008000818 */
        /* <DEDUP_REMOVED lines=12> */
[----:B------:R-:W-:Y:S01]  /*4200*/  UIADD3 UR10, UR37, 0x1, URZ ;  /* 0x00000001250a7890 */ /* 0x000fe2000fffe03f */
[----:B------:R-:W-:-:S03]  /*4210*/  UMOV UR8, 0x1 ;  /* 0x0000000100087882 */ /* 0x000fc60000000000 */
[----:B------:R-:W-:-:S04]  /*4220*/  UISETP.NE.AND UP0, UPT, UR10, 0x4, UPT ;  /* 0x000000040a00788c */ /* 0x000fc8000bf05270 */
[----:B------:R-:W-:Y:S01]  /*4230*/  USEL UR10, UR10, URZ, UP0 ;  /* 0x0000003f0a0a7287 */ /* 0x000fe20008000000 */
[----:B------:R-:W-:Y:S02]  /*4240*/  WARPGROUP.DEPBAR.LE gsb0, 0x0 ;  /* 0x00008000000079c5 */ /* 0x000fe40000010000 */
[----:B------:R-:W-:-:S11]  /*4250*/  WARPGROUP.ARRIVE ;  /* 0x00000000000079c5 */ /* 0x000fd60000000000 */
[----:B------:R-:W-:Y:S01]  /*4260*/  QGMMA.64x256x32.F32.E4M3.E4M3 R24, gdesc[UR4], R24, gsb0 ;  /* 0x03e00000041879f3 */ /* 0x000fe20008000818 */
[----:B------:R-:W-:-:S04]  /*4270*/  USEL UR4, URZ, 0x1, UP0 ;  /* 0x000000013f047887 */ /* 0x000fc80008000000 */
[----:B------:R-:W-:-:S06]  /*4280*/  ULOP3.LUT UR4, UR38, UR4, URZ, 0x3c, !UPT ;  /* 0x0000000426047292 */ /* 0x000fcc000f8e3c3f */
[----:B------:R-:W-:Y:S01]  /*4290*/  IMAD.U32 R4, RZ, RZ, UR4 ;  /* 0x00000004ff047e24 */ /* 0x000fe2000f8e00ff */
[----:B------:R-:W-:-:S06]  /*42a0*/  WARPGROUP.DEPBAR.LE gsb0, 0x0 ;  /* 0x00008000000079c5 */ /* 0x000fcc0000010000 */
.L_x_33:
[----:B-12---:R-:W-:-:S05]  /*42b0*/  VIADD R2, R155, 0x7f ;  /* 0x0000007f9b027836 */ /* 0x006fca0000000000 */
[----:B------:R-:W-:-:S04]  /*42c0*/  SHF.R.S32.HI R3, RZ, 0x1f, R2 ;  /* 0x0000001fff037819 */ /* 0x000fc80000011402 */
[----:B------:R-:W-:-:S04]  /*42d0*/  LEA.HI R3, R3, R2, RZ, 0x7 ;  /* 0x0000000203037211 */ /* 0x000fc800078f38ff */
[----:B------:R-:W-:-:S04]  /*42e0*/  SHF.R.S32.HI R3, RZ, 0x7, R3 ;  /* 0x00000007ff037819 */ /* 0x000fc80000011403 */
[----:B------:R-:W-:-:S05]  /*42f0*/  VIMNMX R2, R3, 0x1, PT ;  /* 0x0000000103027848 */ /* 0x000fca0003fe0100 */
[----:B------:R-:W-:-:S05]  /*4300*/  IMAD.IADD R6, R3, 0x1, -R2 ;  /* 0x0000000103067824 */ /* 0x000fca00078e0a02 */
[----:B------:R-:W-:-:S13]  /*4310*/  ISETP.GE.AND P0, PT, R6, 0x1, PT ;  /* 0x000000010600780c */ /* 0x000fda0003f06270 */
[----:B------:R-:W-:Y:S05]  /*4320*/  @!P0 BRA `(.L_x_38) ;  /* 0x00000004002c8947 */ /* 0x000fea0003800000 */
[----:B------:R-:W-:Y:S02]  /*4330*/  IMAD.MOV.U32 R2, RZ, RZ, R6 ;  /* 0x000000ffff027224 */ /* 0x000fe400078e0006 */
[----:B------:R-:W-:-:S07]  /*4340*/  IMAD.U32 R3, RZ, RZ, UR37 ;  /* 0x00000025ff037e24 */ /* 0x000fce000f8e00ff */
.L_x_45:
[----:B------:R-:W-:-:S06]  /*4350*/  UISETP.NE.AND UP0, UPT, UR51, 0x3, UPT ;  /* 0x000000033300788c */ /* 0x000fcc000bf05270 */
[----:B------:R-:W-:-:S13]  /*4360*/  PLOP3.LUT P1, PT, PT, PT, UP0, 0x80, 0x0 ;  /* 0x000000000000781c */ /* 0x000fda0003f2f008 */
[----:B------:R-:W-:Y:S05]  /*4370*/  @!P1 BRA `(.L_x_39) ;  /* 0x0000000000049947 */ /* 0x000fea0003800000 */
[----:B------:R-:W-:Y:S01]  /*4380*/  BPT.TRAP 0x1 ;  /* 0x000000040000795c */ /* 0x000fe20000300000 */
.L_x_39:
[----:B------:R-:W-:Y:S01]  /*4390*/  ULEA UR4, UR10, UR47, 0x3 ;  /* 0x0000002f0a047291 */ /* 0x000fe2000f8e183f */
[----:B------:R-:W-:-:S08]  /*43a0*/  SHF.L.U32 R5, R4, 0x1f, RZ ;  /* 0x0000001f04057819 */ /* 0x000fd000000006ff */
[----:B------:R1:W2:Y:S01]  /*43b0*/  SYNCS.PHASECHK.TRANS64.TRYWAIT P0, [UR4+0x38480], R5 ;  /* 0x03848005ff0075a7 */ /* 0x0002a20008000144 */
[----:B------:R-:W-:Y:S05]  /*43c0*/  @!P1 BRA `(.L_x_40) ;  /* 0x0000000000049947 */ /* 0x000fea0003800000 */
[----:B------:R-:W-:Y:S01]  /*43d0*/  BPT.TRAP 0x1 ;  /* 0x000000040000795c */ /* 0x000fe20000300000 */
.L_x_40:
[----:B--2---:R-:W-:Y:S05]  /*43e0*/  @P0 BRA `(.L_x_41) ;  /* 0x0000000000080947 */ /* 0x004fea0003800000 */
[----:B------:R-:W2:Y:S02]  /*43f0*/  SYNCS.PHASECHK.TRANS64.TRYWAIT P0, [UR4+0x38480], R5 ;  /* 0x03848005ff0075a7 */ /* 0x000ea40008000144 */
[----:B--2---:R-:W-:Y:S05]  /*4400*/  @!P0 BRA `(.L_x_42) ;  /* 0x000000a0007c8947 */ /* 0x004fea0003800000 */
.L_x_41:
[----:B------:R-:W-:Y:S01]  /*4410*/  UIADD3 UR4, UR47, 0x10000, URZ ;  /* 0x000100002f047890 */ /* 0x000fe2000fffe03f */
[----:B------:R-:W-:Y:S01]  /*4420*/  WARPGROUP.ARRIVE ;  /* 0x00000000000079c5 */ /* 0x000fe20000000000 */
[----:B------:R-:W-:Y:S02]  /*4430*/  ULOP3.LUT UR11, UR9, 0x10000, URZ, 0xfc, !UPT ;  /* 0x00010000090b7892 */ /* 0x000fe4000f8efc3f */
[----:B------:R-:W-:Y:S02]  /*4440*/  USHF.R.U32.HI UR4, URZ, 0x4, UR4 ;  /* 0x000000043f047899 */ /* 0x000fe40008011604 */
[----:B------:R-:W-:Y:S02]  /*4450*/  UISETP.NE.U32.AND UP0, UPT, UR8, URZ, UPT ;  /* 0x0000003f0800728c */ /* 0x000fe4000bf05070 */
[----:B------:R-:W-:Y:S02]  /*4460*/  ULOP3.LUT UR4, UR4, 0x3fff, URZ, 0xc0, !UPT ;  /* 0x00003fff04047892 */ /* 0x000fe4000f8ec03f */
[----:B------:R-:W-:-:S02]  /*4470*/  ULEA UR11, UR10, UR11, 0xa ;  /* 0x0000000b0a0b7291 */ /* 0x000fc4000f8e503f */
[----:B------:R-:W-:Y:S01]  /*4480*/  ULOP3.LUT UR4, UR4, 0x10000, URZ, 0xfc, !UPT ;  /* 0x0001000004047892 */ /* 0x000fe2000f8efc3f */
[----:B------:R-:W-:Y:S01]  /*4490*/  UMOV UR5, 0x40000040 ;  /* 0x4000004000057882 */ /* 0x000fe20000000000 */
[----:B------:R-:W-:Y:S02]  /*44a0*/  UMOV UR7, 0x40000040 ;  /* 0x4000004000077882 */ /* 0x000fe40000000000 */
[----:B------:R-:W-:-:S03]  /*44b0*/  ULEA UR12, UR10, UR4, 0xb ;  /* 0x000000040a0c7291 */ /* 0x000fc6000f8e583f */
[----:B------:R-:W-:-:S04]  /*44c0*/  UMOV UR4, UR11 ;  /* 0x0000000b00047c82 */ /* 0x000fc80008000000 */
[----:B------:R-:W-:Y:S02]  /*44d0*/  UMOV UR6, UR12 ;  /* 0x0000000c00067c82 */ /* 0x000fe40008000000 */
[----:B------:R-:W-:Y:S01]  /*44e0*/  QGMMA.64x256x32.F32.E4M3.E4M3 R24, gdesc[UR4], R24, UP0, gsb0 ;  /* 0x03e00000041879f3 */ /* 0x000fe2000b800818 */
[----:B------:R-:W-:Y:S02]  /*44f0*/  UIADD3 UR4, UR11, 0x2, URZ ;  /* 0x000000020b047890 */ /* 0x000fe4000fffe03f */
[----:B------:R-:W-:Y:S01]  /*4500*/  UIADD3 UR6, UR12, 0x2, URZ ;  /* 0x000000020c067890 */ /* 0x000fe2000fffe03f */
[----:B------:R-:W-:Y:S01]  /*4510*/  UMOV UR5, 0x40000040 ;  /* 0x4000004000057882 */ /* 0x000fe20000000000 */
[----:B------:R-:W-:Y:S01]  /*4520*/  UMOV UR7, 0x40000040 ;  /* 0x4000004000077882 */ /* 0x000fe20000000000 */
[----:B------:R-:W-:Y:S02]  /*4530*/  WARPGROUP.DEPBAR.LE gsb0, 0x0 ;  /* 0x00008000000079c5 */ /* 0x000fe40000010000 */
[----:B------:R-:W-:-:S15]  /*4540*/  WARPGROUP.ARRIVE ;  /* 0x00000000000079c5 */ /* 0x000fde0000000000 */
[----:B------:R-:W-:-:S05]  /*4550*/  NOP ;  /* 0x0000000000007918 */ /* 0x000fca0000000000 */
        /* <DEDUP_REMOVED lines=16> */
[----:B------:R-:W-:Y:S03]  /*4660*/  QGMMA.64x256x32.F32.E4M3.E4M3 R24, gdesc[UR4], R24, UP0, gsb0 ;  /* 0x03e00000041879f3 */ /* 0x000fe6000b800818 */
[----:B------:R-:W-:Y:S02]  /*4670*/  WARPGROUP.DEPBAR.LE gsb0, 0x0 ;  /* 0x00008000000079c5 */ /* 0x000fe40000010000 */
[----:B------:R-:W-:Y:S05]  /*4680*/  @!P1 BRA `(.L_x_43) ;  /* 0x0000000000049947 */ /* 0x000fea0003800000 */
[----:B------:R-:W-:Y:S01]  /*4690*/  BPT.TRAP 0x1 ;  /* 0x000000040000795c */ /* 0x000fe20000300000 */
.L_x_43:
[----:B------:R-:W-:Y:S01]  /*46a0*/  ISETP.NE.AND P0, PT, R23, RZ, PT ;  /* 0x000000ff1700720c */ /* 0x000fe20003f05270 */
[----:B------:R-:W-:-:S12]  /*46b0*/  UISETP.GT.U32.AND UP0, UPT, UR53, 0x1, UPT ;  /* 0x000000013500788c */ /* 0x000fd8000bf04070 */
[----:B-12---:R-:W-:-:S05]  /*46c0*/  @P0 LEA R5, R3, UR47, 0x3 ;  /* 0x0000002f03050c11 */ /* 0x006fca000f8e18ff */
[----:B------:R-:W-:-:S05]  /*46d0*/  @P0 VIADD R5, R5, 0x384a0 ;  /* 0x000384a005050836 */ /* 0x000fca0000000000 */
[----:B------:R-:W-:-:S04]  /*46e0*/  @P0 PRMT R5, R22, 0x654, R5 ;  /* 0x0000065416050816 */ /* 0x000fc80000000005 */
[----:B------:R1:W-:Y:S01]  /*46f0*/  @P0 SYNCS.ARRIVE.TRANS64.RED.A1T0 RZ, [R5+URZ], RZ ;  /* 0x000000ff05ff09a7 */ /* 0x0003e2000810043f */
[----:B------:R-:W-:-:S13]  /*4700*/  PLOP3.LUT P0, PT, PT, PT, UP0, 0x80, 0x0 ;  /* 0x000000000000781c */ /* 0x000fda0003f0f008 */
[----:B-1----:R-:W-:Y:S05]  /*4710*/  @P0 BRA `(.L_x_44) ;  /* 0x0000000000040947 */ /* 0x002fea0003800000 */
[----:B------:R-:W-:Y:S01]  /*4720*/  BPT.TRAP 0x1 ;  /* 0x000000040000795c */ /* 0x000fe20000300000 */
.L_x_44:
[----:B------:R-:W-:Y:S01]  /*4730*/  UIADD3 UR10, UR10, 0x1, URZ ;  /* 0x000000010a0a7890 */ /* 0x000fe2000fffe03f */
[C---:B------:R-:W-:Y:S01]  /*4740*/  ISETP.GT.AND P1, PT, R2.reuse, 0x1, PT ;  /* 0x000000010200780c */ /* 0x040fe20003f24270 */
[----:B------:R-:W-:Y:S02]  /*4750*/  VIADD R3, R3, 0x1 ;  /* 0x0000000103037836 */ /* 0x000fe40000000000 */
[----:B------:R-:W-:Y:S01]  /*4760*/  UISETP.NE.AND UP0, UPT, UR10, 0x4, UPT ;  /* 0x000000040a00788c */ /* 0x000fe2000bf05270 */
[----:B------:R-:W-:Y:S02]  /*4770*/  VIADD R2, R2, 0xffffffff ;  /* 0xffffffff02027836 */ /* 0x000fe40000000000 */
[C---:B------:R-:W-:Y:S01]  /*4780*/  ISETP.NE.AND P0, PT, R3.reuse, 0x4, PT ;  /* 0x000000040300780c */ /* 0x040fe20003f05270 */
[----:B------:R-:W-:Y:S02]  /*4790*/  USEL UR4, URZ, 0x1, UP0 ;  /* 0x000000013f047887 */ /* 0x000fe40008000000 */
[----:B------:R-:W-:Y:S01]  /*47a0*/  USEL UR10, UR10, URZ, UP0 ;  /* 0x0000003f0a0a7287 */ /* 0x000fe20008000000 */
[----:B------:R-:W-:-:S03]  /*47b0*/  SEL R3, R3, RZ, P0 ;  /* 0x000000ff03037207 */ /* 0x000fc60000000000 */
[----:B------:R-:W-:Y:S01]  /*47c0*/  LOP3.LUT R4, R4, UR4, RZ, 0x3c, !PT ;  /* 0x0000000404047c12 */ /* 0x000fe2000f8e3cff */
[----:B------:R-:W-:Y:S07]  /*47d0*/  @P1 BRA `(.L_x_45) ;  /* 0xfffffff800dc1947 */ /* 0x000fee000383ffff */
.L_x_38:
[----:B------:R-:W-:-:S13]  /*47e0*/  ISETP.GE.AND P0, PT, R155, 0x1, PT ;  /* 0x000000019b00780c */ /* 0x000fda0003f06270 */
[----:B------:R-:W-:Y:S05]  /*47f0*/  @!P0 BRA `(.L_x_46) ;  /* 0x0000000000408947 */ /* 0x000fea0003800000 */
[----:B------:R-:W-:-:S06]  /*4800*/  UISETP.NE.AND UP0, UPT, UR51, 0x3, UPT ;  /* 0x000000033300788c */ /* 0x000fcc000bf05270 */
[----:B------:R-:W-:-:S13]  /*4810*/  PLOP3.LUT P0, PT, PT, PT, UP0, 0x80, 0x0 ;  /* 0x000000000000781c */ /* 0x000fda0003f0f008 */
[----:B------:R-:W-:Y:S05]  /*4820*/  @!P0 BRA `(.L_x_47) ;  /* 0x0000000000048947 */ /* 0x000fea0003800000 */
[----:B------:R-:W-:Y:S01]  /*4830*/  BPT.TRAP 0x1 ;  /* 0x000000040000795c */ /* 0x000fe20000300000 */
.L_x_47:
[----:B------:R-:W-:Y:S01]  /*4840*/  ISETP.NE.AND P0, PT, R23, RZ, PT ;  /* 0x000000ff1700720c */ /* 0x000fe20003f05270 */
[----:B------:R-:W-:Y:S01]  /*4850*/  UISETP.GT.U32.AND UP0, UPT, UR53, 0x1, UPT ;  /* 0x000000013500788c */ /* 0x000fe2000bf04070 */
[----:B------:R-:W-:-:S11]  /*4860*/  MOV R3, UR47 ;  /* 0x0000002f00037c02 */ /* 0x000fd60008000f00 */
[----:B------:R-:W-:-:S04]  /*4870*/  @P0 VIADD R2, R6, UR37 ;  /* 0x0000002506020c36 */ /* 0x000fc80008000000 */
[----:B------:R-:W-:-:S05]  /*4880*/  @P0 IMAD.SHL.U32 R2, R2, 0x8, RZ ;  /* 0x0000000802020824 */ /* 0x000fca00078e00ff */
[----:B------:R-:W-:-:S04]  /*4890*/  @P0 LOP3.LUT R2, R2, 0x18, RZ, 0xc0, !PT ;  /* 0x0000001802020812 */ /* 0x000fc800078ec0ff */
[----:B------:R-:W-:-:S04]  /*48a0*/  @P0 IADD3 R3, R3, 0x384a0, R2 ;  /* 0x000384a003030810 */ /* 0x000fc80007ffe002 */
[----:B------:R-:W-:-:S04]  /*48b0*/  @P0 PRMT R3, R22, 0x654, R3 ;  /* 0x0000065416030816 */ /* 0x000fc80000000003 */
[----:B------:R1:W-:Y:S01]  /*48c0*/  @P0 SYNCS.ARRIVE.TRANS64.RED.A1T0 RZ, [R3+URZ], RZ ;  /* 0x000000ff03ff09a7 */ /* 0x0003e2000810043f */
[----:B------:R-:W-:-:S13]  /*48d0*/  PLOP3.LUT P0, PT, PT, PT, UP0, 0x80, 0x0 ;  /* 0x000000000000781c */ /* 0x000fda0003f0f008 */
[----:B-1----:R-:W-:Y:S05]  /*48e0*/  @P0 BRA `(.L_x_46) ;  /* 0x0000000000040947 */ /* 0x002fea0003800000 */
[----:B------:R-:W-:Y:S01]  /*48f0*/  BPT.TRAP 0x1 ;  /* 0x000000040000795c */ /* 0x000fe20000300000 */
.L_x_46:
[----:B------:R-:W-:Y:S01]  /*4900*/  R2UR UR45, R16 ;  /* 0x00000000102d72ca */ /* 0x000fe200000e0000 */
[----:B------:R-:W-:Y:S01]  /*4910*/  UIADD3 UR4, UR47, 0x30000, URZ ;  /* 0x000300002f047890 */ /* 0x000fe2000fffe03f */
[----:B------:R-:W-:Y:S02]  /*4920*/  R2UR UR46, R17 ;  /* 0x00000000112e72ca */ /* 0x000fe400000e0000 */
[----:B------:R-:W-:Y:S01]  /*4930*/  LOP3.LUT P0, RZ, R0, 0xff, RZ, 0xc0, !PT ;  /* 0x000000ff00ff7812 */ /* 0x000fe2000780c0ff */
[----:B------:R-:W-:-:S06]  /*4940*/  ULOP3.LUT UP0, URZ, UR4, 0x3ff, URZ, 0xc0, !UPT ;  /* 0x000003ff043f7892 */ /* 0x000fcc000f80c03f */
[----:B------:R-:W-:Y:S02]  /*4950*/  PLOP3.LUT P1, PT, PT, PT, UP0, 0x80, 0x0 ;  /* 0x000000000000781c */ /* 0x000fe40003f2f008 */
[----:B------:R-:W-:Y:S02]  /*4960*/  USHF.L.U32 UR45, UR45, 0x7, URZ ;  /* 0x000000072d2d7899 */ /* 0x000fe4000800063f */
[----:B------:R-:W-:Y:S02]  /*4970*/  USHF.L.U32 UR46, UR46, 0x8, URZ ;  /* 0x000000082e2e7899 */ /* 0x000fe4000800063f */
[----:B------:R-:W-:Y:S10]  /*4980*/  @!P0 BRA `(.L_x_48) ;  /* 0x00000000000c8947 */ /* 0x000ff40003800000 */
[----:B------:R-:W-:-:S04]  /*4990*/  DEPBAR {5,4,3,2,1,0} ;  /* 0x0000003f0000791a */ /* 0x000fc80000000000 */
[----:B------:R1:W-:Y:S02]  /*49a0*/  UTMACCTL.IV [UR60] ;  /* 0x000000003c0079b9 */ /* 0x0003e40008000000 */
[----:B-1----:R-:W-:Y:S01]  /*49b0*/  NOP ;  /* 0x0000000000007918 */ /* 0x002fe20000000000 */
.L_x_48:
[----:B------:R-:W-:Y:S05]  /*49c0*/  @!P1 BRA `(.L_x_49) ;  /* 0x00000000007c9947 */ /* 0x000fea0003800000 */
[----:B------:R-:W-:Y:S01]  /*49d0*/  MOV R2, 0x0 ;  /* 0x0000000000027802 */ /* 0x000fe20000000f00 */
[----:B------:R-:W-:Y:S01]  /*49e0*/  ULDC.64 UR4, c[0x4][0x68] ;  /* 0x01001a0000047ab9 */ /* 0x000fe20000000a00 */
[----:B------:R-:W-:Y:S01]  /*49f0*/  ULDC.64 UR6, c[0x4][0x8] ;  /* 0x0100020000067ab9 */ /* 0x000fe20000000a00 */
[----:B------:R-:W-:Y:S01]  /*4a00*/  IMAD.U32 R4, RZ, RZ, UR4 ;  /* 0x00000004ff047e24 */ /* 0x000fe2000f8e00ff */
[----:B------:R1:W2:Y:S01]  /*4a10*/  LDC.64 R14, c[0x4][R2] ;  /* 0x01000000020e7b82 */ /* 0x0002a20000000a00 */
[----:B------:R-:W-:Y:S01]  /*4a20*/  IMAD.U32 R5, RZ, RZ, UR5 ;  /* 0x00000005ff057e24 */ /* 0x000fe2000f8e00ff */
[----:B------:R-:W-:Y:S01]  /*4a30*/  ULDC.64 UR4, c[0x4][0x70] ;  /* 0x01001c0000047ab9 */ /* 0x000fe20000000a00 */
[----:B------:R-:W-:Y:S02]  /*4a40*/  IMAD.U32 R10, RZ, RZ, UR6 ;  /* 0x00000006ff0a7e24 */ /* 0x000fe4000f8e00ff */
[----:B------:R-:W-:Y:S02]  /*4a50*/  IMAD.U32 R6, RZ, RZ, UR4 ;  /* 0x00000004ff067e24 */ /* 0x000fe4000f8e00ff */
[----:B------:R-:W-:-:S02]  /*4a60*/  IMAD.U32 R7, RZ, RZ, UR5 ;  /* 0x00000005ff077e24 */ /* 0x000fc4000f8e00ff */
[----:B------:R-:W-:Y:S02]  /*4a70*/  IMAD.U32 R11, RZ, RZ, UR7 ;  /* 0x00000007ff0b7e24 */ /* 0x000fe4000f8e00ff */
[----:B------:R-:W-:Y:S02]  /*4a80*/  IMAD.MOV.U32 R8, RZ, RZ, 0x70 ;  /* 0x00000070ff087424 */ /* 0x000fe400078e00ff */
[----:B------:R-:W-:Y:S02]  /*4a90*/  IMAD.MOV.U32 R12, RZ, RZ, 0x1 ;  /* 0x00000001ff0c7424 */ /* 0x000fe400078e00ff */
[----:B-1----:R-:W-:-:S07]  /*4aa0*/  IMAD.MOV.U32 R13, RZ, RZ, RZ ;  /* 0x000000ffff0d7224 */ /* 0x002fce00078e00ff */
[----:B------:R-:W-:-:S07]  /*4ab0*/  LEPC R20, `(.L_x_50) ;  /* 0x000000001014794e */ /* 0x000fce0000000000 */
[----:B--2---:R-:W-:Y:S05]  /*4ac0*/  CALL.ABS.NOINC R14 ;  /* 0x000000000e007343 */ /* 0x004fea0003c00000 */
.L_x_50:
[----:B------:R-:W1:Y:S01]  /*4ad0*/  LDC.64 R2, c[0x4][R2] ;  /* 0x0100000002027b82 */ /* 0x000e620000000a00 */
[----:B------:R-:W-:Y:S01]  /*4ae0*/  ULDC.64 UR4, c[0x4][0x68] ;  /* 0x01001a0000047ab9 */ /* 0x000fe20000000a00 */
[----:B------:R-:W-:Y:S01]  /*4af0*/  ULDC.64 UR6, c[0x4][0x8] ;  /* 0x0100020000067ab9 */ /* 0x000fe20000000a00 */
[----:B------:R-:W-:Y:S02]  /*4b00*/  IMAD.U32 R4, RZ, RZ, UR4 ;  /* 0x00000004ff047e24 */ /* 0x000fe4000f8e00ff */
[----:B------:R-:W-:Y:S01]  /*4b10*/  IMAD.U32 R5, RZ, RZ, UR5 ;  /* 0x00000005ff057e24 */ /* 0x000fe2000f8e00ff */
[----:B------:R-:W-:Y:S01]  /*4b20*/  ULDC.64 UR4, c[0x4][0x70] ;  /* 0x01001c0000047ab9 */ /* 0x000fe20000000a00 */
[----:B------:R-:W-:Y:S01]  /*4b30*/  IMAD.U32 R10, RZ, RZ, UR6 ;  /* 0x00000006ff0a7e24 */ /* 0x000fe2000f8e00ff */
[----:B------:R-:W-:Y:S01]  /*4b40*/  MOV R7, UR5 ;  /* 0x0000000500077c02 */ /* 0x000fe20008000f00 */
[----:B------:R-:W-:Y:S02]  /*4b50*/  IMAD.U32 R6, RZ, RZ, UR4 ;  /* 0x00000004ff067e24 */ /* 0x000fe4000f8e00ff */
[----:B------:R-:W-:-:S02]  /*4b60*/  IMAD.U32 R11, RZ, RZ, UR7 ;  /* 0x00000007ff0b7e24 */ /* 0x000fc4000f8e00ff */
[----:B------:R-:W-:Y:S02]  /*4b70*/  IMAD.MOV.U32 R8, RZ, RZ, 0x70 ;  /* 0x00000070ff087424 */ /* 0x000fe400078e00ff */
[----:B------:R-:W-:Y:S02]  /*4b80*/  IMAD.MOV.U32 R12, RZ, RZ, 0x1 ;  /* 0x00000001ff0c7424 */ /* 0x000fe400078e00ff */
[----:B------:R-:W-:-:S07]  /*4b90*/  IMAD.MOV.U32 R13, RZ, RZ, RZ ;  /* 0x000000ffff0d7224 */ /* 0x000fce00078e00ff */
[----:B------:R-:W-:-:S07]  /*4ba0*/  LEPC R20, `(.L_x_49) ;  /* 0x000000001014794e */ /* 0x000fce0000000000 */
[----:B-1----:R-:W-:Y:S05]  /*4bb0*/  CALL.ABS.NOINC R2 ;  /* 0x0000000002007343 */ /* 0x002fea0003c00000 */
.L_x_49:
[----:B------:R-:W-:Y:S02]  /*4bc0*/  ULDC.64 UR4, c[0x0][0x590] ;  /* 0x0001640000047ab9 */ /* 0x000fe40000000a00 */
[----:B------:R-:W-:-:S04]  /*4bd0*/  ISETP.NE.U32.AND P0, PT, RZ, UR4, PT ;  /* 0x00000004ff007c0c */ /* 0x000fc8000bf05070 */
[----:B------:R-:W-:-:S13]  /*4be0*/  ISETP.NE.AND.EX P0, PT, RZ, UR5, PT, P0 ;  /* 0x00000005ff007c0c */ /* 0x000fda000bf05300 */
[----:B------:R-:W-:Y:S05]  /*4bf0*/  @!P0 BRA `(.L_x_51) ;  /* 0x0000000000148947 */ /* 0x000fea0003800000 */
[----:B------:R-:W-:-:S04]  /*4c00*/  LEA R2, P0, R18, UR4, 0x3 ;  /* 0x0000000412027c11 */ /* 0x000fc8000f8018ff */
[----:B------:R-:W-:-:S06]  /*4c10*/  LEA.HI.X R3, R18, UR5, R19, 0x3, P0 ;  /* 0x0000000512037c11 */ /* 0x000fcc00080f1c13 */
[----:B------:R-:W2:Y:S04]  /*4c20*/  LDG.E.64 R2, desc[UR58][R2.64] ;  /* 0x0000003a02027981 */ /* 0x000ea8000c1e1b00 */
[----:B--2---:R2:W5:Y:S01]  /*4c30*/  LD.E R0, desc[UR58][R2.64] ;  /* 0x0000003a02007980 */ /* 0x004562000c101900 */
[----:B------:R-:W-:Y:S05]  /*4c40*/  BRA `(.L_x_52) ;  /* 0x0000000000307947 */ /* 0x000fea0003800000 */
.L_x_51:
[----:B------:R-:W-:Y:S02]  /*4c50*/  ULDC.64 UR4, c[0x0][0x588] ;  /* 0x0001620000047ab9 */ /* 0x000fe40000000a00 */
[----:B------:R-:W-:-:S04]  /*4c60*/  ISETP.NE.U32.AND P0, PT, RZ, UR4, PT ;  /* 0x00000004ff007c0c */ /* 0x000fc8000bf05070 */
[----:B------:R-:W-:-:S13]  /*4c70*/  ISETP.NE.AND.EX P0, PT, RZ, UR5, PT, P0 ;  /* 0x00000005ff007c0c */ /* 0x000fda000bf05300 */
[----:B------:R-:W-:Y:S05]  /*4c80*/  @!P0 BRA `(.L_x_53) ;  /* 0x0000000000188947 */ /* 0x000fea0003800000 */
[----:B------:R-:W1:Y:S01]  /*4c90*/  LDC.64 R2, c[0x0][0x588] ;  /* 0x00016200ff027b82 */ /* 0x000e620000000a00 */
[----:B------:R-:W-:Y:S02]  /*4ca0*/  ULDC UR4, c[0x0][0x598] ;  /* 0x0001660000047ab9 */ /* 0x000fe40000000800 */
[----:B------:R-:W-:-:S04]  /*4cb0*/  IMAD R5, R18, UR4, RZ ;  /* 0x0000000412057c24 */ /* 0x000fc8000f8e02ff */
[----:B-1----:R-:W-:-:S05]  /*4cc0*/  IMAD.WIDE R2, R5, 0x4, R2 ;  /* 0x0000000405027825 */ /* 0x002fca00078e0202 */
[----:B------:R1:W5:Y:S01]  /*4cd0*/  LDG.E R0, desc[UR58][R2.64] ;  /* 0x0000003a02007981 */ /* 0x000362000c1e1900 */
[----:B------:R-:W-:Y:S05]  /*4ce0*/  BRA `(.L_x_52) ;  /* 0x0000000000087947 */ /* 0x000fea0003800000 */
.L_x_53:
[----:B------:R-:W-:Y:S02]  /*4cf0*/  ULDC UR4, c[0x0][0x580] ;  /* 0x0001600000047ab9 */ /* 0x000fe40000000800 */
[----:B------:R-:W-:-:S07]  /*4d00*/  IMAD.U32 R0, RZ, RZ, UR4 ;  /* 0x00000004ff007e24 */ /* 0x000fce000f8e00ff */
.L_x_52:
[----:B------:R-:W-:Y:S02]  /*4d10*/  ULDC.64 UR4, c[0x0][0x5b8] ;  /* 0x00016e0000047ab9 */ /* 0x000fe40000000a00 */
[----:B------:R-:W-:-:S04]  /*4d20*/  ISETP.NE.U32.AND P0, PT, RZ, UR4, PT ;  /* 0x00000004ff007c0c */ /* 0x000fc8000bf05070 */
[----:B------:R-:W-:-:S13]  /*4d30*/  ISETP.NE.AND.EX P0, PT, RZ, UR5, PT, P0 ;  /* 0x00000005ff007c0c */ /* 0x000fda000bf05300 */
[----:B------:R-:W-:Y:S05]  /*4d40*/  @!P0 BRA `(.L_x_54) ;  /* 0x0000000000148947 */ /* 0x000fea0003800000 */
[----:B------:R-:W-:-:S04]  /*4d50*/  LEA R4, P0, R18, UR4, 0x3 ;  /* 0x0000000412047c11 */ /* 0x000fc8000f8018ff */
[----:B------:R-:W-:-:S05]  /*4d60*/  LEA.HI.X R5, R18, UR5, R19, 0x3, P0 ;  /* 0x0000000512057c11 */ /* 0x000fca00080f1c13 */
[----:B-12---:R-:W2:Y:S04]  /*4d70*/  LDG.E.64 R2, desc[UR58][R4.64] ;  /* 0x0000003a04027981 */ /* 0x006ea8000c1e1b00 */
[----:B--2---:R1:W5:Y:S01]  /*4d80*/  LD.E R2, desc[UR58][R2.64] ;  /* 0x0000003a02027980 */ /* 0x004362000c101900 */
[----:B------:R-:W-:Y:S05]  /*4d90*/  BRA `(.L_x_55) ;  /* 0x0000000000307947 */ /* 0x000fea0003800000 */
.L_x_54:
[----:B------:R-:W-:Y:S02]  /*4da0*/  ULDC.64 UR4, c[0x0][0x5b0] ;  /* 0x00016c0000047ab9 */ /* 0x000fe40000000a00 */
[----:B------:R-:W-:-:S04]  /*4db0*/  ISETP.NE.U32.AND P0, PT, RZ, UR4, PT ;  /* 0x00000004ff007c0c */ /* 0x000fc8000bf05070 */
[----:B------:R-:W-:-:S13]  /*4dc0*/  ISETP.NE.AND.EX P0, PT, RZ, UR5, PT, P0 ;  /* 0x00000005ff007c0c */ /* 0x000fda000bf05300 */
[----:B------:R-:W-:Y:S05]  /*4dd0*/  @!P0 BRA `(.L_x_56) ;  /* 0x0000000000188947 */ /* 0x000fea0003800000 */
[----:B-12---:R-:W1:Y:S01]  /*4de0*/  LDC.64 R2, c[0x0][0x5b0] ;  /* 0x00016c00ff027b82 */ /* 0x006e620000000a00 */
[----:B------:R-:W-:Y:S02]  /*4df0*/  ULDC UR4, c[0x0][0x5c0] ;  /* 0x0001700000047ab9 */ /* 0x000fe40000000800 */
[----:B------:R-:W-:-:S04]  /*4e00*/  IMAD R5, R18, UR4, RZ ;  /* 0x0000000412057c24 */ /* 0x000fc8000f8e02ff */
[----:B-1----:R-:W-:-:S06]  /*4e10*/  IMAD.WIDE R2, R5, 0x4, R2 ;  /* 0x0000000405027825 */ /* 0x002fcc00078e0202 */
[----:B------:R2:W5:Y:S01]  /*4e20*/  LDG.E R2, desc[UR58][R2.64] ;  /* 0x0000003a02027981 */ /* 0x000562000c1e1900 */
[----:B------:R-:W-:Y:S05]  /*4e30*/  BRA `(.L_x_55) ;  /* 0x0000000000087947 */ /* 0x000fea0003800000 */
.L_x_56:
[----:B------:R-:W-:Y:S02]  /*4e40*/  ULDC UR4, c[0x0][0x5a8] ;  /* 0x00016a0000047ab9 */ /* 0x000fe40000000800 */
[----:B-12---:R-:W-:-:S07]  /*4e50*/  IMAD.U32 R2, RZ, RZ, UR4 ;  /* 0x00000004ff027e24 */ /* 0x006fce000f8e00ff */
.L_x_55:
[----:B------:R-:W-:Y:S01]  /*4e60*/  ISETP.GT.U32.AND P0, PT, R154, 0x3e, PT ;  /* 0x0000003e9a00780c */ /* 0x000fe20003f04070 */
[----:B------:R-:W-:Y:S01]  /*4e70*/  BSSY B0, `(.L_x_57) ;  /* 0x0000007000007945 */ /* 0x000fe20003800000 */
[----:B------:R-:W-:-:S11]  /*4e80*/  PRMT R8, RZ, 0x7610, R8 ;  /* 0x00007610ff087816 */ /* 0x000fd60000000008 */
[----:B------:R-:W-:Y:S05]  /*4e90*/  @P0 BRA `(.L_x_58) ;  /* 0x0000000000100947 */ /* 0x000fea0003800000 */
[----:B------:R-:W-:-:S03]  /*4ea0*/  UMOV UR4, 0xffffffff ;  /* 0xffffffff00047882 */ /* 0x000fc60000000000 */
[----:B------:R-:W-:Y:S05]  /*4eb0*/  BRA.DIV UR4, `(.L_x_59) ;  /* 0x0000009604e87947 */ /* 0x000fea000b800000 */
[----:B------:R-:W-:-:S13]  /*4ec0*/  ELECT P6, URZ, PT ;  /* 0x00000000003f782f */ /* 0x000fda00038c0000 */
.L_x_268:
[----:B------:R-:W-:-:S07]  /*4ed0*/  SEL R8, RZ, 0x1, !P6 ;  /* 0x00000001ff087807 */ /* 0x000fce0007000000 */
.L_x_58:
[----:B------:R-:W-:Y:S05]  /*4ee0*/  BSYNC B0 ;  /* 0x0000000000007941 */ /* 0x000fea0003800000 */
.L_x_57:
[----:B-12---:R-:W-:-:S05]  /*4ef0*/  IMAD.U32 R3, RZ, RZ, UR48 ;  /* 0x00000030ff037e24 */ /* 0x006fca000f8e00ff */
[----:B------:R-:W-:-:S13]  /*4f00*/  ISETP.NE.AND P1, PT, R3, 0x3, PT ;  /* 0x000000030300780c */ /* 0x000fda0003f25270 */
[----:B------:R-:W-:Y:S05]  /*4f10*/  @!P1 BRA `(.L_x_60) ;  /* 0x0000000000049947 */ /* 0x000fea0003800000 */
[----:B------:R-:W-:Y:S01]  /*4f20*/  BPT.TRAP 0x1 ;  /* 0x000000040000795c */ /* 0x000fe20000300000 */
.L_x_60:
[----:B------:R-:W-:Y:S01]  /*4f30*/  SHF.L.U32 R3, RZ, 0x1f, RZ ;  /* 0x0000001fff037819 */ /* 0x000fe200000006ff */
[----:B------:R-:W-:Y:S01]  /*4f40*/  IMAD.MOV.U32 R4, RZ, RZ, RZ ;  /* 0x000000ffff047224 */ /* 0x000fe200078e00ff */
[----:B-----5:R-:W-:Y:S02]  /*4f50*/  FSETP.NEU.AND P0, PT, R0, RZ, PT ;  /* 0x000000ff0000720b */ /* 0x020fe40003f0d000 */
[----:B------:R-:W1:Y:S11]  /*4f60*/  SYNCS.PHASECHK.TRANS64.TRYWAIT P2, [UR47+0x384c0], R3 ;  /* 0x0384c003ff0075a7 */ /* 0x000e76000804016f */
[----:B------:R-:W-:Y:S01]  /*4f70*/  @P0 LEA R12, R153, UR47, 0x1 ;  /* 0x0000002f990c0c11 */ /* 0x000fe2000f8e08ff */
[----:B-1----:R-:W-:Y:S06]  /*4f80*/  @!P2 BRA `(.L_x_61) ;  /* 0x0000009400cca947 */ /* 0x002fec0003800000 */
.L_x_269:
[----:B------:R-:W-:Y:S05]  /*4f90*/  @P0 WARPSYNC.ALL ;  /* 0x0000000000000948 */ /* 0x000fea0003800000 */
[----:B-1----:R-:W1:Y:S01]  /*4fa0*/  @P0 LDSM.16.MT88.4 R4, [R12+0x30000] ;  /* 0x030000000c04083b */ /* 0x002e620000004200 */
[----:B------:R-:W-:Y:S01]  /*4fb0*/  PRMT R8, R8, 0x9910, RZ ;  /* 0x0000991008087816 */ /* 0x000fe200000000ff */
[----:B------:R-:W-:Y:S01]  /*4fc0*/  BSSY B0, `(.L_x_62) ;  /* 0x000000d000007945 */ /* 0x000fe20003800000 */
[-C--:B------:R-:W-:Y:S01]  /*4fd0*/  FMUL R24, R24, R2.reuse ;  /* 0x0000000218187220 */ /* 0x080fe20000400000 */
[-C--:B------:R-:W-:Y:S01]  /*4fe0*/  FMUL R14, R25, R2.reuse ;  /* 0x00000002190e7220 */ /* 0x080fe20000400000 */
[----:B------:R-:W-:Y:S01]  /*4ff0*/  ISETP.NE.AND P2, PT, R8, RZ, PT ;  /* 0x000000ff0800720c */ /* 0x000fe20003f45270 */
[----:B------:R-:W-:Y:S01]  /*5000*/  FMUL R26, R26, R2 ;  /* 0x000000021a1a7220 */ /* 0x000fe20000400000 */
[----:B------:R2:W3:Y:S01]  /*5010*/  @P0 LDSM.16.MT88.4 R8, [R12+0x30800] ;  /* 0x030800000c08083b */ /* 0x0004e20000004200 */
[----:B-1----:R-:W-:-:S02]  /*5020*/  HADD2.F32 R13, -RZ, R4.H0_H0 ;  /* 0x20000004ff0d7230 */ /* 0x002fc40000004100 */
[----:B------:R-:W-:Y:S01]  /*5030*/  HADD2.F32 R15, -RZ, R4.H1_H1 ;  /* 0x30000004ff0f7230 */ /* 0x000fe20000004100 */
[----:B--2---:R-:W-:Y:S07]  /*5040*/  @P0 BRA `(.L_x_63) ;  /* 0x0000000000100947 */ /* 0x004fee0003800000 */
[----:B------:R-:W-:Y:S01]  /*5050*/  IMAD.MOV.U32 R5, RZ, RZ, RZ ;  /* 0x000000ffff057224 */ /* 0x000fe200078e00ff */
[----:B------:R-:W-:Y:S02]  /*5060*/  CS2R R6, SRZ ;  /* 0x0000000000067805 */ /* 0x000fe4000001ff00 */
[----:B---3--:R-:W-:Y:S02]  /*5070*/  CS2R R8, SRZ ;  /* 0x0000000000087805 */ /* 0x008fe4000001ff00 */
[----:B------:R-:W-:-:S07]  /*5080*/  CS2R R10, SRZ ;  /* 0x00000000000a7805 */ /* 0x000fce000001ff00 */
.L_x_63:
[----:B------:R-:W-:Y:S05]  /*5090*/  BSYNC B0 ;  /* 0x0000000000007941 */ /* 0x000fea0003800000 */
.L_x_62:
[--C-:B------:R-:W-:Y:S02]  /*50a0*/  HADD2.F32 R17, -RZ, R5.reuse.H0_H0 ;  /* 0x20000005ff117230 */ /* 0x100fe40000004100 */
[----:B------:R-:W-:Y:S01]  /*50b0*/  FMUL R16, R27, R2 ;  /* 0x000000021b107220 */ /* 0x000fe20000400000 */
[----:B------:R-:W-:Y:S02]  /*50c0*/  HADD2.F32 R19, -RZ, R5.H1_H1 ;  /* 0x30000005ff137230 */ /* 0x000fe40000004100 */
[-C--:B------:R-:W-:Y:S01]  /*50d0*/  FFMA R12, R13, R0.reuse, R24 ;  /* 0x000000000d0c7223 */ /* 0x080fe20000000018 */
[-C--:B------:R-:W-:Y:S01]  /*50e0*/  FFMA R21, R15, R0.reuse, R14 ;  /* 0x000000000f157223 */ /* 0x080fe2000000000e */
[-C--:B------:R-:W-:Y:S01]  /*50f0*/  FFMA R26, R17, R0.reuse, R26 ;  /* 0x00000000111a7223 */ /* 0x080fe2000000001a */
[--C-:B------:R-:W-:Y:S02]  /*5100*/  HADD2.F32 R13, -RZ, R6.reuse.H0_H0 ;  /* 0x20000006ff0d7230 */ /* 0x100fe40000004100 */
[----:B------:R-:W-:Y:S01]  /*5110*/  FFMA R25, R19, R0, R16 ;  /* 0x0000000013197223 */ /* 0x000fe20000000010 */
[----:B------:R-:W-:-:S02]  /*5120*/  HADD2.F32 R15, -RZ, R6.H1_H1 ;  /* 0x30000006ff0f7230 */ /* 0x000fc40000004100 */
[-C--:B------:R-:W-:Y:S01]  /*5130*/  FMUL R28, R28, R2.reuse ;  /* 0x000000021c1c7220 */ /* 0x080fe20000400000 */
[-C--:B------:R-:W-:Y:S01]  /*5140*/  FMUL R16, R29, R2.reuse ;  /* 0x000000021d107220 */ /* 0x080fe20000400000 */
[--C-:B------:R-:W-:Y:S02]  /*5150*/  HADD2.F32 R17, -RZ, R7.reuse.H0_H0 ;  /* 0x20000007ff117230 */ /* 0x100fe40000004100 */
[-C--:B------:R-:W-:Y:S01]  /*5160*/  FMUL R30, R30, R2.reuse ;  /* 0x000000021e1e7220 */ /* 0x080fe20000400000 */
[----:B------:R-:W-:Y:S02]  /*5170*/  HADD2.F32 R19, -RZ, R7.H1_H1 ;  /* 0x30000007ff137230 */ /* 0x000fe40000004100 */
[----:B------:R-:W-:Y:S01]  /*5180*/  FMUL R18, R31, R2 ;  /* 0x000000021f127220 */ /* 0x000fe20000400000 */
[-C--:B------:R-:W-:Y:S01]  /*5190*/  FFMA R14, R13, R0.reuse, R28 ;  /* 0x000000000d0e7223 */ /* 0x080fe2000000001c */
[-C--:B------:R-:W-:Y:S01]  /*51a0*/  FFMA R27, R15, R0.reuse, R16 ;  /* 0x000000000f1b7223 */ /* 0x080fe20000000010 */
[-C--:B------:R-:W-:Y:S01]  /*51b0*/  FFMA R30, R17, R0.reuse, R30 ;  /* 0x00000000111e7223 */ /* 0x080fe2000000001e */
[----:B------:R-:W-:Y:S01]  /*51c0*/  FFMA R29, R19, R0, R18 ;  /* 0x00000000131d7223 */ /* 0x000fe20000000012 */
[----:B---3--:R-:W-:-:S02]  /*51d0*/  HADD2.F32 R13, -RZ, R8.H0_H0 ;  /* 0x20000008ff0d7230 */ /* 0x008fc40000004100 */
[-C--:B------:R-:W-:Y:S01]  /*51e0*/  FMUL R32, R32, R2.reuse ;  /* 0x0000000220207220 */ /* 0x080fe20000400000 */
[----:B------:R-:W-:Y:S02]  /*51f0*/  HADD2.F32 R15, -RZ, R8.H1_H1 ;  /* 0x30000008ff0f7230 */ /* 0x000fe40000004100 */
        /* <DEDUP_REMOVED lines=9> */
[----:B------:R-:W-:-:S02]  /*5290*/  HADD2.F32 R13, -RZ, R10.H0_H0 ;  /* 0x2000000aff0d7230 */ /* 0x000fc40000004100 */
        /* <DEDUP_REMOVED lines=11> */
[----:B------:R-:W-:Y:S01]  /*5350*/  F2FP.F16.F32.PACK_AB R33, R33, R34 ;  /* 0x000000222121723e */ /* 0x000fe200000000ff */
[----:B------:R-:W-:Y:S05]  /*5360*/  WARPSYNC.ALL ;  /* 0x0000000000007948 */ /* 0x000fea0003800000 */
[----:B------:R-:W-:Y:S01]  /*5370*/  F2FP.F16.F32.PACK_AB R12, R21, R12 ;  /* 0x0000000c150c723e */ /* 0x000fe200000000ff */
[----:B------:R-:W-:Y:S01]  /*5380*/  BSSY B0, `(.L_x_64) ;  /* 0x000001a000007945 */ /* 0x000fe20003800000 */
[----:B------:R-:W-:-:S02]  /*5390*/  F2FP.F16.F32.PACK_AB R13, R25, R26 ;  /* 0x0000001a190d723e */ /* 0x000fc400000000ff */
[----:B------:R-:W-:Y:S02]  /*53a0*/  F2FP.F16.F32.PACK_AB R14, R27, R14 ;  /* 0x0000000e1b0e723e */ /* 0x000fe400000000ff */
[----:B------:R-:W-:Y:S02]  /*53b0*/  F2FP.F16.F32.PACK_AB R15, R29, R30 ;  /* 0x0000001e1d0f723e */ /* 0x000fe400000000ff */
[----:B------:R-:W-:Y:S02]  /*53c0*/  F2FP.F16.F32.PACK_AB R34, R35, R36 ;  /* 0x000000242322723e */ /* 0x000fe400000000ff */
[----:B------:R-:W-:Y:S02]  /*53d0*/  LEA R16, R153, UR47, 0x1 ;  /* 0x0000002f99107c11 */ /* 0x000fe4000f8e08ff */
[----:B------:R-:W-:Y:S02]  /*53e0*/  F2FP.F16.F32.PACK_AB R32, R31, R32 ;  /* 0x000000201f20723e */ /* 0x000fe400000000ff */
[----:B------:R-:W-:Y:S01]  /*53f0*/  F2FP.F16.F32.PACK_AB R35, R18, R17 ;  /* 0x000000111223723e */ /* 0x000fe200000000ff */
[----:B------:R1:W-:Y:S04]  /*5400*/  STSM.16.MT88.4 [R16+0x30000], R12 ;  /* 0x0300000c10007844 */ /* 0x0003e80000004200 */
[----:B------:R1:W-:Y:S01]  /*5410*/  STSM.16.MT88.4 [R16+0x30800], R32 ;  /* 0x0308002010007844 */ /* 0x0003e20000004200 */
[----:B------:R-:W-:Y:S01]  /*5420*/  @!PT LDS RZ, [RZ] ;  /* 0x00000000fffff984 */ /* 0x000fe20000000800 */
[----:B------:R-:W-:Y:S01]  /*5430*/  @!PT LDS RZ, [RZ] ;  /* 0x00000000fffff984 */ /* 0x000fe20000000800 */
[----:B------:R-:W-:Y:S01]  /*5440*/  @!PT LDS RZ, [RZ] ;  /* 0x00000000fffff984 */ /* 0x000fe20000000800 */
[----:B------:R-:W-:Y:S01]  /*5450*/  @!PT LDS RZ, [RZ] ;  /* 0x00000000fffff984 */ /* 0x000fe20000000800 */
[----:B------:R2:W-:Y:S06]  /*5460*/  MEMBAR.ALL.CTA ;  /* 0x0000000000007992 */ /* 0x0005ec0000008000 */
[----:B--2---:R-:W2:Y:S02]  /*5470*/  FENCE.VIEW.ASYNC.S ;  /* 0x00000000000073c6 */ /* 0x004ea40000000000 */
[----:B--2---:R-:W-:Y:S06]  /*5480*/  BAR.SYNC.DEFER_BLOCKING 0x1, 0x100 ;  /* 0x0044000000007b1d */ /* 0x004fec0000010000 */
[----:B------:R-:W-:Y:S05]  /*5490*/  @!P2 BRA `(.L_x_65) ;  /* 0x000000000020a947 */ /* 0x000fea0003800000 */
[----:B------:R-:W-:Y:S02]  /*54a0*/  UIADD3 UR44, UR47, 0x30000, URZ ;  /* 0x000300002f2c7890 */ /* 0x000fe4000fffe03f */
[----:B------:R-:W-:Y:S02]  /*54b0*/  UIADD3 UR5, UR45, 0x40, URZ ;  /* 0x000000402d057890 */ /* 0x000fe4000fffe03f */
[----:B------:R-:W-:Y:S01]  /*54c0*/  UIADD3 UR4, UR47, 0x31000, URZ ;  /* 0x000310002f047890 */ /* 0x000fe2000fffe03f */
[----:B------:R-:W-:-:S04]  /*54d0*/  UMOV UR6, UR46 ;  /* 0x0000002e00067c82 */ /* 0x000fc80008000000 */
[----:B------:R2:W-:Y:S04]  /*54e0*/  UTMASTG.2D [UR44], [UR60] ;  /* 0x0000002c3c0073b5 */ /* 0x0005e80008008000 */
[----:B------:R2:W-:Y:S01]  /*54f0*/  UTMASTG.2D [UR4], [UR60] ;  /* 0x000000043c0073b5 */ /* 0x0005e20008008000 */
[----:B------:R0:W-:Y:S01]  /*5500*/  UTMACMDFLUSH ;  /* 0x00000000000079b7 */ /* 0x0001e20000000000 */
[----:B--2---:R-:W-:-:S04]  /*5510*/  DEPBAR.LE SB0, 0x1 ;  /* 0x000080400000791a */ /* 0x004fc80000000000 */
.L_x_65:
[----:B------:R-:W-:Y:S05]  /*5520*/  BSYNC B0 ;  /* 0x0000000000007941 */ /* 0x000fea0003800000 */
.L_x_64:
[----:B------:R-:W-:Y:S01]  /*5530*/  BAR.SYNC.DEFER_BLOCKING 0x1, 0x100 ;  /* 0x0044000000007b1d */ /* 0x000fe20000010000 */
[----:B------:R-:W-:-:S13]  /*5540*/  ISETP.NE.AND P3, PT, RZ, UR36, PT ;  /* 0x00000024ff007c0c */ /* 0x000fda000bf65270 */
[----:B------:R-:W-:Y:S05]  /*5550*/  @!P3 BRA `(.L_x_66) ;  /* 0x000000000024b947 */ /* 0x000fea0003800000 */
[----:B------:R-:W-:Y:S05]  /*5560*/  @!P1 BRA `(.L_x_67) ;  /* 0x0000000000049947 */ /* 0x000fea0003800000 */
[----:B------:R-:W-:Y:S01]  /*5570*/  BPT.TRAP 0x1 ;  /* 0x000000040000795c */ /* 0x000fe20000300000 */
.L_x_67:
[----:B------:R-:W-:Y:S02]  /*5580*/  ULEA UR4, UR56, UR47, 0x3 ;  /* 0x0000002f38047291 */ /* 0x000fe4000f8e183f */
[----:B------:R-:W-:Y:S02]  /*5590*/  UIADD3 UR56, UR56, 0x1, URZ ;  /* 0x0000000138387890 */ /* 0x000fe4000fffe03f */
[----:B------:R-:W-:Y:S02]  /*55a0*/  UIADD3 UR4, UR4, 0x384e0, URZ ;  /* 0x000384e004047890 */ /* 0x000fe4000fffe03f */
[----:B------:R-:W-:Y:S02]  /*55b0*/  UISETP.NE.AND UP0, UPT, UR56, 0x4, UPT ;  /* 0x000000043800788c */ /* 0x000fe4000bf05270 */
[----:B------:R-:W-:Y:S02]  /*55c0*/  UPRMT UR4, UR43, 0x654, UR4 ;  /* 0x000006542b047896 */ /* 0x000fe40008000004 */
[----:B------:R-:W-:-:S07]  /*55d0*/  USEL UR56, UR56, URZ, UP0 ;  /* 0x0000003f38387287 */ /* 0x000fce0008000000 */
[----:B------:R-:W-:Y:S05]  /*55e0*/  SYNCS.ARRIVE.TRANS64.RED.A1T0 RZ, [UR4], RZ ;  /* 0x000000ffffff79a7 */ /* 0x000fea0008100404 */
.L_x_66:
[----:B------:R-:W-:Y:S05]  /*55f0*/  @!P1 BRA `(.L_x_68) ;  /* 0x0000000000049947 */ /* 0x000fea0003800000 */
[----:B------:R-:W-:Y:S01]  /*5600*/  BPT.TRAP 0x1 ;  /* 0x000000040000795c */ /* 0x000fe20000300000 */
.L_x_68:
[----:B------:R-:W2:Y:S02]  /*5610*/  SYNCS.PHASECHK.TRANS64.TRYWAIT P3, [UR47+0x384c8], R3 ;  /* 0x0384c803ff0075a7 */ /* 0x000ea4000806016f */
[----:B--2---:R-:W-:Y:S05]  /*5620*/  @!P3 BRA `(.L_x_69) ;  /* 0x00000090003cb947 */ /* 0x004fea0003800000 */
.L_x_270:
[----:B------:R-:W-:Y:S05]  /*5630*/  @P0 WARPSYNC.ALL ;  /* 0x0000000000000948 */ /* 0x000fea0003800000 */
[----:B------:R-:W2:Y:S01]  /*5640*/  @P0 LDSM.16.MT88.4 R4, [R16+0x32000] ;  /* 0x032000001004083b */ /* 0x000ea20000004200 */
[-C--:B-1----:R-:W-:Y:S01]  /*5650*/  FMUL R13, R40, R2.reuse ;  /* 0x00000002280d7220 */ /* 0x082fe20000400000 */
[-C--:B------:R-:W-:Y:S01]  /*5660*/  FMUL R41, R41, R2.reuse ;  /* 0x0000000229297220 */ /* 0x080fe20000400000 */
[-C--:B------:R-:W-:Y:S01]  /*5670*/  FMUL R15, R42, R2.reuse ;  /* 0x000000022a0f7220 */ /* 0x080fe20000400000 */
[----:B------:R-:W1:Y:S01]  /*5680*/  @P0 LDSM.16.MT88.4 R8, [R16+0x32800] ;  /* 0x032800001008083b */ /* 0x000e620000004200 */
[-C--:B------:R-:W-:Y:S01]  /*5690*/  FMUL R43, R43, R2.reuse ;  /* 0x000000022b2b7220 */ /* 0x080fe20000400000 */
        /* <DEDUP_REMOVED lines=11> */
[----:B------:R-:W-:Y:S01]  /*5750*/  FMUL R55, R55, R2 ;  /* 0x0000000237377220 */ /* 0x000fe20000400000 */
[----:B------:R-:W-:Y:S05]  /*5760*/  WARPSYNC.ALL ;  /* 0x0000000000007948 */ /* 0x000fea0003800000 */
[----:B------:R-:W-:Y:S01]  /*5770*/  BSSY B0, `(.L_x_70) ;  /* 0x000003d000007945 */ /* 0x000fe20003800000 */
[----:B--2---:R-:W-:-:S02]  /*5780*/  HADD2.F32 R12, -RZ, R4.H0_H0 ;  /* 0x20000004ff0c7230 */ /* 0x004fc40000004100 */
[----:B------:R-:W-:Y:S02]  /*5790*/  HADD2.F32 R14, -RZ, R4.H1_H1 ;  /* 0x30000004ff0e7230 */ /* 0x000fe40000004100 */
[--C-:B------:R-:W-:Y:S02]  /*57a0*/  HADD2.F32 R18, -RZ, R5.reuse.H0_H0 ;  /* 0x20000005ff127230 */ /* 0x100fe40000004100 */
[-C--:B------:R-:W-:Y:S01]  /*57b0*/  FFMA R13, R12, R0.reuse, R13 ;  /* 0x000000000c0d7223 */ /* 0x080fe2000000000d */
[----:B------:R-:W-:Y:S02]  /*57c0*/  HADD2.F32 R20, -RZ, R5.H1_H1 ;  /* 0x30000005ff147230 */ /* 0x000fe40000004100 */
[-C--:B------:R-:W-:Y:S01]  /*57d0*/  FFMA R12, R14, R0.reuse, R41 ;  /* 0x000000000e0c7223 */ /* 0x080fe20000000029 */
[----:B------:R-:W-:Y:S02]  /*57e0*/  HADD2.F32 R24, -RZ, R7.H0_H0 ;  /* 0x20000007ff187230 */ /* 0x000fe40000004100 */
[----:B------:R-:W-:Y:S01]  /*57f0*/  FFMA R15, R18, R0, R15 ;  /* 0x00000000120f7223 */ /* 0x000fe2000000000f */
[----:B------:R-:W-:-:S02]  /*5800*/  HADD2.F32 R18, -RZ, R6.H0_H0 ;  /* 0x20000006ff127230 */ /* 0x000fc40000004100 */
[-C--:B------:R-:W-:Y:S01]  /*5810*/  FFMA R14, R20, R0.reuse, R43 ;  /* 0x00000000140e7223 */ /* 0x080fe2000000002b */
[----:B------:R-:W-:Y:S02]  /*5820*/  HADD2.F32 R20, -RZ, R6.H1_H1 ;  /* 0x30000006ff147230 */ /* 0x000fe40000004100 */
[-C--:B------:R-:W-:Y:S01]  /*5830*/  FFMA R19, R24, R0.reuse, R19 ;  /* 0x0000000018137223 */ /* 0x080fe20000000013 */
[----:B------:R-:W-:Y:S02]  /*5840*/  HADD2.F32 R26, -RZ, R7.H1_H1 ;  /* 0x30000007ff1a7230 */ /* 0x000fe40000004100 */
[-C--:B------:R-:W-:Y:S01]  /*5850*/  FFMA R17, R18, R0.reuse, R17 ;  /* 0x0000000012117223 */ /* 0x080fe20000000011 */
[----:B-1----:R-:W-:Y:S02]  /*5860*/  HADD2.F32 R24, -RZ, R8.H0_H0 ;  /* 0x20000008ff187230 */ /* 0x002fe40000004100 */
[----:B------:R-:W-:Y:S01]  /*5870*/  FFMA R18, R20, R0, R45 ;  /* 0x0000000014127223 */ /* 0x000fe2000000002d */
[----:B------:R-:W-:-:S02]  /*5880*/  HADD2.F32 R28, -RZ, R9.H0_H0 ;  /* 0x20000009ff1c7230 */ /* 0x000fc40000004100 */
[-C--:B------:R-:W-:Y:S01]  /*5890*/  FFMA R20, R26, R0.reuse, R47 ;  /* 0x000000001a147223 */ /* 0x080fe2000000002f */
[----:B------:R-:W-:Y:S02]  /*58a0*/  HADD2.F32 R26, -RZ, R8.H1_H1 ;  /* 0x30000008ff1a7230 */ /* 0x000fe40000004100 */
        /* <DEDUP_REMOVED lines=11> */
[----:B------:R-:W-:Y:S01]  /*5960*/  F2FP.F16.F32.PACK_AB R12, R12, R13 ;  /* 0x0000000d0c0c723e */ /* 0x000fe200000000ff */
[-C--:B------:R-:W-:Y:S01]  /*5970*/  FFMA R28, R30, R0.reuse, R53 ;  /* 0x000000001e1c7223 */ /* 0x080fe20000000035 */
[----:B------:R-:W-:Y:S01]  /*5980*/  F2FP.F16.F32.PACK_AB R13, R14, R15 ;  /* 0x0000000f0e0d723e */ /* 0x000fe200000000ff */
[----:B------:R-:W-:Y:S01]  /*5990*/  FFMA R30, R34, R0, R55 ;  /* 0x00000000221e7223 */ /* 0x000fe20000000037 */
[----:B------:R-:W-:-:S02]  /*59a0*/  F2FP.F16.F32.PACK_AB R25, R26, R25 ;  /* 0x000000191a19723e */ /* 0x000fc400000000ff */
[----:B------:R-:W-:Y:S02]  /*59b0*/  F2FP.F16.F32.PACK_AB R14, R18, R17 ;  /* 0x00000011120e723e */ /* 0x000fe400000000ff */
[----:B------:R-:W-:Y:S02]  /*59c0*/  F2FP.F16.F32.PACK_AB R15, R20, R19 ;  /* 0x00000013140f723e */ /* 0x000fe400000000ff */
[----:B------:R-:W-:Y:S02]  /*59d0*/  F2FP.F16.F32.PACK_AB R26, R28, R27 ;  /* 0x0000001b1c1a723e */ /* 0x000fe400000000ff */
[----:B------:R-:W-:Y:S01]  /*59e0*/  F2FP.F16.F32.PACK_AB R24, R24, R21 ;  /* 0x000000151818723e */ /* 0x000fe200000000ff */
[----:B------:R1:W-:Y:S01]  /*59f0*/  STSM.16.MT88.4 [R16+0x32000], R12 ;  /* 0x0320000c10007844 */ /* 0x0003e20000004200 */
[----:B------:R-:W-:-:S05]  /*5a00*/  F2FP.F16.F32.PACK_AB R27, R30, R29 ;  /* 0x0000001d1e1b723e */ /* 0x000fca00000000ff */
        /* <DEDUP_REMOVED lines=11> */
[----:B------:R-:W-:Y:S02]  /*5ac0*/  UIADD3 UR9, UR45, 0x40, URZ ;  /* 0x000000402d097890 */ /* 0x000fe4000fffe03f */
[----:B------:R-:W-:Y:S01]  /*5ad0*/  UIADD3 UR8, UR47, 0x33000, URZ ;  /* 0x000330002f087890 */ /* 0x000fe2000fffe03f */
[----:B------:R-:W-:Y:S01]  /*5ae0*/  UMOV UR5, UR45 ;  /* 0x0000002d00057c82 */ /* 0x000fe20008000000 */
[----:B------:R-:W-:-:S03]  /*5af0*/  UMOV UR10, UR6 ;  /* 0x00000006000a7c82 */ /* 0x000fc60008000000 */
[----:B------:R2:W-:Y:S04]  /*5b00*/  UTMASTG.2D [UR4], [UR60] ;  /* 0x000000043c0073b5 */ /* 0x0005e80008008000 */
[----:B------:R2:W-:Y:S01]  /*5b10*/  UTMASTG.2D [UR8], [UR60] ;  /* 0x000000083c0073b5 */ /* 0x0005e20008008000 */
[----:B------:R0:W-:Y:S01]  /*5b20*/  UTMACMDFLUSH ;  /* 0x00000000000079b7 */ /* 0x0001e20000000000 */
[----:B--2---:R-:W-:-:S04]  /*5b30*/  DEPBAR.LE SB0, 0x1 ;  /* 0x000080400000791a */ /* 0x004fc80000000000 */
.L_x_71:
[----:B------:R-:W-:Y:S05]  /*5b40*/  BSYNC B0 ;  /* 0x0000000000007941 */ /* 0x000fea0003800000 */
.L_x_70:
[----:B------:R-:W-:Y:S06]  /*5b50*/  BAR.SYNC.DEFER_BLOCKING 0x1, 0x100 ;  /* 0x0044000000007b1d */ /* 0x000fec0000010000 */
[----:B------:R-:W-:Y:S05]  /*5b60*/  @!P1 BRA `(.L_x_72) ;  /* 0x0000000000049947 */ /* 0x000fea0003800000 */
[----:B------:R-:W-:Y:S01]  /*5b70*/  BPT.TRAP 0x1 ;  /* 0x000000040000795c */ /* 0x000fe20000300000 */
.L_x_72:
[----:B------:R-:W-:-:S04]  /*5b80*/  ULEA UR4, UR56, UR47, 0x3 ;  /* 0x0000002f38047291 */ /* 0x000fc8000f8e183f */
[----:B------:R-:W-:-:S04]  /*5b90*/  UIADD3 UR4, UR4, 0x384e0, URZ ;  /* 0x000384e004047890 */ /* 0x000fc8000fffe03f */
[----:B------:R-:W-:-:S09]  /*5ba0*/  UPRMT UR4, UR43, 0x654, UR4 ;  /* 0x000006542b047896 */ /* 0x000fd20008000004 */
[----:B------:R-:W-:Y:S01]  /*5bb0*/  SYNCS.ARRIVE.TRANS64.RED.A1T0 RZ, [UR4], RZ ;  /* 0x000000ffffff79a7 */ /* 0x000fe20008100404 */
[----:B------:R-:W-:Y:S05]  /*5bc0*/  @!P1 BRA `(.L_x_73) ;  /* 0x0000000000049947 */ /* 0x000fea0003800000 */
[----:B------:R-:W-:Y:S01]  /*5bd0*/  BPT.TRAP 0x1 ;  /* 0x000000040000795c */ /* 0x000fe20000300000 */
.L_x_73:
[----:B------:R-:W2:Y:S02]  /*5be0*/  SYNCS.PHASECHK.TRANS64.TRYWAIT P3, [UR47+0x384d0], R3 ;  /* 0x0384d003ff0075a7 */ /* 0x000ea4000806016f */
[----:B--2---:R-:W-:Y:S05]  /*5bf0*/  @!P3 BRA `(.L_x_74) ;  /* 0x0000008800e0b947 */ /* 0x004fea0003800000 */
.L_x_271:
        /* <DEDUP_REMOVED lines=81> */
.L_x_76:
[----:B------:R-:W-:Y:S05]  /*6110*/  BSYNC B0 ;  /* 0x0000000000007941 */ /* 0x000fea0003800000 */
.L_x_75:
[----:B------:R-:W-:Y:S06]  /*6120*/  BAR.SYNC.DEFER_BLOCKING 0x1, 0x100 ;  /* 0x0044000000007b1d */ /* 0x000fec0000010000 */
[----:B------:R-:W-:Y:S05]  /*6130*/  @!P1 BRA `(.L_x_77) ;  /* 0x0000000000049947 */ /* 0x000fea0003800000 */
[----:B------:R-:W-:Y:S01]  /*6140*/  BPT.TRAP 0x1 ;  /* 0x000000040000795c */ /* 0x000fe20000300000 */
.L_x_77:
[----:B------:R-:W-:-:S04]  /*6150*/  UIADD3 UR56, UR56, 0x1, URZ ;  /* 0x0000000138387890 */ /* 0x000fc8000fffe03f */
[----:B------:R-:W-:-:S04]  /*6160*/  UISETP.NE.AND UP0, UPT, UR56, 0x4, UPT ;  /* 0x000000043800788c */ /* 0x000fc8000bf05270 */
[----:B------:R-:W-:-:S04]  /*6170*/  USEL UR56, UR56, URZ, UP0 ;  /* 0x0000003f38387287 */ /* 0x000fc80008000000 */
[----:B------:R-:W-:-:S04]  /*6180*/  ULEA UR4, UR56, UR47, 0x3 ;  /* 0x0000002f38047291 */ /* 0x000fc8000f8e183f */
[----:B------:R-:W-:-:S04]  /*6190*/  UIADD3 UR4, UR4, 0x384e0, URZ ;  /* 0x000384e004047890 */ /* 0x000fc8000fffe03f */
[----:B------:R-:W-:-:S09]  /*61a0*/  UPRMT UR4, UR43, 0x654, UR4 ;  /* 0x000006542b047896 */ /* 0x000fd20008000004 */
[----:B------:R-:W-:Y:S01]  /*61b0*/  SYNCS.ARRIVE.TRANS64.RED.A1T0 RZ, [UR4], RZ ;  /* 0x000000ffffff79a7 */ /* 0x000fe20008100404 */
[----:B------:R-:W-:Y:S05]  /*61c0*/  @!P1 BRA `(.L_x_78) ;  /* 0x0000000000049947 */ /* 0x000fea0003800000 */
[----:B------:R-:W-:Y:S01]  /*61d0*/  BPT.TRAP 0x1 ;  /* 0x000000040000795c */ /* 0x000fe20000300000 */
.L_x_78:
[----:B------:R-:W2:Y:S02]  /*61e0*/  SYNCS.PHASECHK.TRANS64.TRYWAIT P3, [UR47+0x384d8], R3 ;  /* 0x0384d803ff0075a7 */ /* 0x000ea4000806016f */
[----:B--2---:R-:W-:Y:S05]  /*61f0*/  @!P3 BRA `(.L_x_79) ;  /* 0x000000840078b947 */ /* 0x004fea0003800000 */
.L_x_272:
        /* <DEDUP_REMOVED lines=58> */
[----:B------:R-:W-:Y:S01]  /*65a0*/  F2FP.F16.F32.PACK_AB R33, R26, R21 ;  /* 0x000000151a21723e */ /* 0x000fe200000000ff */
[----:B------:R1:W-:Y:S01]  /*65b0*/  STSM.16.MT88.4 [R16+0x36000], R12 ;  /* 0x0360000c10007844 */ /* 0x0003e20000004200 */
[----:B------:R-:W-:Y:S02]  /*65c0*/  F2FP.F16.F32.PACK_AB R34, R28, R25 ;  /* 0x000000191c22723e */ /* 0x000fe400000000ff */
        /* <DEDUP_REMOVED lines=20> */
.L_x_81:
[----:B------:R-:W-:Y:S05]  /*6710*/  BSYNC B0 ;  /* 0x0000000000007941 */ /* 0x000fea0003800000 */
.L_x_80:
[----:B------:R-:W-:Y:S06]  /*6720*/  BAR.SYNC.DEFER_BLOCKING 0x1, 0x100 ;  /* 0x0044000000007b1d */ /* 0x000fec0000010000 */
[----:B------:R-:W-:Y:S05]  /*6730*/  @!P1 BRA `(.L_x_82) ;  /* 0x0000000000049947 */ /* 0x000fea0003800000 */
[----:B------:R-:W-:Y:S01]  /*6740*/  BPT.TRAP 0x1 ;  /* 0x000000040000795c */ /* 0x000fe20000300000 */
.L_x_82:
        /* <DEDUP_REMOVED lines=9> */
.L_x_83:
[----:B------:R-:W-:-:S05]  /*67e0*/  IMAD.MOV.U32 R3, RZ, RZ, 0x1 ;  /* 0x00000001ff037424 */ /* 0x000fca00078e00ff */
[----:B------:R-:W-:-:S04]  /*67f0*/  SHF.L.U32 R3, R3, 0x1f, RZ ;  /* 0x0000001f03037819 */ /* 0x000fc800000006ff */
[----:B------:R-:W2:Y:S02]  /*6800*/  SYNCS.PHASECHK.TRANS64.TRYWAIT P3, [UR47+0x384c0], R3 ;  /* 0x0384c003ff0075a7 */ /* 0x000ea4000806016f */
[----:B--2---:R-:W-:Y:S05]  /*6810*/  @!P3 BRA `(.L_x_84) ;  /* 0x000000800008b947 */ /* 0x004fea0003800000 */
.L_x_273:
        /* <DEDUP_REMOVED lines=81> */
.L_x_86:
[----:B------:R-:W-:Y:S05]  /*6d30*/  BSYNC B0 ;  /* 0x0000000000007941 */ /* 0x000fea0003800000 */
.L_x_85:
[----:B------:R-:W-:Y:S06]  /*6d40*/  BAR.SYNC.DEFER_BLOCKING 0x1, 0x100 ;  /* 0x0044000000007b1d */ /* 0x000fec0000010000 */
[----:B------:R-:W-:Y:S05]  /*6d50*/  @!P1 BRA `(.L_x_87) ;  /* 0x0000000000049947 */ /* 0x000fea0003800000 */
[----:B------:R-:W-:Y:S01]  /*6d60*/  BPT.TRAP 0x1 ;  /* 0x000000040000795c */ /* 0x000fe20000300000 */
.L_x_87:
        /* <DEDUP_REMOVED lines=9> */
.L_x_88:
[----:B------:R-:W2:Y:S02]  /*6e00*/  SYNCS.PHASECHK.TRANS64.TRYWAIT P3, [UR47+0x384c8], R3 ;  /* 0x0384c803ff0075a7 */ /* 0x000ea4000806016f */
[----:B--2---:R-:W-:Y:S05]  /*6e10*/  @!P3 BRA `(.L_x_89) ;  /* 0x0000007800a0b947 */ /* 0x004fea0003800000 */
.L_x_274:
        /* <DEDUP_REMOVED lines=81> */
.L_x_91:
[----:B------:R-:W-:Y:S05]  /*7330*/  BSYNC B0 ;  /* 0x0000000000007941 */ /* 0x000fea0003800000 */
.L_x_90:
[----:B------:R-:W-:Y:S06]  /*7340*/  BAR.SYNC.DEFER_BLOCKING 0x1, 0x100 ;  /* 0x0044000000007b1d */ /* 0x000fec0000010000 */
[----:B------:R-:W-:Y:S05]  /*7350*/  @!P1 BRA `(.L_x_92) ;  /* 0x0000000000049947 */ /* 0x000fea0003800000 */
[----:B------:R-:W-:Y:S01]  /*7360*/  BPT.TRAP 0x1 ;  /* 0x000000040000795c */ /* 0x000fe20000300000 */
.L_x_92:
        /* <DEDUP_REMOVED lines=9> */
.L_x_93:
[----:B------:R-:W2:Y:S02]  /*7400*/  SYNCS.PHASECHK.TRANS64.TRYWAIT P3, [UR47+0x384d0], R3 ;  /* 0x0384d003ff0075a7 */ /* 0x000ea4000806016f */
[----:B--2---:R-:W-:Y:S05]  /*7410*/  @!P3 BRA `(.L_x_94) ;  /* 0x000000740038b947 */ /* 0x004fea0003800000 */
.L_x_275:
        /* <DEDUP_REMOVED lines=81> */
.L_x_96:
[----:B------:R-:W-:Y:S05]  /*7930*/  BSYNC B0 ;  /* 0x0000000000007941 */ /* 0x000fea0003800000 */
.L_x_95:
[----:B------:R-:W-:Y:S06]  /*7940*/  BAR.SYNC.DEFER_BLOCKING 0x1, 0x100 ;  /* 0x0044000000007b1d */ /* 0x000fec0000010000 */
[----:B------:R-:W-:Y:S05]  /*7950*/  @!P1 BRA `(.L_x_97) ;  /* 0x0000000000049947 */ /* 0x000fea0003800000 */
[----:B------:R-:W-:Y:S01]  /*7960*/  BPT.TRAP 0x1 ;  /* 0x000000040000795c */ /* 0x000fe20000300000 */
.L_x_97:
        /* <DEDUP_REMOVED lines=9> */
.L_x_98:
[----:B------:R-:W2:Y:S02]  /*7a00*/  SYNCS.PHASECHK.TRANS64.TRYWAIT P3, [UR47+0x384d8], R3 ;  /* 0x0384d803ff0075a7 */ /* 0x000ea4000806016f */
[----:B--2---:R-:W-:Y:S05]  /*7a10*/  @!P3 BRA `(.L_x_99) ;  /* 0x0000006c00d0b947 */ /* 0x004fea0003800000 */
.L_x_276:
[----:B------:R-:W-:Y:S05]  /*7a20*/  @P0 WARPSYNC.ALL ;  /* 0x0000000000000948 */ /* 0x000fea0003800000 */
[----:B------:R-:W2:Y:S01]  /*7a30*/  @P0 LDSM.16.MT88.4 R4, [R16+0x36000] ;  /* 0x036000001004083b */ /* 0x000ea20000004200 */
[-C--:B------:R-:W-:Y:S01]  /*7a40*/  FMUL R138, R138, R2.reuse ;  /* 0x000000028a8a7220 */ /* 0x080fe20000400000 */
[-C--:B-1----:R-:W-:Y:S01]  /*7a50*/  FMUL R14, R139, R2.reuse ;  /* 0x000000028b0e7220 */ /* 0x082fe20000400000 */
        /* <DEDUP_REMOVED lines=19> */
[----:B------:R-:W-:Y:S02]  /*7b90*/  HADD2.F32 R21, -RZ, R7.H0_H0 ;  /* 0x20000007ff157230 */ /* 0x000fe40000004100 */
[-C--:B------:R-:W-:Y:S01]  /*7ba0*/  FFMA R15, R15, R0.reuse, R138 ;  /* 0x000000000f0f7223 */ /* 0x080fe2000000008a */
[--C-:B-1----:R-:W-:Y:S02]  /*7bb0*/  HADD2.F32 R25, -RZ, R8.reuse.H0_H0 ;  /* 0x20000008ff197230 */ /* 0x102fe40000004100 */
[-C--:B------:R-:W-:Y:S01]  /*7bc0*/  FFMA R14, R5, R0.reuse, R14 ;  /* 0x00000000050e7223 */ /* 0x080fe2000000000e */
[----:B------:R-:W-:Y:S02]  /*7bd0*/  HADD2.F32 R27, -RZ, R8.H1_H1 ;  /* 0x30000008ff1b7230 */ /* 0x000fe40000004100 */
[----:B------:R-:W-:Y:S01]  /*7be0*/  FFMA R21, R21, R0, R142 ;  /* 0x0000000015157223 */ /* 0x000fe2000000008e */
[----:B------:R-:W-:-:S02]  /*7bf0*/  HADD2.F32 R29, -RZ, R9.H0_H0 ;  /* 0x20000009ff1d7230 */ /* 0x000fc40000004100 */
[-C--:B------:R-:W-:Y:S01]  /*7c00*/  FFMA R25, R25, R0.reuse, R144 ;  /* 0x0000000019197223 */ /* 0x080fe20000000090 */
[--C-:B------:R-:W-:Y:S02]  /*7c10*/  HADD2.F32 R3, -RZ, R4.reuse.H0_H0 ;  /* 0x20000004ff037230 */ /* 0x100fe40000004100 */
[-C--:B------:R-:W-:Y:S01]  /*7c20*/  FFMA R24, R27, R0.reuse, R24 ;  /* 0x000000001b187223 */ /* 0x080fe20000000018 */
[----:B------:R-:W-:Y:S02]  /*7c30*/  HADD2.F32 R13, -RZ, R4.H1_H1 ;  /* 0x30000004ff0d7230 */ /* 0x000fe40000004100 */
[-C--:B------:R-:W-:Y:S01]  /*7c40*/  FFMA R29, R29, R0.reuse, R146 ;  /* 0x000000001d1d7223 */ /* 0x080fe20000000092 */
[--C-:B------:R-:W-:Y:S02]  /*7c50*/  HADD2.F32 R17, -RZ, R6.reuse.H0_H0 ;  /* 0x20000006ff117230 */ /* 0x100fe40000004100 */
[----:B------:R-:W-:Y:S01]  /*7c60*/  FFMA R3, R3, R0, R136 ;  /* 0x0000000003037223 */ /* 0x000fe20000000088 */
[----:B------:R-:W-:-:S02]  /*7c70*/  HADD2.F32 R19, -RZ, R6.H1_H1 ;  /* 0x30000006ff137230 */ /* 0x000fc40000004100 */
        /* <DEDUP_REMOVED lines=40> */
[----:B------:R2:W-:Y:S02]  /*7f00*/  UTMASTG.2D [UR8], [UR60] ;  /* 0x000000083c0073b5 */ /* 0x0005e40008008000 */
[----:B--2---:R0:W-:Y:S02]  /*7f10*/  UTMACMDFLUSH ;  /* 0x00000000000079b7 */ /* 0x0041e40000000000 */
.L_x_101:
[----:B------:R-:W-:Y:S05]  /*7f20*/  BSYNC B0 ;  /* 0x0000000000007941 */ /* 0x000fea0003800000 */
.L_x_100:
[----:B------:R-:W-:Y:S04]  /*7f30*/  BSSY B0, `(.L_x_102) ;  /* 0x0000003000007945 */ /* 0x000fe80003800000 */
[----:B------:R-:W-:Y:S05]  /*7f40*/  @!P2 BRA `(.L_x_103) ;  /* 0x000000000004a947 */ /* 0x000fea0003800000 */
[----:B------:R-:W-:-:S04]  /*7f50*/  DEPBAR.LE SB0, 0x1 ;  /* 0x000080400000791a */ /* 0x000fc80000000000 */
.L_x_103:
[----:B------:R-:W-:Y:S05]  /*7f60*/  BSYNC B0 ;  /* 0x0000000000007941 */ /* 0x000fea0003800000 */
.L_x_102:
[----:B------:R-:W-:Y:S06]  /*7f70*/  BAR.SYNC.DEFER_BLOCKING 0x1, 0x100 ;  /* 0x0044000000007b1d */ /* 0x000fec0000010000 */
[----:B------:R-:W-:Y:S05]  /*7f80*/  @!P1 BRA `(.L_x_104) ;  /* 0x0000000000049947 */ /* 0x000fea0003800000 */
[----:B------:R-:W-:Y:S01]  /*7f90*/  BPT.TRAP 0x1 ;  /* 0x000000040000795c */ /* 0x000fe20000300000 */
.L_x_104:
[----:B------:R-:W-:Y:S02]  /*7fa0*/  UIADD3 UR4, UR7, 0x1, URZ ;  /* 0x0000000107047890 */ /* 0x000fe4000fffe03f */
[----:B------:R-:W-:Y:S02]  /*7fb0*/  UISETP.NE.AND UP1, UPT, UR50, 0x3, UPT ;  /* 0x000000033200788c */ /* 0x000fe4000bf25270 */
[----:B------:R-:W-:-:S04]  /*7fc0*/  UISETP.NE.AND UP0, UPT, UR4, 0x4, UPT ;  /* 0x000000040400788c */ /* 0x000fc8000bf05270 */
[----:B------:R-:W-:Y:S01]  /*7fd0*/  USEL UR4, UR4, URZ, UP0 ;  /* 0x0000003f04047287 */ /* 0x000fe20008000000 */
[----:B------:R-:W-:-:S03]  /*7fe0*/  PLOP3.LUT P2, PT, PT, PT, UP1, 0x80, 0x0 ;  /* 0x000000000000781c */ /* 0x000fc60003f4f018 */
[----:B------:R-:W-:Y:S02]  /*7ff0*/  ULEA UR5, UR4, UR47, 0x3 ;  /* 0x0000002f04057291 */ /* 0x000fe4000f8e183f */
[----:B------:R-:W-:Y:S02]  /*8000*/  UIADD3 UR4, UR4, 0x1, URZ ;  /* 0x0000000104047890 */ /* 0x000fe4000fffe03f */
[----:B------:R-:W-:Y:S02]  /*8010*/  UIADD3 UR5, UR5, 0x384e0, URZ ;  /* 0x000384e005057890 */ /* 0x000fe4000fffe03f */
[----:B------:R-:W-:Y:S02]  /*8020*/  UISETP.NE.AND UP0, UPT, UR4, 0x4, UPT ;  /* 0x000000040400788c */ /* 0x000fe4000bf05270 */
[----:B------:R-:W-:Y:S02]  /*8030*/  UPRMT UR5, UR43, 0x654, UR5 ;  /* 0x000006542b057896 */ /* 0x000fe40008000005 */
[----:B------:R-:W-:-:S07]  /*8040*/  USEL UR56, UR4, URZ, UP0 ;  /* 0x0000003f04387287 */ /* 0x000fce0008000000 */
[----:B------:R-:W-:Y:S01]  /*8050*/  SYNCS.ARRIVE.TRANS64.RED.A1T0 RZ, [UR5], RZ ;  /* 0x000000ffffff79a7 */ /* 0x000fe20008100405 */
[----:B------:R-:W-:Y:S05]  /*8060*/  @!P2 BRA `(.L_x_105) ;  /* 0x000000000004a947 */ /* 0x000fea0003800000 */
[----:B------:R-:W-:Y:S01]  /*8070*/  BPT.TRAP 0x1 ;  /* 0x000000040000795c */ /* 0x000fe20000300000 */
.L_x_105:
[----:B------:R-:W-:Y:S01]  /*8080*/  ULEA UR4, UR39, UR47, 0x3 ;  /* 0x0000002f27047291 */ /* 0x000fe2000f8e183f */
[----:B------:R-:W-:-:S08]  /*8090*/  SHF.L.U32 R0, R156, 0x1f, RZ ;  /* 0x0000001f9c007819 */ /* 0x000fd000000006ff */
[----:B------:R-:W2:Y:S02]  /*80a0*/  SYNCS.PHASECHK.TRANS64.TRYWAIT P0, [UR4+0x38400], R0 ;  /* 0x03840000ff0075a7 */ /* 0x000ea40008000144 */
[----:B--2---:R-:W-:Y:S05]  /*80b0*/  @!P0 BRA `(.L_x_106) ;  /* 0x0000006800408947 */ /* 0x004fea0003800000 */
.L_x_277:
[----:B------:R-:W-:-:S09]  /*80c0*/  ULEA UR5, UR39, UR47, 0x4 ;  /* 0x0000002f27057291 */ /* 0x000fd2000f8e203f */
[----:B-1----:R-:W1:Y:S01]  /*80d0*/  LDS.128 R16, [UR5+0x38510] ;  /* 0x03851005ff107984 */ /* 0x002e620008000c00 */
[----:B------:R-:W-:Y:S01]  /*80e0*/  @!PT LDS RZ, [RZ] ;  /* 0x00000000fffff984 */ /* 0x000fe20000000800 */
[----:B------:R-:W-:Y:S01]  /*80f0*/  @!PT LDS RZ, [RZ] ;  /* 0x00000000fffff984 */ /* 0x000fe20000000800 */
[----:B------:R-:W-:Y:S01]  /*8100*/  @!PT LDS RZ, [RZ] ;  /* 0x00000000fffff984 */ /* 0x000fe20000000800 */
[----:B------:R-:W-:Y:S01]  /*8110*/  @!PT LDS RZ, [RZ] ;  /* 0x00000000fffff984 */ /* 0x000fe20000000800 */
[----:B------:R3:W-:Y:S06]  /*8120*/  MEMBAR.ALL.CTA ;  /* 0x0000000000007992 */ /* 0x0007ec0000008000 */
[----:B---3--:R-:W3:Y:S01]  /*8130*/  FENCE.VIEW.ASYNC.S ;  /* 0x00000000000073c6 */ /* 0x008ee20000000000 */
[----:B------:R-:W-:Y:S05]  /*8140*/  @!P2 BRA `(.L_x_107) ;  /* 0x000000000004a947 */ /* 0x000fea0003800000 */
[----:B------:R-:W-:Y:S01]  /*8150*/  BPT.TRAP 0x1 ;  /* 0x000000040000795c */ /* 0x000fe20000300000 */
.L_x_107:
[----:B-1----:R-:W-:Y:S01]  /*8160*/  ISETP.NE.AND P0, PT, R19, RZ, PT ;  /* 0x000000ff1300720c */ /* 0x002fe20003f05270 */
[----:B------:R-:W-:Y:S01]  /*8170*/  UIADD3 UR4, UR4, 0x38440, URZ ;  /* 0x0003844004047890 */ /* 0x000fe2000fffe03f */
[CC--:B------:R-:W-:Y:S02]  /*8180*/  ISETP.NE.AND P2, PT, R157.reuse, R18.reuse, PT ;  /* 0x000000129d00720c */ /* 0x0c0fe40003f45270 */
[----:B------:R-:W-:Y:S01]  /*8190*/  ISETP.EQ.OR P0, PT, R157, R18, !P0 ;  /* 0x000000129d00720c */ /* 0x000fe20004702670 */
[----:B------:R-:W-:-:S09]  /*81a0*/  UPRMT UR4, UR43, 0x654, UR4 ;  /* 0x000006542b047896 */ /* 0x000fd20008000004 */
[----:B---3--:R-:W-:Y:S03]  /*81b0*/  SYNCS.ARRIVE.TRANS64.RED.A1T0 RZ, [UR4], RZ ;  /* 0x000000ffffff79a7 */ /* 0x008fe60008100404 */
[----:B------:R-:W-:Y:S05]  /*81c0*/  @P0 BRA `(.L_x_108) ;  /* 0x0000000000fc0947 */ /* 0x000fea0003800000 */
[----:B------:R-:W-:-:S13]  /*81d0*/  ISETP.NE.AND P0, PT, RZ, UR55, PT ;  /* 0x00000037ff007c0c */ /* 0x000fda000bf05270 */
[----:B------:R-:W-:Y:S05]  /*81e0*/  @P0 BRA `(.L_x_108) ;  /* 0x0000000000f40947 */ /* 0x000fea0003800000 */
[----:B--2---:R-:W1:Y:S01]  /*81f0*/  S2R R0, SR_LANEID ;  /* 0x0000000000007919 */ /* 0x004e620000000000 */
[----:B------:R-:W-:Y:S01]  /*8200*/  ELECT P0, URZ, PT ;  /* 0x00000000003f782f */ /* 0x000fe20003800000 */
[----:B------:R-:W-:Y:S01]  /*8210*/  BSSY B0, `(.L_x_109) ;  /* 0x000002f000007945 */ /* 0x000fe20003800000 */
[----:B-1----:R-:W-:-:S11]  /*8220*/  IMAD.SHL.U32 R15, R0, 0x4, RZ ;  /* 0x00000004000f7824 */ /* 0x002fd600078e00ff */
[----:B------:R-:W-:Y:S05]  /*8230*/  @!P0 BRA `(.L_x_110) ;  /* 0x0000000000b08947 */ /* 0x000fea0003800000 */
[----:B------:R-:W-:Y:S01]  /*8240*/  SHF.R.S32.HI R3, RZ, 0x1f, R18 ;  /* 0x0000001fff037819 */ /* 0x000fe20000011412 */
[----:B------:R-:W-:Y:S01]  /*8250*/  ULDC.64 UR4, c[0x0][0x820] ;  /* 0x0002080000047ab9 */ /* 0x000fe20000000a00 */
[C---:B------:R-:W-:Y:S02]  /*8260*/  SHF.L.U32 R0, R18.reuse, 0x3, RZ ;  /* 0x0000000312007819 */ /* 0x040fe400000006ff */
[----:B------:R-:W-:Y:S02]  /*8270*/  SHF.L.U64.HI R8, R18, 0x3, R3 ;  /* 0x0000000312087819 */ /* 0x000fe40000010203 */
[----:B------:R-:W-:Y:S01]  /*8280*/  IADD3 R4, P0, R0, UR4, RZ ;  /* 0x0000000400047c10 */ /* 0x000fe2000ff1e0ff */
[----:B------:R-:W1:Y:S03]  /*8290*/  LDC.64 R2, c[0x0][0x290] ;  /* 0x0000a400ff027b82 */ /* 0x000e660000000a00 */
[----:B------:R-:W-:Y:S01]  /*82a0*/  IADD3.X R5, R8, UR5, RZ, P0, !PT ;  /* 0x0000000508057c10 */ /* 0x000fe200087fe4ff */
[----:B------:R-:W-:-:S05]  /*82b0*/  ULDC.64 UR4, c[0x0][0x818] ;  /* 0x0002060000047ab9 */ /* 0x000fca0000000a00 */
[----:B------:R-:W2:Y:S01]  /*82c0*/  LDG.E.64 R4, desc[UR58][R4.64] ;  /* 0x0000003a04047981 */ /* 0x000ea2000c1e1b00 */
[----:B-1----:R-:W-:Y:S01]  /*82d0*/  IMAD.WIDE R6, R18, 0xc, R2 ;  /* 0x0000000c12067825 */ /* 0x002fe200078e0202 */
[----:B------:R-:W-:Y:S02]  /*82e0*/  IADD3 R2, P0, R0, UR4, RZ ;  /* 0x0000000400027c10 */ /* 0x000fe4000ff1e0ff */
[----:B------:R-:W1:Y:S02]  /*82f0*/  LDS R0, [UR49+0x1c] ;  /* 0x00001c31ff007984 */ /* 0x000e640008000800 */
[----:B------:R-:W-:Y:S02]  /*8300*/  IADD3.X R3, R8, UR5, RZ, P0, !PT ;  /* 0x0000000508037c10 */ /* 0x000fe400087fe4ff */
[----:B------:R-:W3:Y:S04]  /*8310*/  LDG.E R12, desc[UR58][R6.64] ;  /* 0x0000003a060c7981 */ /* 0x000ee8000c1e1900 */
[----:B------:R4:W5:Y:S04]  /*8320*/  LDG.E R13, desc[UR58][R6.64+0x4] ;  /* 0x0000043a060d7981 */ /* 0x000968000c1e1900 */
[----:B------:R-:W5:Y:S01]  /*8330*/  LDG.E.64 R2, desc[UR58][R2.64] ;  /* 0x0000003a02027981 */ /* 0x000f62000c1e1b00 */
[----:B------:R-:W-:-:S03]  /*8340*/  IMAD.U32 R8, RZ, RZ, UR49 ;  /* 0x00000031ff087e24 */ /* 0x000fc6000f8e00ff */
[----:B------:R-:W-:Y:S02]  /*8350*/  STS [UR49+0x30], RZ ;  /* 0x000030ffff007988 */ /* 0x000fe40008000831 */
[----:B------:R-:W-:Y:S02]  /*8360*/  SHF.R.U64 R8, R8, 0x4, RZ ;  /* 0x0000000408087819 */ /* 0x000fe400000012ff */
[----:B----4-:R-:W-:-:S03]  /*8370*/  CS2R R6, SRZ ;  /* 0x0000000000067805 */ /* 0x010fc6000001ff00 */
[----:B------:R-:W-:Y:S04]  /*8380*/  STS [UR49+0x10], R8 ;  /* 0x00001008ff007988 */ /* 0x000fe80008000831 */
[----:B------:R-:W-:Y:S01]  /*8390*/  STS [UR49+0x14], R8 ;  /* 0x00001408ff007988 */ /* 0x000fe20008000831 */
[C---:B--2---:R-:W-:Y:S01]  /*83a0*/  SHF.L.U64.HI R11, R4.reuse, 0x1, R5 ;  /* 0x00000001040b7819 */ /* 0x044fe20000010205 */
[----:B------:R-:W-:-:S03]  /*83b0*/  IMAD.SHL.U32 R10, R4, 0x2, RZ ;  /* 0x00000002040a7824 */ /* 0x000fc600078e00ff */
[----:B------:R-:W-:Y:S02]  /*83c0*/  LOP3.LUT R11, R11, 0x1fffffff, RZ, 0xc0, !PT ;  /* 0x1fffffff0b0b7812 */ /* 0x000fe400078ec0ff */
[----:B------:R-:W-:Y:S02]  /*83d0*/  LOP3.LUT R10, R10, 0xfffffffe, RZ, 0xc0, !PT ;  /* 0xfffffffe0a0a7812 */ /* 0x000fe400078ec0ff */
[--C-:B------:R-:W-:Y:S02]  /*83e0*/  SHF.R.U32.HI R5, RZ, 0x4, R11.reuse ;  /* 0x00000004ff057819 */ /* 0x100fe4000001160b */
[----:B------:R-:W-:Y:S02]  /*83f0*/  SHF.R.U64 R10, R10, 0x4, R11 ;  /* 0x000000040a0a7819 */ /* 0x000fe4000000120b */
[----:B-1----:R-:W-:-:S03]  /*8400*/  LOP3.LUT R0, R0, 0xf, R5, 0xb8, !PT ;  /* 0x0000000f00007812 */ /* 0x002fc600078eb805 */
[----:B------:R-:W-:Y:S04]  /*8410*/  STS [UR49+0xc], R10 ;  /* 0x00000c0aff007988 */ /* 0x000fe80008000831 */
[----:B------:R-:W-:Y:S01]  /*8420*/  STS [UR49+0x1c], R0 ;  /* 0x00001c00ff007988 */ /* 0x000fe20008000831 */
[----:B---3--:R-:W-:-:S03]  /*8430*/  VIADD R4, R12, 0xffffffff ;  /* 0xffffffff0c047836 */ /* 0x008fc60000000000 */
[----:B------:R-:W1:Y:S04]  /*8440*/  LDS R5, [UR49+0x1c] ;  /* 0x00001c31ff057984 */ /* 0x000e680008000800 */
[----:B-----5:R-:W-:Y:S01]  /*8450*/  STS.64 [UR49], R2 ;  /* 0x00000002ff007988 */ /* 0x020fe20008000a31 */
[----:B-1----:R-:W-:-:S05]  /*8460*/  LOP3.LUT R5, R5, 0xf0, RZ, 0xb8, !PT ;  /* 0x000000f005057812 */ /* 0x002fca00078eb8ff */
[----:B------:R1:W-:Y:S04]  /*8470*/  STS [UR49+0x1c], R5 ;  /* 0x00001c05ff007988 */ /* 0x0003e80008000831 */
[----:B------:R-:W2:Y:S01]  /*8480*/  LDS R9, [UR49+0x1c] ;  /* 0x00001c31ff097984 */ /* 0x000ea20008000800 */
[----:B-1----:R-:W-:-:S05]  /*8490*/  VIADD R5, R13, 0xffffffff ;  /* 0xffffffff0d057836 */ /* 0x002fca0000000000 */
[----:B------:R-:W-:Y:S01]  /*84a0*/  STS.128 [UR49+0x20], R4 ;  /* 0x00002004ff007988 */ /* 0x000fe20008000c31 */
[----:B--2---:R-:W-:-:S05]  /*84b0*/  LOP3.LUT R9, R9, 0xf00, RZ, 0xb8, !PT ;  /* 0x00000f0009097812 */ /* 0x004fca00078eb8ff */
[----:B------:R-:W-:Y:S04]  /*84c0*/  STS.64 [UR49+0x18], R8 ;  /* 0x00001808ff007988 */ /* 0x000fe80008000a31 */
[----:B------:R-:W1:Y:S02]  /*84d0*/  LDS R14, [UR49+0x1c] ;  /* 0x00001c31ff0e7984 */ /* 0x000e640008000800 */
[----:B-1----:R-:W-:-:S05]  /*84e0*/  LOP3.LUT R0, R14, 0xf000, RZ, 0xb8, !PT ;  /* 0x0000f0000e007812 */ /* 0x002fca00078eb8ff */
[----:B------:R1:W-:Y:S02]  /*84f0*/  STS [UR49+0x1c], R0 ;  /* 0x00001c00ff007988 */ /* 0x0003e40008000831 */
.L_x_110:
[----:B------:R-:W-:Y:S05]  /*8500*/  BSYNC B0 ;  /* 0x0000000000007941 */ /* 0x000fea0003800000 */
.L_x_109:
[----:B------:R-:W-:Y:S01]  /*8510*/  NOP ;  /* 0x0000000000007918 */ /* 0x000fe20000000000 */
[----:B------:R2:W3:Y:S01]  /*8520*/  LDS R5, [R15+UR49] ;  /* 0x000000310f057984 */ /* 0x0004e20008000800 */
[----:B------:R-:W-:Y:S02]  /*8530*/  ELECT P0, URZ, PT ;  /* 0x00000000003f782f */ /* 0x000fe40003800000 */
[----:B------:R-:W-:Y:S01]  /*8540*/  IADD3 R2, P3, R15, UR60, RZ ;  /* 0x0000003c0f027c10 */ /* 0x000fe2000ff7e0ff */
[----:B------:R-:W-:Y:S04]  /*8550*/  BSSY B0, `(.L_x_111) ;  /* 0x0000005000007945 */ /* 0x000fe80003800000 */
[----:B------:R-:W-:-:S06]  /*8560*/  IMAD.X R3, RZ, RZ, UR61, P3 ;  /* 0x0000003dff037e24 */ /* 0x000fcc00098e06ff */
[----:B--2---:R-:W-:Y:S05]  /*8570*/  @!P0 BRA `(.L_x_112) ;  /* 0x0000000000088947 */ /* 0x004fea0003800000 */
[----:B------:R0:W-:Y:S01]  /*8580*/  UTMACMDFLUSH ;  /* 0x00000000000079b7 */ /* 0x0001e20000000000 */
[----:B------:R-:W-:-:S04]  /*8590*/  DEPBAR.LE SB0, 0x0 ;  /* 0x000080000000791a */ /* 0x000fc80000000000 */
.L_x_112:
[----:B------:R-:W-:Y:S05]  /*85a0*/  BSYNC B0 ;  /* 0x0000000000007941 */ /* 0x000fea0003800000 */
.L_x_111:
[----:B---3--:R3:W5:Y:S02]  /*85b0*/  ATOMG.E.EXCH.STRONG.GPU PT, RZ, [R2], R5 ;  /* 0x0000000502ff73a8 */ /* 0x00876400041ee100 */
.L_x_108:
[----:B------:R-:W-:Y:S01]  /*85c0*/  R2UR UR4, R155 ;  /* 0x000000009b0472ca */ /* 0x000fe200000e0000 */
[----:B------:R-:W-:Y:S01]  /*85d0*/  UIADD3 UR39, UR39, 0x1, URZ ;  /* 0x0000000127277890 */ /* 0x000fe2000fffe03f */
[----:B------:R-:W-:Y:S01]  /*85e0*/  ISETP.NE.AND P0, PT, R19, RZ, PT ;  /* 0x000000ff1300720c */ /* 0x000fe20003f05270 */
[----:B------:R-:W-:Y:S01]  /*85f0*/  UIADD3 UR36, UR36, 0x8, URZ ;  /* 0x0000000824247890 */ /* 0x000fe2000fffe03f */
[----:B-12---:R-:W-:Y:S01]  /*8600*/  SEL R0, RZ, 0x1, !P2 ;  /* 0x00000001ff007807 */ /* 0x006fe20005000000 */
[----:B------:R-:W-:-:S04]  /*8610*/  UISETP.NE.AND UP3, UPT, UR39, 0x8, UPT ;  /* 0x000000082700788c */ /* 0x000fc8000bf65270 */
[----:B------:R-:W-:Y:S02]  /*8620*/  USEL UR6, URZ, 0x1, UP3 ;  /* 0x000000013f067887 */ /* 0x000fe40009800000 */
[----:B------:R-:W-:Y:S02]  /*8630*/  USEL UR39, UR39, URZ, UP3 ;  /* 0x0000003f27277287 */ /* 0x000fe40009800000 */
[----:B------:R-:W-:Y:S02]  /*8640*/  UIADD3 UR4, UR4, 0x7f, URZ ;  /* 0x0000007f04047890 */ /* 0x000fe4000fffe03f */
[----:B------:R-:W-:Y:S02]  /*8650*/  LOP3.LUT R156, R156, UR6, RZ, 0x3c, !PT ;  /* 0x000000069c9c7c12 */ /* 0x000fe4000f8e3cff */
[----:B------:R-:W-:-:S04]  /*8660*/  USHF.R.S32.HI UR5, URZ, 0x1f, UR4 ;  /* 0x0000001f3f057899 */ /* 0x000fc80008011404 */
[----:B------:R-:W-:-:S04]  /*8670*/  ULEA.HI UR5, UR5, UR4, URZ, 0x7 ;  /* 0x0000000405057291 */ /* 0x000fc8000f8f383f */
[----:B------:R-:W-:-:S04]  /*8680*/  USHF.R.S32.HI UR5, URZ, 0x7, UR5 ;  /* 0x000000073f057899 */ /* 0x000fc80008011405 */
[----:B------:R-:W-:-:S04]  /*8690*/  UIADD3 UR37, UR5, UR37, URZ ;  /* 0x0000002505257290 */ /* 0x000fc8000fffe03f */
[----:B------:R-:W-:Y:S02]  /*86a0*/  USHF.R.U32.HI UR4, URZ, 0x2, UR37 ;  /* 0x000000023f047899 */ /* 0x000fe40008011625 */
[----:B------:R-:W-:Y:S02]  /*86b0*/  UISETP.GT.U32.AND UP0, UPT, UR37, 0x3, UPT ;  /* 0x000000032500788c */ /* 0x000fe4000bf04070 */
[----:B------:R-:W-:Y:S02]  /*86c0*/  ULOP3.LUT UR4, UR4, 0x1, URZ, 0xc0, !UPT ;  /* 0x0000000104047892 */ /* 0x000fe4000f8ec03f */
[----:B------:R-:W-:Y:S02]  /*86d0*/  UISETP.LT.U32.AND UP1, UPT, UR5, 0x4, UP0 ;  /* 0x000000040500788c */ /* 0x000fe40008721070 */
[----:B------:R-:W-:Y:S02]  /*86e0*/  UISETP.NE.U32.AND UP2, UPT, UR4, 0x1, UPT ;  /* 0x000000010400788c */ /* 0x000fe4000bf45070 */
[----:B------:R-:W-:-:S02]  /*86f0*/  ULOP3.LUT UR37, UR37, 0x3, URZ, 0xc0, !UPT ;  /* 0x0000000325257892 */ /* 0x000fc4000f8ec03f */
[----:B------:R-:W-:Y:S02]  /*8700*/  UISETP.GT.U32.AND UP0, UPT, UR5, 0x3, !UP2 ;  /* 0x000000030500788c */ /* 0x000fe4000d704070 */
[----:B------:R-:W-:Y:S02]  /*8710*/  USEL UR5, URZ, 0x1, !UP1 ;  /* 0x000000013f057887 */ /* 0x000fe4000c800000 */
[----:B------:R-:W-:-:S04]  /*8720*/  USEL UR4, URZ, 0x1, !UP0 ;  /* 0x000000013f047887 */ /* 0x000fc8000c000000 */
[----:B------:R-:W-:Y:S01]  /*8730*/  ULOP3.LUT UR38, UR4, UR38, UR5, 0x96, !UPT ;  /* 0x0000002604267292 */ /* 0x000fe2000f8e9605 */
[----:B------:R-:W-:Y:S11]  /*8740*/  @P0 BRA `(.L_x_113) ;  /* 0xffffffb000ac0947 */ /* 0x000ff6000383ffff */
[----:B------:R-:W-:-:S04]  /*8750*/  DEPBAR.LE SB0, 0x0 ;  /* 0x000080000000791a */ /* 0x000fc80000000000 */
[----:B------:R-:W-:Y:S05]  /*8760*/  @!P1 BRA `(.L_x_114) ;  /* 0x0000000000049947 */ /* 0x000fea0003800000 */
[----:B------:R-:W-:Y:S01]  /*8770*/  BPT.TRAP 0x1 ;  /* 0x000000040000795c */ /* 0x000fe20000300000 */
.L_x_114:
[----:B------:R-:W-:-:S04]  /*8780*/  ULEA UR47, UR56, UR47, 0x3 ;  /* 0x0000002f382f7291 */ /* 0x000fc8000f8e183f */
[----:B------:R-:W-:-:S04]  /*8790*/  UIADD3 UR47, UR47, 0x384e0, URZ ;  /* 0x000384e02f2f7890 */ /* 0x000fc8000fffe03f */
[----:B------:R-:W-:-:S09]  /*87a0*/  UPRMT UR47, UR43, 0x654, UR47 ;  /* 0x000006542b2f7896 */ /* 0x000fd2000800002f */
[----:B-----5:R-:W-:Y:S01]  /*87b0*/  SYNCS.ARRIVE.TRANS64.RED.A1T0 RZ, [UR47], RZ ;  /* 0x000000ffffff79a7 */ /* 0x020fe2000810042f */
[----:B------:R-:W-:Y:S05]  /*87c0*/  EXIT ;  /* 0x000000000000794d */ /* 0x000fea0003800000 */
.L_x_23:
[----:B------:R-:W-:-:S08]  /*87d0*/  NOP ;  /* 0x0000000000007918 */ /* 0x000fd00000000000 */
[----:B-----5:R-:W1:-:S00]  /*87e0*/  USETMAXREG.DEALLOC.CTAPOOL 0x28 ;  /* 0x00000028000079c8 */ /* 0x020e4000080e0500 */
[----:B------:R-:W-:-:S06]  /*87f0*/  UISETP.NE.AND UP1, UPT, UR55, 0x3, UPT ;  /* 0x000000033700788c */ /* 0x000fcc000bf25270 */
[----:B------:R-:W-:-:S13]  /*8800*/  PLOP3.LUT P1, PT, PT, PT, UP1, 0x80, 0x0 ;  /* 0x000000000000781c */ /* 0x000fda0003f2f018 */
[----:B-1----:R-:W-:Y:S05]  /*8810*/  @!P1 BRA `(.L_x_115) ;  /* 0x0000003800949947 */ /* 0x002fea0003800000 */
[----:B------:R-:W-:-:S13]  /*8820*/  ISETP.NE.AND P0, PT, RZ, UR55, PT ;  /* 0x00000037ff007c0c */ /* 0x000fda000bf05270 */
[----:B------:R-:W-:Y:S05]  /*8830*/  @!P0 BRA `(.L_x_116) ;  /* 0x0000001c00b08947 */ /* 0x000fea0003800000 */
[----:B------:R-:W-:-:S06]  /*8840*/  UISETP.NE.AND UP0, UPT, UR55, 0x2, UPT ;  /* 0x000000023700788c */ /* 0x000fcc000bf05270 */
[----:B------:R-:W-:-:S13]  /*8850*/  PLOP3.LUT P0, PT, PT, PT, UP0, 0x80, 0x0 ;  /* 0x000000000000781c */ /* 0x000fda0003f0f008 */
[----:B--2---:R-:W-:Y:S05]  /*8860*/  @P0 EXIT ;  /* 0x000000000000094d */ /* 0x004fea0003800000 */
[----:B------:R-:W1:Y:S01]  /*8870*/  S2UR UR4, SR_CTAID.Y ;  /* 0x00000000000479c3 */ /* 0x000e620000002600 */
[----:B------:R-:W-:Y:S01]  /*8880*/  ELECT P0, URZ, PT ;  /* 0x00000000003f782f */ /* 0x000fe20003800000 */
[----:B------:R-:W-:Y:S01]  /*8890*/  BSSY B0, `(.L_x_117) ;  /* 0x000001d000007945 */ /* 0x000fe20003800000 */
[----:B-1----:R-:W-:-:S11]  /*88a0*/  UIMAD UR4, UR4, UR41, UR40 ;  /* 0x00000029040472a4 */ /* 0x002fd6000f8e0228 */
[----:B------:R-:W-:Y:S05]  /*88b0*/  @!P0 BRA `(.L_x_118) ;  /* 0x0000000000688947 */ /* 0x000fea0003800000 */
[----:B------:R-:W1:Y:S01]  /*88c0*/  LDC.64 R4, c[0x0][0x600] ;  /* 0x00018000ff047b82 */ /* 0x000e620000000a00 */
[----:B------:R-:W-:Y:S02]  /*88d0*/  UMOV UR5, 0x400 ;  /* 0x0000040000057882 */ /* 0x000fe40000000000 */
[----:B------:R-:W-:-:S05]  /*88e0*/  ULEA UR5, UR42, UR5, 0x18 ;  /* 0x000000052a057291 */ /* 0x000fca000f8ec03f */
[----:B------:R-:W1:Y:S08]  /*88f0*/  LDC.64 R6, c[0x0][0x608] ;  /* 0x00018200ff067b82 */ /* 0x000e700000000a00 */
[----:B------:R-:W2:Y:S08]  /*8900*/  LDC.64 R32, c[0x0][0x610] ;  /* 0x00018400ff207b82 */ /* 0x000eb00000000a00 */
[----:B------:R-:W2:Y:S01]  /*8910*/  LDC.64 R34, c[0x0][0x618] ;  /* 0x00018600ff227b82 */ /* 0x000ea20000000a00 */
[----:B-1----:R1:W-:Y:S07]  /*8920*/  STS.128 [UR5+0x38700], R4 ;  /* 0x03870004ff007988 */ /* 0x0023ee0008000c05 */
[----:B------:R-:W3:Y:S08]  /*8930*/  LDC.64 R28, c[0x0][0x620] ;  /* 0x00018800ff1c7b82 */ /* 0x000ef00000000a00 */
[----:B------:R-:W3:Y:S01]  /*8940*/  LDC.64 R30, c[0x0][0x628] ;  /* 0x00018a00ff1e7b82 */ /* 0x000ee20000000a00 */
[----:B--2---:R2:W-:Y:S07]  /*8950*/  STS.128 [UR5+0x38710], R32 ;  /* 0x03871020ff007988 */ /* 0x0045ee0008000c05 */
[----:B------:R-:W4:Y:S08]  /*8960*/  LDC.64 R24, c[0x0][0x630] ;  /* 0x00018c00ff187b82 */ /* 0x000f300000000a00 */
[----:B------:R-:W4:Y:S08]  /*8970*/  LDC.64 R26, c[0x0][0x638] ;  /* 0x00018e00ff1a7b82 */ /* 0x000f300000000a00 */
[----:B------:R-:W5:Y:S01]  /*8980*/  LDC.64 R20, c[0x0][0x640] ;  /* 0x00019000ff147b82 */ /* 0x000f620000000a00 */
[----:B---3--:R2:W-:Y:S07]  /*8990*/  STS.128 [UR5+0x38720], R28 ;  /* 0x0387201cff007988 */ /* 0x0085ee0008000c05 */
[----:B------:R-:W5:Y:S08]  /*89a0*/  LDC.64 R22, c[0x0][0x648] ;  /* 0x00019200ff167b82 */ /* 0x000f700000000a00 */
[----:B------:R-:W3:Y:S01]  /*89b0*/  LDC.64 R12, c[0x0][0x650] ;  /* 0x00019400ff0c7b82 */ /* 0x000ee20000000a00 */
[----:B----4-:R2:W-:Y:S07]  /*89c0*/  STS.128 [UR5+0x38730], R24 ;  /* 0x03873018ff007988 */ /* 0x0105ee0008000c05 */
[----:B------:R-:W3:Y:S08]  /*89d0*/  LDC.64 R14, c[0x0][0x658] ;  /* 0x00019600ff0e7b82 */ /* 0x000ef00000000a00 */
[----:B------:R-:W4:Y:S01]  /*89e0*/  LDC.64 R8, c[0x0][0x660] ;  /* 0x00019800ff087b82 */ /* 0x000f220000000a00 */
[----:B-----5:R2:W-:Y:S07]  /*89f0*/  STS.128 [UR5+0x38740], R20 ;  /* 0x03874014ff007988 */ /* 0x0205ee0008000c05 */
[----:B------:R-:W4:Y:S08]  /*8a00*/  LDC.64 R10, c[0x0][0x668] ;  /* 0x00019a00ff0a7b82 */ /* 0x000f300000000a00 */
[----:B-1----:R-:W1:Y:S01]  /*8a10*/  LDC.64 R4, c[0x0][0x670] ;  /* 0x00019c00ff047b82 */ /* 0x002e620000000a00 */
[----:B---3--:R2:W-:Y:S07]  /*8a20*/  STS.128 [UR5+0x38750], R12 ;  /* 0x0387500cff007988 */ /* 0x0085ee0008000c05 */
[----:B------:R-:W1:Y:S01]  /*8a30*/  LDC.64 R6, c[0x0][0x678] ;  /* 0x00019e00ff067b82 */ /* 0x000e620000000a00 */
[----:B----4-:R2:W-:Y:S04]  /*8a40*/  STS.128 [UR5+0x38760], R8 ;  /* 0x03876008ff007988 */ /* 0x0105e80008000c05 */
[----:B-1----:R2:W-:Y:S02]  /*8a50*/  STS.128 [UR5+0x38770], R4 ;  /* 0x03877004ff007988 */ /* 0x0025e40008000c05 */
.L_x_118:
[----:B------:R-:W-:Y:S05]  /*8a60*/  BSYNC B0 ;  /* 0x0000000000007941 */ /* 0x000fea0003800000 */
.L_x_117:
[----:B------:R-:W-:Y:S01]  /*8a70*/  ELECT P0, URZ, PT ;  /* 0x00000000003f782f */ /* 0x000fe20003800000 */
[----:B------:R-:W-:Y:S01]  /*8a80*/  NOP ;  /* 0x0000000000007918 */ /* 0x000fe20000000000 */
[----:B------:R-:W-:Y:S01]  /*8a90*/  ULDC UR5, c[0x0][0x884] ;  /* 0x0002210000057ab9 */ /* 0x000fe20000000800 */
[----:B------:R-:W-:Y:S01]  /*8aa0*/  ULDC.64 UR44, c[0x0][0x800] ;  /* 0x00020000002c7ab9 */ /* 0x000fe20000000a00 */
[----:B------:R-:W-:Y:S01]  /*8ab0*/  ULEA UR4, UR5, UR4, 0x1 ;  /* 0x0000000405047291 */ /* 0x000fe2000f8e083f */
[----:B------:R-:W-:Y:S03]  /*8ac0*/  BSSY B0, `(.L_x_119) ;  /* 0x0000033000007945 */ /* 0x000fe60003800000 */
[----:B------:R-:W-:-:S05]  /*8ad0*/  UIMAD.WIDE UR44, UR4, 0x80, UR44 ;  /* 0x00000080042c78a5 */ /* 0x000fca000f8e022c */
[----:B------:R-:W-:Y:S07]  /*8ae0*/  @!P0 BRA `(.L_x_120) ;  /* 0x0000000000c08947 */ /* 0x000fee0003800000 */
[----:B------:R-:W-:Y:S01]  /*8af0*/  ULDC.64 UR4, c[0x0][0x808] ;  /* 0x0002020000047ab9 */ /* 0x000fe20000000a00 */
[----:B------:R-:W-:Y:S01]  /*8b00*/  ULDC.64 UR6, c[0x0][0x810] ;  /* 0x0002040000067ab9 */ /* 0x000fe20000000a00 */
[----:B------:R-:W-:Y:S02]  /*8b10*/  ISETP.NE.U32.AND P0, PT, RZ, UR4, PT ;  /* 0x00000004ff007c0c */ /* 0x000fe4000bf05070 */
[----:B------:R-:W-:Y:S02]  /*8b20*/  ISETP.NE.U32.AND P1, PT, RZ, UR6, PT ;  /* 0x00000006ff007c0c */ /* 0x000fe4000bf25070 */
[----:B------:R-:W-:Y:S02]  /*8b30*/  ISETP.NE.AND.EX P0, PT, RZ, UR5, PT, P0 ;  /* 0x00000005ff007c0c */ /* 0x000fe4000bf05300 */
[----:B------:R-:W-:-:S11]  /*8b40*/  ISETP.NE.AND.EX P1, PT, RZ, UR7, PT, P1 ;  /* 0x00000007ff007c0c */ /* 0x000fd6000bf25310 */
[----:B------:R-:W-:Y:S05]  /*8b50*/  @!P0 BRA `(.L_x_121) ;  /* 0x0000000000188947 */ /* 0x000fea0003800000 */
[----:B--2---:R-:W-:-:S04]  /*8b60*/  LEA R4, P0, R18, UR4, 0x3 ;  /* 0x0000000412047c11 */ /* 0x004fc8000f8018ff */
[----:B------:R-:W-:-:S06]  /*8b70*/  LEA.HI.X R5, R18, UR5, R3, 0x3, P0 ;  /* 0x0000000512057c11 */ /* 0x000fcc00080f1c03 */
[----:B------:R-:W2:Y:S01]  /*8b80*/  LDG.E.64 R4, desc[UR58][R4.64] ;  /* 0x0000003a04047981 */ /* 0x000ea2000c1e1b00 */
[----:B------:R-:W-:Y:S02]  /*8b90*/  UMOV UR4, 0x400 ;  /* 0x0000040000047882 */ /* 0x000fe40000000000 */
[----:B------:R-:W-:-:S09]  /*8ba0*/  ULEA UR4, UR42, UR4, 0x18 ;  /* 0x000000042a047291 */ /* 0x000fd2000f8ec03f */
[----:B--2---:R1:W-:Y:S03]  /*8bb0*/  STS.64 [UR4+0x38700], R4 ;  /* 0x03870004ff007988 */ /* 0x0043e60008000a04 */
.L_x_121:
[----:B------:R-:W-:Y:S05]  /*8bc0*/  @!P1 BRA `(.L_x_120) ;  /* 0x0000000000889947 */ /* 0x000fea0003800000 */
[----:B-12---:R-:W-:-:S04]  /*8bd0*/  LEA R4, P0, R18, UR6, 0x3 ;  /* 0x0000000612047c11 */ /* 0x006fc8000f8018ff */
[----:B------:R-:W-:-:S06]  /*8be0*/  LEA.HI.X R5, R18, UR7, R3, 0x3, P0 ;  /* 0x0000000712057c11 */ /* 0x000fcc00080f1c03 */
[----:B------:R-:W2:Y:S01]  /*8bf0*/  LDG.E.64 R4, desc[UR58][R4.64] ;  /* 0x0000003a04047981 */ /* 0x000ea2000c1e1b00 */
[----:B------:R-:W-:Y:S02]  /*8c00*/  UMOV UR4, 0x400 ;  /* 0x0000040000047882 */ /* 0x000fe40000000000 */
[----:B------:R-:W-:-:S04]  /*8c10*/  ULEA UR4, UR42, UR4, 0x18 ;  /* 0x000000042a047291 */ /* 0x000fc8000f8ec03f */
[----:B------:R-:W-:-:S05]  /*8c20*/  UIADD3 UR5, UR4, 0x38700, URZ ;  /* 0x0003870004057890 */ /* 0x000fca000fffe03f */
[----:B------:R-:W1:Y:S01]  /*8c30*/  LDS R3, [UR4+0x3871c] ;  /* 0x03871c04ff037984 */ /* 0x000e620008000800 */
[----:B------:R-:W-:-:S03]  /*8c40*/  IMAD.U32 R8, RZ, RZ, UR5 ;  /* 0x00000005ff087e24 */ /* 0x000fc6000f8e00ff */
[----:B------:R-:W-:Y:S02]  /*8c50*/  STS [UR4+0x38730], RZ ;  /* 0x038730ffff007988 */ /* 0x000fe40008000804 */
[----:B------:R-:W-:-:S05]  /*8c60*/  SHF.R.U64 R8, R8, 0x4, RZ ;  /* 0x0000000408087819 */ /* 0x000fca00000012ff */
[----:B------:R-:W-:Y:S04]  /*8c70*/  STS [UR4+0x38710], R8 ;  /* 0x03871008ff007988 */ /* 0x000fe80008000804 */
[----:B------:R-:W-:Y:S01]  /*8c80*/  STS [UR4+0x38714], R8 ;  /* 0x03871408ff007988 */ /* 0x000fe20008000804 */
[----:B--2---:R-:W-:Y:S01]  /*8c90*/  SHF.L.U64.HI R11, R4, 0x1, R5 ;  /* 0x00000001040b7819 */ /* 0x004fe20000010205 */
[----:B------:R-:W-:-:S03]  /*8ca0*/  VIADD R5, R0, 0xffffffff ;  /* 0xffffffff00057836 */ /* 0x000fc60000000000 */
[----:B------:R-:W-:-:S04]  /*8cb0*/  LOP3.LUT R11, R11, 0x1fffffff, RZ, 0xc0, !PT ;  /* 0x1fffffff0b0b7812 */ /* 0x000fc800078ec0ff */
[----:B------:R-:W-:-:S04]  /*8cc0*/  SHF.R.U32.HI R6, RZ, 0x4, R11 ;  /* 0x00000004ff067819 */ /* 0x000fc8000001160b */
[----:B-1----:R-:W-:-:S05]  /*8cd0*/  LOP3.LUT R3, R3, 0xf, R6, 0xb8, !PT ;  /* 0x0000000f03037812 */ /* 0x002fca00078eb806 */
[----:B------:R1:W-:Y:S04]  /*8ce0*/  STS [UR4+0x3871c], R3 ;  /* 0x03871c03ff007988 */ /* 0x0003e80008000804 */
[----:B------:R-:W2:Y:S01]  /*8cf0*/  LDS R6, [UR4+0x3871c] ;  /* 0x03871c04ff067984 */ /* 0x000ea20008000800 */
[----:B-1----:R-:W-:Y:S02]  /*8d00*/  IMAD.SHL.U32 R3, R4, 0x2, RZ ;  /* 0x0000000204037824 */ /* 0x002fe400078e00ff */
[----:B------:R-:W-:-:S03]  /*8d10*/  VIADD R4, R2, 0xffffffff ;  /* 0xffffffff02047836 */ /* 0x000fc60000000000 */
[----:B------:R-:W-:-:S04]  /*8d20*/  LOP3.LUT R2, R3, 0xfffffffe, RZ, 0xc0, !PT ;  /* 0xfffffffe03027812 */ /* 0x000fc800078ec0ff */
[----:B------:R-:W-:-:S05]  /*8d30*/  SHF.R.U64 R2, R2, 0x4, R11 ;  /* 0x0000000402027819 */ /* 0x000fca000000120b */
[----:B------:R-:W-:Y:S01]  /*8d40*/  STS [UR4+0x3870c], R2 ;  /* 0x03870c02ff007988 */ /* 0x000fe20008000804 */
[----:B--2---:R-:W-:-:S05]  /*8d50*/  LOP3.LUT R6, R6, 0xf0, RZ, 0xb8, !PT ;  /* 0x000000f006067812 */ /* 0x004fca00078eb8ff */
[----:B------:R1:W-:Y:S04]  /*8d60*/  STS [UR4+0x3871c], R6 ;  /* 0x03871c06ff007988 */ /* 0x0003e80008000804 */
[----:B------:R-:W2:Y:S01]  /*8d70*/  LDS R9, [UR4+0x3871c] ;  /* 0x03871c04ff097984 */ /* 0x000ea20008000800 */
[----:B-1----:R-:W-:-:S05]  /*8d80*/  CS2R R6, SRZ ;  /* 0x0000000000067805 */ /* 0x002fca000001ff00 */
[----:B------:R-:W-:Y:S01]  /*8d90*/  STS.128 [UR4+0x38720], R4 ;  /* 0x03872004ff007988 */ /* 0x000fe20008000c04 */
[----:B--2---:R-:W-:-:S05]  /*8da0*/  LOP3.LUT R9, R9, 0xf00, RZ, 0xb8, !PT ;  /* 0x00000f0009097812 */ /* 0x004fca00078eb8ff */
[----:B------:R-:W-:Y:S04]  /*8db0*/  STS.64 [UR4+0x38718], R8 ;  /* 0x03871808ff007988 */ /* 0x000fe80008000a04 */
[----:B------:R-:W1:Y:S02]  /*8dc0*/  LDS R10, [UR4+0x3871c] ;  /* 0x03871c04ff0a7984 */ /* 0x000e640008000800 */
[----:B-1----:R-:W-:-:S05]  /*8dd0*/  LOP3.LUT R0, R10, 0xf000, RZ, 0xb8, !PT ;  /* 0x0000f0000a007812 */ /* 0x002fca00078eb8ff */
[----:B------:R3:W-:Y:S02]  /*8de0*/  STS [UR4+0x3871c], R0 ;  /* 0x03871c00ff007988 */ /* 0x0007e40008000804 */
.L_x_120:
[----:B------:R-:W-:Y:S05]  /*8df0*/  BSYNC B0 ;  /* 0x0000000000007941 */ /* 0x000fea0003800000 */
.L_x_119:
[----:B---3--:R-:W3:Y:S01]  /*8e00*/  S2R R0, SR_LANEID ;  /* 0x0000000000007919 */ /* 0x008ee20000000000 */
[----:B------:R-:W-:Y:S01]  /*8e10*/  ELECT P0, URZ, PT ;  /* 0x00000000003f782f */ /* 0x000fe20003800000 */
[----:B------:R-:W-:Y:S01]  /*8e20*/  NOP ;  /* 0x0000000000007918 */ /* 0x000fe20000000000 */
[----:B------:R-:W-:Y:S01]  /*8e30*/  UMOV UR38, URZ ;  /* 0x0000003f00267c82 */ /* 0x000fe20008000000 */
[----:B------:R-:W-:Y:S10]  /*8e40*/  BSSY B0, `(.L_x_122) ;  /* 0x0000004000007945 */ /* 0x000ff40003800000 */
[----:B------:R-:W-:Y:S05]  /*8e50*/  @!P0 BRA `(.L_x_123) ;  /* 0x0000000000088947 */ /* 0x000fea0003800000 */
[----:B------:R0:W-:Y:S01]  /*8e60*/  UTMACMDFLUSH ;  /* 0x00000000000079b7 */ /* 0x0001e20000000000 */
[----:B------:R-:W-:-:S04]  /*8e70*/  DEPBAR.LE SB0, 0x0 ;  /* 0x000080000000791a */ /* 0x000fc80000000000 */
.L_x_123:
[----:B------:R-:W-:Y:S05]  /*8e80*/  BSYNC B0 ;  /* 0x0000000000007941 */ /* 0x000fea0003800000 */
.L_x_122:
[----:B------:R-:W-:Y:S01]  /*8e90*/  UMOV UR35, 0x400 ;  /* 0x0000040000237882 */ /* 0x000fe20000000000 */
[----:B-123--:R-:W-:Y:S01]  /*8ea0*/  IMAD.SHL.U32 R4, R0, 0x4, RZ ;  /* 0x0000000400047824 */ /* 0x00efe200078e00ff */
[----:B------:R-:W-:-:S04]  /*8eb0*/  ULEA UR35, UR42, UR35, 0x18 ;  /* 0x000000232a237291 */ /* 0x000fc8000f8ec03f */
[----:B------:R-:W-:Y:S01]  /*8ec0*/  UIADD3 UR34, UR35, 0x38700, URZ ;  /* 0x0003870023227890 */ /* 0x000fe2000fffe03f */
[----:B------:R-:W-:Y:S01]  /*8ed0*/  IADD3 R2, P0, R4, UR44, RZ ;  /* 0x0000002c04027c10 */ /* 0x000fe2000ff1e0ff */
[----:B------:R-:W-:-:S04]  /*8ee0*/  IMAD.MOV.U32 R0, RZ, RZ, RZ ;  /* 0x000000ffff007224 */ /* 0x000fc800078e00ff */
[----:B------:R-:W-:-:S03]  /*8ef0*/  IMAD.X R3, RZ, RZ, UR45, P0 ;  /* 0x0000002dff037e24 */ /* 0x000fc600080e06ff */
[----:B------:R-:W1:Y:S01]  /*8f00*/  LDS R5, [R4+UR34] ;  /* 0x0000002204057984 */ /* 0x000e620008000800 */
[----:B------:R-:W-:-:S03]  /*8f10*/  SHF.L.U32 R0, R0, 0x1f, RZ ;  /* 0x0000001f00007819 */ /* 0x000fc600000006ff */
[----:B-1----:R1:W2:Y:S02]  /*8f20*/  ATOMG.E.EXCH.STRONG.GPU PT, RZ, [R2], R5 ;  /* 0x0000000502ff73a8 */ /* 0x0022a400041ee100 */
[----:B--2---:R-:W2:Y:S01]  /*8f30*/  SYNCS.PHASECHK.TRANS64.TRYWAIT P0, [UR35+0x38508], R0 ;  /* 0x03850800ff0075a7 */ /* 0x004ea20008000163 */
[----:B------:R-:W-:Y:S02]  /*8f40*/  ULOP3.LUT UR33, UR54, 0x1, URZ, 0xfc, !UPT ;  /* 0x0000000136217892 */ /* 0x000fe4000f8efc3f */
[----:B------:R-:W-:Y:S01]  /*8f50*/  ULOP3.LUT UR37, UR52, 0x2, URZ, 0xfc, !UPT ;  /* 0x0000000234257892 */ /* 0x000fe2000f8efc3f */
[----:B-12---:R-:W-:Y:S11]  /*8f60*/  @!P0 BRA `(.L_x_124) ;  /* 0x0000005800ac8947 */ /* 0x006ff60003800000 */
.L_x_278:
[----:B------:R-:W-:Y:S01]  /*8f70*/  MOV R2, 0x1 ;  /* 0x0000000100027802 */ /* 0x000fe20000000f00 */
[----:B------:R-:W-:Y:S01]  /*8f80*/  IMAD.MOV.U32 R12, RZ, RZ, RZ ;  /* 0x000000ffff0c7224 */ /* 0x000fe200078e00ff */
[----:B------:R-:W-:Y:S01]  /*8f90*/  ULDC UR32, c[0x0][0x598] ;  /* 0x0001660000207ab9 */ /* 0x000fe20000000800 */
[----:B------:R-:W-:Y:S01]  /*8fa0*/  ULDC UR36, c[0x0][0x580] ;  /* 0x0001600000247ab9 */ /* 0x000fe20000000800 */
[----:B------:R-:W-:Y:S01]  /*8fb0*/  ULDC.64 UR4, c[0x0][0x590] ;  /* 0x0001640000047ab9 */ /* 0x000fe20000000a00 */
[----:B------:R-:W-:-:S05]  /*8fc0*/  ULDC.64 UR6, c[0x0][0x588] ;  /* 0x0001620000067ab9 */ /* 0x000fca0000000a00 */
.L_x_185:
[----:B------:R-:W-:-:S06]  /*8fd0*/  UISETP.NE.AND UP0, UPT, UR33, 0x3, UPT ;  /* 0x000000032100788c */ /* 0x000fcc000bf05270 */
[----:B------:R-:W-:-:S13]  /*8fe0*/  PLOP3.LUT P1, PT, PT, PT, UP0, 0x80, 0x0 ;  /* 0x000000000000781c */ /* 0x000fda0003f2f008 */
[----:B---345:R-:W-:Y:S05]  /*8ff0*/  @!P1 BRA `(.L_x_125) ;  /* 0x0000000000049947 */ /* 0x038fea0003800000 */
[----:B------:R-:W-:Y:S01]  /*9000*/  BPT.TRAP 0x1 ;  /* 0x000000040000795c */ /* 0x000fe20000300000 */
.L_x_125:
[----:B------:R-:W-:Y:S01]  /*9010*/  ULEA UR8, UR38, UR35, 0x3 ;  /* 0x0000002326087291 */ /* 0x000fe2000f8e183f */
[----:B-1----:R-:W-:-:S08]  /*9020*/  SHF.L.U32 R0, R12, 0x1f, RZ ;  /* 0x0000001f0c007819 */ /* 0x002fd000000006ff */
[----:B------:R-:W1:Y:S02]  /*9030*/  SYNCS.PHASECHK.TRANS64.TRYWAIT P0, [UR8+0x38400], R0 ;  /* 0x03840000ff0075a7 */ /* 0x000e640008000148 */
[----:B-1----:R-:W-:Y:S05]  /*9040*/  @!P0 BRA `(.L_x_126) ;  /* 0x00000058008c8947 */ /* 0x002fea0003800000 */
.L_x_279:
[----:B------:R-:W-:-:S09]  /*9050*/  ULEA UR9, UR38, UR35, 0x4 ;  /* 0x0000002326097291 */ /* 0x000fd2000f8e203f */
[----:B------:R-:W2:Y:S01]  /*9060*/  LDS.128 R4, [UR9+0x38510] ;  /* 0x03851009ff047984 */ /* 0x000ea20008000c00 */
        /* <DEDUP_REMOVED lines=8> */
.L_x_127:
[----:B------:R-:W-:Y:S01]  /*90f0*/  UIADD3 UR8, UR8, 0x38440, URZ ;  /* 0x0003844008087890 */ /* 0x000fe2000fffe03f */
[----:B------:R-:W-:Y:S02]  /*9100*/  R2UR UR10, R16 ;  /* 0x00000000100a72ca */ /* 0x000fe400000e0000 */
[----:B------:R-:W-:Y:S01]  /*9110*/  R2UR UR11, R17 ;  /* 0x00000000110b72ca */ /* 0x000fe200000e0000 */
[----:B------:R-:W-:Y:S01]  /*9120*/  UPRMT UR8, UR42, 0x654, UR8 ;  /* 0x000006542a087896 */ /* 0x000fe20008000008 */
[----:B------:R-:W-:Y:S02]  /*9130*/  LOP3.LUT P1, RZ, R2, 0xff, RZ, 0xc0, !PT ;  /* 0x000000ff02ff7812 */ /* 0x000fe4000782c0ff */
[----:B------:R-:W-:-:S04]  /*9140*/  ISETP.NE.U32.AND P0, PT, RZ, UR4, PT ;  /* 0x00000004ff007c0c */ /* 0x000fc8000bf05070 */
[----:B------:R-:W-:Y:S02]  /*9150*/  ISETP.NE.AND.EX P0, PT, RZ, UR5, PT, P0 ;  /* 0x00000005ff007c0c */ /* 0x000fe4000bf05300 */
[----:B---3--:R-:W-:Y:S01]  /*9160*/  SYNCS.ARRIVE.TRANS64.RED.A1T0 RZ, [UR8], RZ ;  /* 0x000000ffffff79a7 */ /* 0x008fe20008100408 */
[----:B------:R-:W-:Y:S02]  /*9170*/  USHF.L.U32 UR10, UR10, 0x7, URZ ;  /* 0x000000070a0a7899 */ /* 0x000fe4000800063f */
[----:B------:R-:W-:Y:S02]  /*9180*/  USHF.L.U32 UR11, UR11, 0x8, URZ ;  /* 0x000000080b0b7899 */ /* 0x000fe4000800063f */
[----:B------:R-:W-:Y:S10]  /*9190*/  @!P1 BRA `(.L_x_128) ;  /* 0x00000000000c9947 */ /* 0x000ff40003800000 */
[----:B------:R-:W-:-:S04]  /*91a0*/  DEPBAR {5,4,3,2,1,0} ;  /* 0x0000003f0000791a */ /* 0x000fc80000000000 */
[----:B------:R3:W-:Y:S02]  /*91b0*/  UTMACCTL.IV [UR44] ;  /* 0x000000002c0079b9 */ /* 0x0007e40008000000 */
[----:B---3--:R-:W-:Y:S01]  /*91c0*/  NOP ;  /* 0x0000000000007918 */ /* 0x008fe20000000000 */
.L_x_128:
[----:B------:R-:W-:Y:S05]  /*91d0*/  @!P0 BRA `(.L_x_129) ;  /* 0x0000000000188947 */ /* 0x000fea0003800000 */
[----:B-1----:R-:W1:Y:S02]  /*91e0*/  LDC.64 R2, c[0x0][0x590] ;  /* 0x00016400ff027b82 */ /* 0x002e640000000a00 */
[----:B-1----:R-:W-:-:S06]  /*91f0*/  IMAD.WIDE R2, R18, 0x8, R2 ;  /* 0x0000000812027825 */ /* 0x002fcc00078e0202 */
[----:B------:R-:W3:Y:S04]  /*9200*/  LDG.E.64 R2, desc[UR58][R2.64] ;  /* 0x0000003a02027981 */ /* 0x000ee8000c1e1b00 */
[----:B---3--:R-:W3:Y:S02]  /*9210*/  LD.E R0, desc[UR58][R2.64] ;  /* 0x0000003a02007980 */ /* 0x008ee4000c101900 */
[----:B---3--:R-:W-:Y:S01]  /*9220*/  FSETP.NEU.AND P0, PT, R0, RZ, PT ;  /* 0x000000ff0000720b */ /* 0x008fe20003f0d000 */
[----:B------:R-:W-:-:S12]  /*9230*/  BRA `(.L_x_130) ;  /* 0x0000000000247947 */ /* 0x000fd80003800000 */
.L_x_129:
[----:B------:R-:W-:Y:S02]  /*9240*/  ISETP.NE.U32.AND P1, PT, RZ, UR6, PT ;  /* 0x00000006ff007c0c */ /* 0x000fe4000bf25070 */
[----:B------:R-:W-:Y:S02]  /*9250*/  FSETP.NEU.AND P0, PT, RZ, UR36, PT ;  /* 0x00000024ff007c0b */ /* 0x000fe4000bf0d000 */
[----:B------:R-:W-:-:S13]  /*9260*/  ISETP.NE.AND.EX P1, PT, RZ, UR7, PT, P1 ;  /* 0x00000007ff007c0c */ /* 0x000fda000bf25310 */
[----:B------:R-:W-:Y:S05]  /*9270*/  @!P1 BRA `(.L_x_130) ;  /* 0x0000000000149947 */ /* 0x000fea0003800000 */
[----:B-1----:R-:W1:Y:S01]  /*9280*/  LDC.64 R2, c[0x0][0x588] ;  /* 0x00016200ff027b82 */ /* 0x002e620000000a00 */
[----:B------:R-:W-:-:S04]  /*9290*/  IMAD R9, R18, UR32, RZ ;  /* 0x0000002012097c24 */ /* 0x000fc8000f8e02ff */
[----:B-1----:R-:W-:-:S06]  /*92a0*/  IMAD.WIDE R2, R9, 0x4, R2 ;  /* 0x0000000409027825 */ /* 0x002fcc00078e0202 */
[----:B------:R-:W3:Y:S02]  /*92b0*/  LDG.E R2, desc[UR58][R2.64] ;  /* 0x0000003a02027981 */ /* 0x000ee4000c1e1900 */
[----:B---3--:R-:W-:-:S13]  /*92c0*/  FSETP.NEU.AND P0, PT, R2, RZ, PT ;  /* 0x000000ff0200720b */ /* 0x008fda0003f0d000 */
.L_x_130:
[----:B------:R-:W-:Y:S01]  /*92d0*/  UISETP.NE.AND UP0, UPT, UR37, 0x3, UPT ;  /* 0x000000032500788c */ /* 0x000fe2000bf05270 */
[----:B------:R-:W-:-:S05]  /*92e0*/  ELECT P1, URZ, PT ;  /* 0x00000000003f782f */ /* 0x000fca0003820000 */
[----:B------:R-:W-:Y:S02]  /*92f0*/  PLOP3.LUT P2, PT, PT, PT, UP0, 0x80, 0x0 ;  /* 0x000000000000781c */ /* 0x000fe40003f4f008 */
[----:B------:R-:W-:-:S11]  /*9300*/  PLOP3.LUT P0, PT, P0, P1, PT, 0x2a, 0x0 ;  /* 0x000000000000781c */ /* 0x000fd60000702572 */
[----:B------:R-:W-:Y:S05]  /*9310*/  @!P2 BRA `(.L_x_131) ;  /* 0x000000000004a947 */ /* 0x000fea0003800000 */
[----:B------:R-:W-:Y:S01]  /*9320*/  BPT.TRAP 0x1 ;  /* 0x000000040000795c */ /* 0x000fe20000300000 */
.L_x_131:
[----:B-1----:R-:W-:-:S05]  /*9330*/  IMAD.MOV.U32 R0, RZ, RZ, 0x1 ;  /* 0x00000001ff007424 */ /* 0x002fca00078e00ff */
[----:B------:R-:W-:-:S04]  /*9340*/  SHF.L.U32 R0, R0, 0x1f, RZ ;  /* 0x0000001f00007819 */ /* 0x000fc800000006ff */
[----:B------:R-:W1:Y:S02]  /*9350*/  SYNCS.PHASECHK.TRANS64.TRYWAIT P1, [UR35+0x384e0], R0 ;  /* 0x0384e000ff0075a7 */ /* 0x000e640008020163 */
[----:B-1----:R-:W-:Y:S05]  /*9360*/  @!P1 BRA `(.L_x_132) ;  /* 0x0000005400dc9947 */ /* 0x002fea0003800000 */
.L_x_280:
[----:B------:R-:W-:Y:S04]  /*9370*/  BSSY B0, `(.L_x_133) ;  /* 0x0000010000007945 */ /* 0x000fe80003800000 */
[----:B------:R-:W-:Y:S05]  /*9380*/  @P0 BRA `(.L_x_134) ;  /* 0x0000000000380947 */ /* 0x000fea0003800000 */
[----:B------:R-:W-:Y:S02]  /*9390*/  UIADD3 UR8, UR35, 0x30000, URZ ;  /* 0x0003000023087890 */ /* 0x000fe4000fffe03f */
[----:B------:R-:W-:Y:S02]  /*93a0*/  UIADD3 UR9, UR35, 0x384c0, URZ ;  /* 0x000384c023097890 */ /* 0x000fe4000fffe03f */
[----:B------:R-:W-:Y:S02]  /*93b0*/  UIADD3 UR14, UR10, 0x40, URZ ;  /* 0x000000400a0e7890 */ /* 0x000fe4000fffe03f */
[----:B------:R-:W-:Y:S01]  /*93c0*/  UIADD3 UR12, UR35, 0x31000, URZ ;  /* 0x00031000230c7890 */ /* 0x000fe2000fffe03f */
[----:B------:R-:W-:Y:S01]  /*93d0*/  UMOV UR16, 0x0 ;  /* 0x0000000000107882 */ /* 0x000fe20000000000 */
[----:B------:R-:W-:Y:S01]  /*93e0*/  UMOV UR17, 0x10000000 ;  /* 0x1000000000117882 */ /* 0x000fe20000000000 */
[----:B------:R-:W-:Y:S01]  /*93f0*/  UMOV UR15, UR11 ;  /* 0x0000000b000f7c82 */ /* 0x000fe20008000000 */
[----:B------:R-:W-:Y:S01]  /*9400*/  UMOV UR13, UR9 ;  /* 0x00000009000d7c82 */ /* 0x000fe20008000000 */
[----:B------:R3:W-:Y:S04]  /*9410*/  UTMALDG.2D [UR8], [UR44], desc[UR16] ;  /* 0x000010082c0075b4 */ /* 0x0007e80008009000 */
[----:B------:R3:W-:Y:S02]  /*9420*/  UTMALDG.2D [UR12], [UR44], desc[UR16] ;  /* 0x0000100c2c0075b4 */ /* 0x0007e40008009000 */
[----:B---3--:R-:W-:Y:S05]  /*9430*/  @!P2 BRA `(.L_x_135) ;  /* 0x000000000004a947 */ /* 0x008fea0003800000 */
[----:B------:R-:W-:Y:S01]  /*9440*/  BPT.TRAP 0x1 ;  /* 0x000000040000795c */ /* 0x000fe20000300000 */
.L_x_135:
[----:B------:R-:W3:Y:S02]  /*9450*/  LDC R2, c[0x0][0x828] ;  /* 0x00020a00ff027b82 */ /* 0x000ee40000000800 */
[----:B---3--:R3:W-:Y:S02]  /*9460*/  SYNCS.ARRIVE.TRANS64.RED.A0TR RZ, [UR35+0x384c0], R2 ;  /* 0x0384c002ffff79a7 */ /* 0x0087e40008300423 */
.L_x_134:
[----:B------:R-:W-:Y:S05]  /*9470*/  BSYNC B0 ;  /* 0x0000000000007941 */ /* 0x000fea0003800000 */
.L_x_133:
[----:B------:R-:W-:Y:S05]  /*9480*/  @!P2 BRA `(.L_x_136) ;  /* 0x000000000004a947 */ /* 0x000fea0003800000 */
[----:B------:R-:W-:Y:S01]  /*9490*/  BPT.TRAP 0x1 ;  /* 0x000000040000795c */ /* 0x000fe20000300000 */
.L_x_136:
[----:B------:R-:W-:-:S04]  /*94a0*/  UIADD3 UR21, UR35, 0x384c0, URZ ;  /* 0x000384c023157890 */ /* 0x000fc8000fffe03f */
[----:B------:R-:W-:-:S09]  /*94b0*/  UPRMT UR8, UR42, 0x654, UR21 ;  /* 0x000006542a087896 */ /* 0x000fd20008000015 */
[----:B------:R-:W-:Y:S01]  /*94c0*/  SYNCS.ARRIVE.TRANS64.RED.A1T0 RZ, [UR8], RZ ;  /* 0x000000ffffff79a7 */ /* 0x000fe20008100408 */
[----:B------:R-:W-:Y:S05]  /*94d0*/  @!P2 BRA `(.L_x_137) ;  /* 0x000000000004a947 */ /* 0x000fea0003800000 */
[----:B------:R-:W-:Y:S01]  /*94e0*/  BPT.TRAP 0x1 ;  /* 0x000000040000795c */ /* 0x000fe20000300000 */
.L_x_137:
[----:B------:R-:W4:Y:S02]  /*94f0*/  SYNCS.PHASECHK.TRANS64.TRYWAIT P1, [UR35+0x384e8], R0 ;  /* 0x0384e800ff0075a7 */ /* 0x000f240008020163 */
[----:B----4-:R-:W-:Y:S05]  /*9500*/  @!P1 BRA `(.L_x_138) ;  /* 0x00000054008c9947 */ /* 0x010fea0003800000 */
.L_x_281:
[----:B------:R-:W-:Y:S04]  /*9510*/  BSSY B0, `(.L_x_139) ;  /* 0x0000012000007945 */ /* 0x000fe80003800000 */
[----:B------:R-:W-:Y:S05]  /*9520*/  @P0 BRA `(.L_x_140) ;  /* 0x0000000000400947 */ /* 0x000fea0003800000 */
[----:B------:R-:W-:Y:S02]  /*9530*/  UIADD3 UR15, UR11, 0x20, URZ ;  /* 0x000000200b0f7890 */ /* 0x000fe4000fffe03f */
        /* <DEDUP_REMOVED lines=8> */
[----:B------:R-:W-:Y:S01]  /*95c0*/  UMOV UR19, UR15 ;  /* 0x0000000f00137c82 */ /* 0x000fe20008000000 */
[----:B------:R4:W-:Y:S03]  /*95d0*/  UTMALDG.2D [UR12], [UR44], desc[UR22] ;  /* 0x0000160c2c0075b4 */ /* 0x0009e60008009000 */
[----:B------:R4:W-:Y:S02]  /*95e0*/  UTMALDG.2D [UR16], [UR44], desc[UR22] ;  /* 0x000016102c0075b4 */ /* 0x0009e40008009000 */
[----:B----4-:R-:W-:Y:S05]  /*95f0*/  @!P2 BRA `(.L_x_141) ;  /* 0x000000000004a947 */ /* 0x010fea0003800000 */
[----:B------:R-:W-:Y:S01]  /*9600*/  BPT.TRAP 0x1 ;  /* 0x000000040000795c */ /* 0x000fe20000300000 */
.L_x_141:
[----:B---3--:R-:W3:Y:S02]  /*9610*/  LDC R2, c[0x0][0x828] ;  /* 0x00020a00ff027b82 */ /* 0x008ee40000000800 */
[----:B---3--:R4:W-:Y:S02]  /*9620*/  SYNCS.ARRIVE.TRANS64.RED.A0TR RZ, [UR35+0x384c8], R2 ;  /* 0x0384c802ffff79a7 */ /* 0x0089e40008300423 */
.L_x_140:
[----:B------:R-:W-:Y:S05]  /*9630*/  BSYNC B0 ;  /* 0x0000000000007941 */ /* 0x000fea0003800000 */
.L_x_139:
[----:B------:R-:W-:Y:S05]  /*9640*/  @!P2 BRA `(.L_x_142) ;  /* 0x000000000004a947 */ /* 0x000fea0003800000 */
[----:B------:R-:W-:Y:S01]  /*9650*/  BPT.TRAP 0x1 ;  /* 0x000000040000795c */ /* 0x000fe20000300000 */
.L_x_142:
[----:B------:R-:W-:-:S04]  /*9660*/  UIADD3 UR13, UR35, 0x384c8, URZ ;  /* 0x000384c8230d7890 */ /* 0x000fc8000fffe03f */
[----:B------:R-:W-:-:S09]  /*9670*/  UPRMT UR9, UR42, 0x654, UR13 ;  /* 0x000006542a097896 */ /* 0x000fd2000800000d */
[----:B------:R-:W-:Y:S01]  /*9680*/  SYNCS.ARRIVE.TRANS64.RED.A1T0 RZ, [UR9], RZ ;  /* 0x000000ffffff79a7 */ /* 0x000fe20008100409 */
[----:B------:R-:W-:Y:S05]  /*9690*/  @!P2 BRA `(.L_x_143) ;  /* 0x000000000004a947 */ /* 0x000fea0003800000 */
[----:B------:R-:W-:Y:S01]  /*96a0*/  BPT.TRAP 0x1 ;  /* 0x000000040000795c */ /* 0x000fe20000300000 */
.L_x_143:
[----:B------:R-:W5:Y:S02]  /*96b0*/  SYNCS.PHASECHK.TRANS64.TRYWAIT P1, [UR35+0x384f0], R0 ;  /* 0x0384f000ff0075a7 */ /* 0x000f640008020163 */
[----:B-----5:R-:W-:Y:S05]  /*96c0*/  @!P1 BRA `(.L_x_144) ;  /* 0x0000005400349947 */ /* 0x020fea0003800000 */
.L_x_282:
        /* <DEDUP_REMOVED lines=14> */
[----:B-1----:R-:W-:Y:S05]  /*97b0*/  @!P2 BRA `(.L_x_147) ;  /* 0x000000000004a947 */ /* 0x002fea0003800000 */
[----:B------:R-:W-:Y:S01]  /*97c0*/  BPT.TRAP 0x1 ;  /* 0x000000040000795c */ /* 0x000fe20000300000 */
.L_x_147:
[----:B---34-:R-:W1:Y:S02]  /*97d0*/  LDC R2, c[0x0][0x828] ;  /* 0x00020a00ff027b82 */ /* 0x018e640000000800 */
[----:B-1----:R1:W-:Y:S02]  /*97e0*/  SYNCS.ARRIVE.TRANS64.RED.A0TR RZ, [UR35+0x384d0], R2 ;  /* 0x0384d002ffff79a7 */ /* 0x0023e40008300423 */
.L_x_146:
[----:B------:R-:W-:Y:S05]  /*97f0*/  BSYNC B0 ;  /* 0x0000000000007941 */ /* 0x000fea0003800000 */
.L_x_145:
[----:B------:R-:W-:Y:S05]  /*9800*/  @!P2 BRA `(.L_x_148) ;  /* 0x000000000004a947 */ /* 0x000fea0003800000 */
[----:B------:R-:W-:Y:S01]  /*9810*/  BPT.TRAP 0x1 ;  /* 0x000000040000795c */ /* 0x000fe20000300000 */
.L_x_148:
[----:B------:R-:W-:-:S04]  /*9820*/  UIADD3 UR17, UR35, 0x384d0, URZ ;  /* 0x000384d023117890 */ /* 0x000fc8000fffe03f */
[----:B------:R-:W-:-:S09]  /*9830*/  UPRMT UR39, UR42, 0x654, UR17 ;  /* 0x000006542a277896 */ /* 0x000fd20008000011 */
[----:B------:R-:W-:Y:S01]  /*9840*/  SYNCS.ARRIVE.TRANS64.RED.A1T0 RZ, [UR39], RZ ;  /* 0x000000ffffff79a7 */ /* 0x000fe20008100427 */
[----:B------:R-:W-:Y:S05]  /*9850*/  @!P2 BRA `(.L_x_149) ;  /* 0x000000000004a947 */ /* 0x000fea0003800000 */
[----:B------:R-:W-:Y:S01]  /*9860*/  BPT.TRAP 0x1 ;  /* 0x000000040000795c */ /* 0x000fe20000300000 */
.L_x_149:
[----:B------:R-:W5:Y:S02]  /*9870*/  SYNCS.PHASECHK.TRANS64.TRYWAIT P1, [UR35+0x384f8], R0 ;  /* 0x0384f800ff0075a7 */ /* 0x000f640008020163 */
[----:B-----5:R-:W-:Y:S05]  /*9880*/  @!P1 BRA `(.L_x_150) ;  /* 0x0000005000dc9947 */ /* 0x020fea0003800000 */
.L_x_283:
        /* <DEDUP_REMOVED lines=16> */
.L_x_153:
[----:B---34-:R-:W1:Y:S02]  /*9990*/  LDC R2, c[0x0][0x828] ;  /* 0x00020a00ff027b82 */ /* 0x018e640000000800 */
[----:B-1----:R1:W-:Y:S02]  /*99a0*/  SYNCS.ARRIVE.TRANS64.RED.A0TR RZ, [UR35+0x384d8], R2 ;  /* 0x0384d802ffff79a7 */ /* 0x0023e40008300423 */
.L_x_152:
[----:B------:R-:W-:Y:S05]  /*99b0*/  BSYNC B0 ;  /* 0x0000000000007941 */ /* 0x000fea0003800000 */
.L_x_151:
[----:B------:R-:W-:Y:S05]  /*99c0*/  @!P2 BRA `(.L_x_154) ;  /* 0x000000000004a947 */ /* 0x000fea0003800000 */
[----:B------:R-:W-:Y:S01]  /*99d0*/  BPT.TRAP 0x1 ;  /* 0x000000040000795c */ /* 0x000fe20000300000 */
.L_x_154:
[----:B------:R-:W-:-:S04]  /*99e0*/  UIADD3 UR29, UR35, 0x384d8, URZ ;  /* 0x000384d8231d7890 */ /* 0x000fc8000fffe03f */
[----:B------:R-:W-:-:S09]  /*99f0*/  UPRMT UR43, UR42, 0x654, UR29 ;  /* 0x000006542a2b7896 */ /* 0x000fd2000800001d */
[----:B------:R-:W-:Y:S01]  /*9a00*/  SYNCS.ARRIVE.TRANS64.RED.A1T0 RZ, [UR43], RZ ;  /* 0x000000ffffff79a7 */ /* 0x000fe2000810042b */
[----:B------:R-:W-:Y:S05]  /*9a10*/  @!P2 BRA `(.L_x_155) ;  /* 0x000000000004a947 */ /* 0x000fea0003800000 */
[----:B------:R-:W-:Y:S01]  /*9a20*/  BPT.TRAP 0x1 ;  /* 0x000000040000795c */ /* 0x000fe20000300000 */
.L_x_155:
[----:B-1-34-:R-:W-:-:S04]  /*9a30*/  SHF.L.U32 R2, RZ, 0x1f, RZ ;  /* 0x0000001fff027819 */ /* 0x01afc800000006ff */
[----:B------:R-:W1:Y:S02]  /*9a40*/  SYNCS.PHASECHK.TRANS64.TRYWAIT P1, [UR35+0x384e0], R2 ;  /* 0x0384e002ff0075a7 */ /* 0x000e640008020163 */
[----:B-1----:R-:W-:Y:S05]  /*9a50*/  @!P1 BRA `(.L_x_156) ;  /* 0x0000005000809947 */ /* 0x002fea0003800000 */
.L_x_284:
        /* <DEDUP_REMOVED lines=13> */
[----:B---3--:R-:W-:Y:S05]  /*9b30*/  @!P2 BRA `(.L_x_159) ;  /* 0x000000000004a947 */ /* 0x008fea0003800000 */
[----:B------:R-:W-:Y:S01]  /*9b40*/  BPT.TRAP 0x1 ;  /* 0x000000040000795c */ /* 0x000fe20000300000 */
.L_x_159:
[----:B-1----:R-:W1:Y:S02]  /*9b50*/  LDC R3, c[0x0][0x828] ;  /* 0x00020a00ff037b82 */ /* 0x002e640000000800 */
[----:B-1----:R3:W-:Y:S02]  /*9b60*/  SYNCS.ARRIVE.TRANS64.RED.A0TR RZ, [UR35+0x384c0], R3 ;  /* 0x0384c003ffff79a7 */ /* 0x0027e40008300423 */
.L_x_158:
[----:B------:R-:W-:Y:S05]  /*9b70*/  BSYNC B0 ;  /* 0x0000000000007941 */ /* 0x000fea0003800000 */
.L_x_157:
[----:B------:R-:W-:Y:S05]  /*9b80*/  @!P2 BRA `(.L_x_160) ;  /* 0x000000000004a947 */ /* 0x000fea0003800000 */
[----:B------:R-:W-:Y:S01]  /*9b90*/  BPT.TRAP 0x1 ;  /* 0x000000040000795c */ /* 0x000fe20000300000 */
.L_x_160:
[----:B------:R-:W-:Y:S01]  /*9ba0*/  SYNCS.ARRIVE.TRANS64.RED.A1T0 RZ, [UR8], RZ ;  /* 0x000000ffffff79a7 */ /* 0x000fe20008100408 */
[----:B------:R-:W-:Y:S05]  /*9bb0*/  @!P2 BRA `(.L_x_161) ;  /* 0x000000000004a947 */ /* 0x000fea0003800000 */
[----:B------:R-:W-:Y:S01]  /*9bc0*/  BPT.TRAP 0x1 ;  /* 0x000000040000795c */ /* 0x000fe20000300000 */
.L_x_161:
[----:B------:R-:W4:Y:S02]  /*9bd0*/  SYNCS.PHASECHK.TRANS64.TRYWAIT P1, [UR35+0x384e8], R2 ;  /* 0x0384e802ff0075a7 */ /* 0x000f240008020163 */
[----:B----4-:R-:W-:Y:S05]  /*9be0*/  @!P1 BRA `(.L_x_162) ;  /* 0x0000005000349947 */ /* 0x010fea0003800000 */
.L_x_285:
        /* <DEDUP_REMOVED lines=15> */
.L_x_165:
[----:B-1-3--:R-:W1:Y:S02]  /*9ce0*/  LDC R3, c[0x0][0x828] ;  /* 0x00020a00ff037b82 */ /* 0x00ae640000000800 */
[----:B-1----:R4:W-:Y:S02]  /*9cf0*/  SYNCS.ARRIVE.TRANS64.RED.A0TR RZ, [UR35+0x384c8], R3 ;  /* 0x0384c803ffff79a7 */ /* 0x0029e40008300423 */
.L_x_164:
[----:B------:R-:W-:Y:S05]  /*9d00*/  BSYNC B0 ;  /* 0x0000000000007941 */ /* 0x000fea0003800000 */
.L_x_163:
[----:B------:R-:W-:Y:S05]  /*9d10*/  @!P2 BRA `(.L_x_166) ;  /* 0x000000000004a947 */ /* 0x000fea0003800000 */
[----:B------:R-:W-:Y:S01]  /*9d20*/  BPT.TRAP 0x1 ;  /* 0x000000040000795c */ /* 0x000fe20000300000 */
.L_x_166:
[----:B------:R-:W-:Y:S01]  /*9d30*/  SYNCS.ARRIVE.TRANS64.RED.A1T0 RZ, [UR9], RZ ;  /* 0x000000ffffff79a7 */ /* 0x000fe20008100409 */
[----:B------:R-:W-:Y:S05]  /*9d40*/  @!P2 BRA `(.L_x_167) ;  /* 0x000000000004a947 */ /* 0x000fea0003800000 */
[----:B------:R-:W-:Y:S01]  /*9d50*/  BPT.TRAP 0x1 ;  /* 0x000000040000795c */ /* 0x000fe20000300000 */
.L_x_167:
[----:B------:R-:W5:Y:S02]  /*9d60*/  SYNCS.PHASECHK.TRANS64.TRYWAIT P1, [UR35+0x384f0], R2 ;  /* 0x0384f002ff0075a7 */ /* 0x000f640008020163 */
[----:B-----5:R-:W-:Y:S05]  /*9d70*/  @!P1 BRA `(.L_x_168) ;  /* 0x0000004c00e89947 */ /* 0x020fea0003800000 */
.L_x_286:
        /* <DEDUP_REMOVED lines=15> */
.L_x_171:
[----:B---34-:R-:W1:Y:S02]  /*9e70*/  LDC R3, c[0x0][0x828] ;  /* 0x00020a00ff037b82 */ /* 0x018e640000000800 */
[----:B-1----:R1:W-:Y:S02]  /*9e80*/  SYNCS.ARRIVE.TRANS64.RED.A0TR RZ, [UR35+0x384d0], R3 ;  /* 0x0384d003ffff79a7 */ /* 0x0023e40008300423 */
.L_x_170:
[----:B------:R-:W-:Y:S05]  /*9e90*/  BSYNC B0 ;  /* 0x0000000000007941 */ /* 0x000fea0003800000 */
.L_x_169:
[----:B------:R-:W-:Y:S05]  /*9ea0*/  @!P2 BRA `(.L_x_172) ;  /* 0x000000000004a947 */ /* 0x000fea0003800000 */
[----:B------:R-:W-:Y:S01]  /*9eb0*/  BPT.TRAP 0x1 ;  /* 0x000000040000795c */ /* 0x000fe20000300000 */
.L_x_172:
[----:B------:R-:W-:Y:S01]  /*9ec0*/  SYNCS.ARRIVE.TRANS64.RED.A1T0 RZ, [UR39], RZ ;  /* 0x000000ffffff79a7 */ /* 0x000fe20008100427 */
[----:B------:R-:W-:Y:S05]  /*9ed0*/  @!P2 BRA `(.L_x_173) ;  /* 0x000000000004a947 */ /* 0x000fea0003800000 */
[----:B------:R-:W-:Y:S01]  /*9ee0*/  BPT.TRAP 0x1 ;  /* 0x000000040000795c */ /* 0x000fe20000300000 */
.L_x_173:
[----:B------:R-:W5:Y:S02]  /*9ef0*/  SYNCS.PHASECHK.TRANS64.TRYWAIT P1, [UR35+0x384f8], R2 ;  /* 0x0384f802ff0075a7 */ /* 0x000f640008020163 */
[----:B-----5:R-:W-:Y:S05]  /*9f00*/  @!P1 BRA `(.L_x_174) ;  /* 0x0000004c009c9947 */ /* 0x020fea0003800000 */
.L_x_287:
        /* <DEDUP_REMOVED lines=15> */
.L_x_177:
[----:B------:R-:W1:Y:S02]  /*a000*/  LDC R2, c[0x0][0x828] ;  /* 0x00020a00ff027b82 */ /* 0x000e640000000800 */
[----:B-1----:R1:W-:Y:S02]  /*a010*/  SYNCS.ARRIVE.TRANS64.RED.A0TR RZ, [UR35+0x384d8], R2 ;  /* 0x0384d802ffff79a7 */ /* 0x0023e40008300423 */
.L_x_176:
[----:B------:R-:W-:Y:S05]  /*a020*/  BSYNC B0 ;  /* 0x0000000000007941 */ /* 0x000fea0003800000 */
.L_x_175:
[----:B------:R-:W-:Y:S05]  /*a030*/  @!P2 BRA `(.L_x_178) ;  /* 0x000000000004a947 */ /* 0x000fea0003800000 */
[----:B------:R-:W-:Y:S01]  /*a040*/  BPT.TRAP 0x1 ;  /* 0x000000040000795c */ /* 0x000fe20000300000 */
.L_x_178:
[----:B--2---:R-:W-:Y:S01]  /*a050*/  ISETP.NE.AND P0, PT, R7, RZ, PT ;  /* 0x000000ff0700720c */ /* 0x004fe20003f05270 */
[----:B------:R-:W-:Y:S01]  /*a060*/  SYNCS.ARRIVE.TRANS64.RED.A1T0 RZ, [UR43], RZ ;  /* 0x000000ffffff79a7 */ /* 0x000fe2000810042b */
[CC--:B------:R-:W-:Y:S02]  /*a070*/  ISETP.NE.AND P3, PT, R18.reuse, R6.reuse, PT ;  /* 0x000000061200720c */ /* 0x0c0fe40003f65270 */
[----:B------:R-:W-:-:S13]  /*a080*/  ISETP.EQ.OR P0, PT, R18, R6, !P0 ;  /* 0x000000061200720c */ /* 0x000fda0004702670 */
[----:B------:R-:W-:Y:S05]  /*a090*/  @P0 BRA `(.L_x_179) ;  /* 0x0000000400040947 */ /* 0x000fea0003800000 */
[----:B------:R-:W-:Y:S01]  /*a0a0*/  ELECT P0, URZ, PT ;  /* 0x00000000003f782f */ /* 0x000fe20003800000 */
[----:B------:R-:W-:-:S12]  /*a0b0*/  BSSY B0, `(.L_x_180) ;  /* 0x0000032000007945 */ /* 0x000fd80003800000 */
[----:B------:R-:W-:Y:S05]  /*a0c0*/  @!P0 BRA `(.L_x_181) ;  /* 0x0000000000c08947 */ /* 0x000fea0003800000 */
[----:B-1-34-:R-:W1:Y:S08]  /*a0d0*/  LDC.64 R2, c[0x0][0x290] ;  /* 0x0000a400ff027b82 */ /* 0x01ae700000000a00 */
[----:B------:R-:W2:Y:S08]  /*a0e0*/  LDC.64 R14, c[0x0][0x808] ;  /* 0x00020200ff0e7b82 */ /* 0x000eb00000000a00 */
[----:B------:R-:W3:Y:S01]  /*a0f0*/  LDC.64 R16, c[0x0][0x810] ;  /* 0x00020400ff107b82 */ /* 0x000ee20000000a00 */
[----:B-1----:R-:W-:-:S05]  /*a100*/  IMAD.WIDE R2, R6, 0xc, R2 ;  /* 0x0000000c06027825 */ /* 0x002fca00078e0202 */
[----:B------:R1:W5:Y:S04]  /*a110*/  LDG.E R10, desc[UR58][R2.64] ;  /* 0x0000003a020a7981 */ /* 0x000368000c1e1900 */
[----:B------:R1:W5:Y:S01]  /*a120*/  LDG.E R13, desc[UR58][R2.64+0x4] ;  /* 0x0000043a020d7981 */ /* 0x000362000c1e1900 */
[----:B--2---:R-:W-:Y:S02]  /*a130*/  ISETP.NE.U32.AND P0, PT, R14, RZ, PT ;  /* 0x000000ff0e00720c */ /* 0x004fe40003f05070 */
[----:B------:R-:W-:Y:S02]  /*a140*/  SHF.R.S32.HI R8, RZ, 0x1f, R6 ;  /* 0x0000001fff087819 */ /* 0x000fe40000011406 */
[----:B------:R-:W-:Y:S02]  /*a150*/  ISETP.NE.AND.EX P0, PT, R15, RZ, PT, P0 ;  /* 0x000000ff0f00720c */ /* 0x000fe40003f05300 */
[----:B---3--:R-:W-:-:S04]  /*a160*/  ISETP.NE.U32.AND P1, PT, R16, RZ, PT ;  /* 0x000000ff1000720c */ /* 0x008fc80003f25070 */
[----:B------:R-:W-:-:S07]  /*a170*/  ISETP.NE.AND.EX P1, PT, R17, RZ, PT, P1 ;  /* 0x000000ff1100720c */ /* 0x000fce0003f25310 */
[----:B-1----:R-:W-:Y:S06]  /*a180*/  @!P0 BRA `(.L_x_182) ;  /* 0x0000000000108947 */ /* 0x002fec0003800000 */
[----:B------:R-:W-:-:S04]  /*a190*/  LEA R2, P0, R6, R14, 0x3 ;  /* 0x0000000e06027211 */ /* 0x000fc800078018ff */
[----:B------:R-:W-:-:S06]  /*a1a0*/  LEA.HI.X R3, R6, R15, R8, 0x3, P0 ;  /* 0x0000000f06037211 */ /* 0x000fcc00000f1c08 */
[----:B------:R-:W2:Y:S04]  /*a1b0*/  LDG.E.64 R2, desc[UR58][R2.64] ;  /* 0x0000003a02027981 */ /* 0x000ea8000c1e1b00 */
[----:B--2---:R1:W-:Y:S02]  /*a1c0*/  STS.64 [UR34], R2 ;  /* 0x00000002ff007988 */ /* 0x0043e40008000a22 */
.L_x_182:
[----:B------:R-:W-:Y:S05]  /*a1d0*/  @!P1 BRA `(.L_x_181) ;  /* 0x00000000007c9947 */ /* 0x000fea0003800000 */
[----:B-1----:R-:W-:-:S04]  /*a1e0*/  LEA R2, P0, R6, R16, 0x3 ;  /* 0x0000001006027211 */ /* 0x002fc800078018ff */
[----:B------:R-:W-:Y:S02]  /*a1f0*/  LEA.HI.X R3, R6, R17, R8, 0x3, P0 ;  /* 0x0000001106037211 */ /* 0x000fe400000f1c08 */
[----:B------:R-:W1:Y:S04]  /*a200*/  LDS R8, [UR34+0x1c] ;  /* 0x00001c22ff087984 */ /* 0x000e680008000800 */
[----:B------:R-:W2:Y:S01]  /*a210*/  LDG.E.64 R2, desc[UR58][R2.64] ;  /* 0x0000003a02027981 */ /* 0x000ea2000c1e1b00 */
        /* <DEDUP_REMOVED lines=13> */
[----:B------:R1:W-:Y:S04]  /*a2f0*/  STS [UR34+0x1c], R8 ;  /* 0x00001c08ff007988 */ /* 0x0003e80008000822 */
[----:B------:R-:W2:Y:S01]  /*a300*/  LDS R11, [UR34+0x1c] ;  /* 0x00001c22ff0b7984 */ /* 0x000ea20008000800 */
[----:B-1---5:R-:W-:Y:S01]  /*a310*/  VIADD R8, R10, 0xffffffff ;  /* 0xffffffff0a087836 */ /* 0x022fe20000000000 */
[----:B--2---:R-:W-:-:S05]  /*a320*/  LOP3.LUT R11, R11, 0xf0, RZ, 0xb8, !PT ;  /* 0x000000f00b0b7812 */ /* 0x004fca00078eb8ff */
[----:B------:R1:W-:Y:S04]  /*a330*/  STS [UR34+0x1c], R11 ;  /* 0x00001c0bff007988 */ /* 0x0003e80008000822 */
[----:B------:R-:W2:Y:S01]  /*a340*/  LDS R9, [UR34+0x1c] ;  /* 0x00001c22ff097984 */ /* 0x000ea20008000800 */
[----:B-1----:R-:W-:Y:S02]  /*a350*/  CS2R R10, SRZ ;  /* 0x00000000000a7805 */ /* 0x002fe4000001ff00 */
[----:B--2---:R-:W-:Y:S01]  /*a360*/  LOP3.LUT R17, R9, 0xf00, RZ, 0xb8, !PT ;  /* 0x00000f0009117812 */ /* 0x004fe200078eb8ff */
[----:B------:R-:W-:-:S04]  /*a370*/  VIADD R9, R13, 0xffffffff ;  /* 0xffffffff0d097836 */ /* 0x000fc80000000000 */
[----:B------:R-:W-:Y:S04]  /*a380*/  STS.64 [UR34+0x18], R16 ;  /* 0x00001810ff007988 */ /* 0x000fe80008000a22 */
[----:B------:R-:W1:Y:S04]  /*a390*/  LDS R15, [UR34+0x1c] ;  /* 0x00001c22ff0f7984 */ /* 0x000e680008000800 */
[----:B------:R2:W-:Y:S01]  /*a3a0*/  STS.128 [UR34+0x20], R8 ;  /* 0x00002008ff007988 */ /* 0x0005e20008000c22 */
[----:B-1----:R-:W-:-:S05]  /*a3b0*/  LOP3.LUT R2, R15, 0xf000, RZ, 0xb8, !PT ;  /* 0x0000f0000f027812 */ /* 0x002fca00078eb8ff */
[----:B------:R2:W-:Y:S02]  /*a3c0*/  STS [UR34+0x1c], R2 ;  /* 0x00001c02ff007988 */ /* 0x0005e40008000822 */
.L_x_181:
[----:B------:R-:W-:Y:S05]  /*a3d0*/  BSYNC B0 ;  /* 0x0000000000007941 */ /* 0x000fea0003800000 */
.L_x_180:
[----:B-12---:R-:W1:Y:S01]  /*a3e0*/  S2R R2, SR_LANEID ;  /* 0x0000000000027919 */ /* 0x006e620000000000 */
[----:B------:R-:W-:Y:S01]  /*a3f0*/  NOP ;  /* 0x0000000000007918 */ /* 0x000fe20000000000 */
[----:B------:R-:W-:Y:S01]  /*a400*/  ELECT P0, URZ, PT ;  /* 0x00000000003f782f */ /* 0x000fe20003800000 */
[----:B------:R-:W-:Y:S01]  /*a410*/  BSSY B0, `(.L_x_183) ;  /* 0x0000008000007945 */ /* 0x000fe20003800000 */
[----:B-1----:R-:W-:-:S05]  /*a420*/  IMAD.SHL.U32 R8, R2, 0x4, RZ ;  /* 0x0000000402087824 */ /* 0x002fca00078e00ff */
[----:B------:R1:W2:Y:S01]  /*a430*/  LDS R9, [R8+UR34] ;  /* 0x0000002208097984 */ /* 0x0002a20008000800 */
[----:B------:R-:W-:-:S05]  /*a440*/  IADD3 R2, P1, R8, UR44, RZ ;  /* 0x0000002c08027c10 */ /* 0x000fca000ff3e0ff */
[----:B---34-:R-:W-:Y:S01]  /*a450*/  IMAD.X R3, RZ, RZ, UR45, P1 ;  /* 0x0000002dff037e24 */ /* 0x018fe200088e06ff */
[----:B------:R-:W-:Y:S07]  /*a460*/  @!P0 BRA `(.L_x_184) ;  /* 0x0000000000088947 */ /* 0x000fee0003800000 */
[----:B------:R0:W-:Y:S01]  /*a470*/  UTMACMDFLUSH ;  /* 0x00000000000079b7 */ /* 0x0001e20000000000 */
[----:B------:R-:W-:-:S04]  /*a480*/  DEPBAR.LE SB0, 0x0 ;  /* 0x000080000000791a */ /* 0x000fc80000000000 */
.L_x_184:
[----:B------:R-:W-:Y:S05]  /*a490*/  BSYNC B0 ;  /* 0x0000000000007941 */ /* 0x000fea0003800000 */
.L_x_183:
[----:B--2---:R2:W5:Y:S02]  /*a4a0*/  ATOMG.E.EXCH.STRONG.GPU PT, RZ, [R2], R9 ;  /* 0x0000000902ff73a8 */ /* 0x00456400041ee100 */
.L_x_179:
[----:B------:R-:W-:Y:S01]  /*a4b0*/  UIADD3 UR38, UR38, 0x1, URZ ;  /* 0x0000000126267890 */ /* 0x000fe2000fffe03f */
[----:B------:R-:W-:Y:S01]  /*a4c0*/  ISETP.NE.AND P0, PT, R7, RZ, PT ;  /* 0x000000ff0700720c */ /* 0x000fe20003f05270 */
[----:B------:R-:W-:Y:S01]  /*a4d0*/  IMAD.MOV.U32 R16, RZ, RZ, R4 ;  /* 0x000000ffff107224 */ /* 0x000fe200078e0004 */
[----:B-12---:R-:W-:Y:S01]  /*a4e0*/  SEL R2, RZ, 0x1, !P3 ;  /* 0x00000001ff027807 */ /* 0x006fe20005800000 */
[----:B------:R-:W-:Y:S01]  /*a4f0*/  UISETP.NE.AND UP0, UPT, UR38, 0x8, UPT ;  /* 0x000000082600788c */ /* 0x000fe2000bf05270 */
[----:B------:R-:W-:Y:S02]  /*a500*/  IMAD.MOV.U32 R17, RZ, RZ, R5 ;  /* 0x000000ffff117224 */ /* 0x000fe400078e0005 */
[----:B------:R-:W-:Y:S01]  /*a510*/  IMAD.MOV.U32 R18, RZ, RZ, R6 ;  /* 0x000000ffff127224 */ /* 0x000fe200078e0006 */
[----:B------:R-:W-:Y:S02]  /*a520*/  USEL UR8, URZ, 0x1, UP0 ;  /* 0x000000013f087887 */ /* 0x000fe40008000000 */
[----:B------:R-:W-:-:S04]  /*a530*/  USEL UR38, UR38, URZ, UP0 ;  /* 0x0000003f26267287 */ /* 0x000fc80008000000 */
[----:B------:R-:W-:Y:S01]  /*a540*/  LOP3.LUT R12, R12, UR8, RZ, 0x3c, !PT ;  /* 0x000000080c0c7c12 */ /* 0x000fe2000f8e3cff */
[----:B------:R-:W-:Y:S07]  /*a550*/  @P0 BRA `(.L_x_185) ;  /* 0xffffffe8009c0947 */ /* 0x000fee000383ffff */
[----:B-----5:R-:W-:Y:S01]  /*a560*/  ELECT P0, URZ, PT ;  /* 0x00000000003f782f */ /* 0x020fe20003800000 */
[----:B------:R-:W-:-:S12]  /*a570*/  BSSY B0, `(.L_x_186) ;  /* 0x0000017000007945 */ /* 0x000fd80003800000 */
[----:B------:R-:W-:Y:S05]  /*a580*/  @!P0 BRA `(.L_x_187) ;  /* 0x0000000000548947 */ /* 0x000fea0003800000 */
[----:B------:R-:W-:Y:S05]  /*a590*/  @!P2 BRA `(.L_x_188) ;  /* 0x000000000004a947 */ /* 0x000fea0003800000 */
[----:B------:R-:W-:Y:S01]  /*a5a0*/  BPT.TRAP 0x1 ;  /* 0x000000040000795c */ /* 0x000fe20000300000 */
.L_x_188:
[----:B------:R-:W1:Y:S02]  /*a5b0*/  SYNCS.PHASECHK.TRANS64.TRYWAIT P0, [UR35+0x384e0], R0 ;  /* 0x0384e000ff0075a7 */ /* 0x000e640008000163 */
[----:B-1----:R-:W-:Y:S05]  /*a5c0*/  @!P0 BRA `(.L_x_189) ;  /* 0x0000004800048947 */ /* 0x002fea0003800000 */
.L_x_288:
[----:B------:R-:W-:Y:S05]  /*a5d0*/  @!P2 BRA `(.L_x_190) ;  /* 0x000000000004a947 */ /* 0x000fea0003800000 */
[----:B------:R-:W-:Y:S01]  /*a5e0*/  BPT.TRAP 0x1 ;  /* 0x000000040000795c */ /* 0x000fe20000300000 */
.L_x_190:
[----:B------:R-:W2:Y:S02]  /*a5f0*/  SYNCS.PHASECHK.TRANS64.TRYWAIT P0, [UR35+0x384e8], R0 ;  /* 0x0384e800ff0075a7 */ /* 0x000ea40008000163 */
[----:B--2---:R-:W-:Y:S05]  /*a600*/  @!P0 BRA `(.L_x_191) ;  /* 0x00000048000c8947 */ /* 0x004fea0003800000 */
.L_x_289:
[----:B------:R-:W-:Y:S05]  /*a610*/  @!P2 BRA `(.L_x_192) ;  /* 0x000000000004a947 */ /* 0x000fea0003800000 */
[----:B------:R-:W-:Y:S01]  /*a620*/  BPT.TRAP 0x1 ;  /* 0x000000040000795c */ /* 0x000fe20000300000 */
.L_x_192:
[----:B------:R-:W2:Y:S02]  /*a630*/  SYNCS.PHASECHK.TRANS64.TRYWAIT P0, [UR35+0x384f0], R0 ;  /* 0x0384f000ff0075a7 */ /* 0x000ea40008000163 */
[----:B--2---:R-:W-:Y:S05]  /*a640*/  @!P0 BRA `(.L_x_193) ;  /* 0x0000004800148947 */ /* 0x004fea0003800000 */
.L_x_290:
[----:B------:R-:W-:Y:S05]  /*a650*/  @!P2 BRA `(.L_x_194) ;  /* 0x000000000004a947 */ /* 0x000fea0003800000 */
[----:B------:R-:W-:Y:S01]  /*a660*/  BPT.TRAP 0x1 ;  /* 0x000000040000795c */ /* 0x000fe20000300000 */
.L_x_194:
[----:B-1----:R-:W-:-:S05]  /*a670*/  IMAD.MOV.U32 R0, RZ, RZ, 0x1 ;  /* 0x00000001ff007424 */ /* 0x002fca00078e00ff */
[----:B------:R-:W-:-:S07]  /*a680*/  SHF.L.U32 R0, R0, 0x1f, RZ ;  /* 0x0000001f00007819 */ /* 0x000fce00000006ff */
.L_x_195:
[----:B-1-34-:R-:W-:-:S04]  /*a690*/  MOV R3, UR35 ;  /* 0x0000002300037c02 */ /* 0x01afc80008000f00 */
[----:B------:R1:W2:Y:S03]  /*a6a0*/  SYNCS.PHASECHK.TRANS64.TRYWAIT P0, [R3+URZ+0x384f8], R0 ;  /* 0x0384f800030075a7 */ /* 0x0002a6000800017f */
[----:B--2---:R-:W-:Y:S05]  /*a6b0*/  @!P0 NANOSLEEP.SYNCS 0x989680 ;  /* 0x009896800000895d */ /* 0x004fea0003900000 */
[----:B------:R-:W2:Y:S02]  /*a6c0*/  @!P0 SYNCS.PHASECHK.TRANS64 P0, [R3+URZ+0x384f8], R0 ;  /* 0x0384f800030085a7 */ /* 0x000ea4000800007f */
[----:B--2---:R-:W-:Y:S05]  /*a6d0*/  @!P0 BRA `(.L_x_195) ;  /* 0xfffffffc00ec8947 */ /* 0x004fea000383ffff */
.L_x_187:
[----:B------:R-:W-:Y:S05]  /*a6e0*/  BSYNC B0 ;  /* 0x0000000000007941 */ /* 0x000fea0003800000 */
.L_x_186:
[----:B------:R-:W-:Y:S05]  /*a6f0*/  EXIT ;  /* 0x000000000000794d */ /* 0x000fea0003800000 */
.L_x_116:
[----:B------:R-:W1:Y:S01]  /*a700*/  S2UR UR4, SR_CTAID.Y ;  /* 0x00000000000479c3 */ /* 0x000e620000002600 */
[----:B------:R-:W3:Y:S01]  /*a710*/  S2R R37, SR_LANEID ;  /* 0x0000000000257919 */ /* 0x000ee20000000000 */
[----:B------:R-:W-:Y:S01]  /*a720*/  ELECT P0, URZ, PT ;  /* 0x00000000003f782f */ /* 0x000fe20003800000 */
[----:B------:R-:W-:Y:S01]  /*a730*/  BSSY B0, `(.L_x_196) ;  /* 0x0000037000007945 */ /* 0x000fe20003800000 */
[----:B------:R-:W-:Y:S01]  /*a740*/  ULDC.64 UR12, c[0x0][0x508] ;  /* 0x00014200000c7ab9 */ /* 0x000fe20000000a00 */
[----:B-1----:R-:W-:-:S04]  /*a750*/  UIMAD UR4, UR4, UR41, UR40 ;  /* 0x00000029040472a4 */ /* 0x002fc8000f8e0228 */
[----:B------:R-:W-:-:S06]  /*a760*/  UIMAD.WIDE UR12, UR4, 0x80, UR12 ;  /* 0x00000080040c78a5 */ /* 0x000fcc000f8e020c */
[----:B------:R-:W-:Y:S06]  /*a770*/  @!P0 BRA `(.L_x_197) ;  /* 0x0000000000c88947 */ /* 0x000fec0003800000 */
[----:B------:R-:W1:Y:S01]  /*a780*/  LDC.64 R8, c[0x0][0x300] ;  /* 0x0000c000ff087b82 */ /* 0x000e620000000a00 */
[----:B------:R-:W-:Y:S02]  /*a790*/  UMOV UR4, 0x400 ;  /* 0x0000040000047882 */ /* 0x000fe40000000000 */
[----:B--2---:R-:W-:-:S05]  /*a7a0*/  ULEA UR4, UR42, UR4, 0x18 ;  /* 0x000000042a047291 */ /* 0x004fca000f8ec03f */
[----:B------:R-:W1:Y:S08]  /*a7b0*/  LDC.64 R10, c[0x0][0x308] ;  /* 0x0000c200ff0a7b82 */ /* 0x000e700000000a00 */
[----:B------:R-:W2:Y:S08]  /*a7c0*/  LDC.64 R4, c[0x0][0x330] ;  /* 0x0000cc00ff047b82 */ /* 0x000eb00000000a00 */
[----:B------:R-:W2:Y:S01]  /*a7d0*/  LDC.64 R6, c[0x0][0x338] ;  /* 0x0000ce00ff067b82 */ /* 0x000ea20000000a00 */
[----:B-1----:R1:W-:Y:S07]  /*a7e0*/  STS.128 [UR4+0x38600], R8 ;  /* 0x03860008ff007988 */ /* 0x0023ee0008000c04 */
[----:B------:R-:W4:Y:S08]  /*a7f0*/  LDC.64 R32, c[0x0][0x310] ;  /* 0x0000c400ff207b82 */ /* 0x000f300000000a00 */
[----:B------:R-:W4:Y:S01]  /*a800*/  LDC.64 R34, c[0x0][0x318] ;  /* 0x0000c600ff227b82 */ /* 0x000f220000000a00 */
[----:B--2---:R2:W-:Y:S07]  /*a810*/  STS.128 [UR4+0x38630], R4 ;  /* 0x03863004ff007988 */ /* 0x0045ee0008000c04 */
[----:B------:R-:W5:Y:S08]  /*a820*/  LDC.64 R28, c[0x0][0x320] ;  /* 0x0000c800ff1c7b82 */ /* 0x000f700000000a00 */
[----:B------:R-:W5:Y:S08]  /*a830*/  LDC.64 R30, c[0x0][0x328] ;  /* 0x0000ca00ff1e7b82 */ /* 0x000f700000000a00 */
[----:B------:R-:W3:Y:S01]  /*a840*/  LDC.64 R24, c[0x0][0x340] ;  /* 0x0000d000ff187b82 */ /* 0x000ee20000000a00 */
[----:B----4-:R4:W-:Y:S07]  /*a850*/  STS.128 [UR4+0x38610], R32 ;  /* 0x03861020ff007988 */ /* 0x0109ee0008000c04 */
[----:B------:R-:W3:Y:S08]  /*a860*/  LDC.64 R26, c[0x0][0x348] ;  /* 0x0000d200ff1a7b82 */ /* 0x000ef00000000a00 */
[----:B------:R-:W2:Y:S01]  /*a870*/  LDC.64 R20, c[0x0][0x350] ;  /* 0x0000d400ff147b82 */ /* 0x000ea20000000a00 */
[----:B-----5:R5:W-:Y:S07]  /*a880*/  STS.128 [UR4+0x38620], R28 ;  /* 0x0386201cff007988 */ /* 0x020bee0008000c04 */
[----:B------:R-:W2:Y:S08]  /*a890*/  LDC.64 R22, c[0x0][0x358] ;  /* 0x0000d600ff167b82 */ /* 0x000eb00000000a00 */
[----:B------:R-:W4:Y:S01]  /*a8a0*/  LDC.64 R12, c[0x0][0x360] ;  /* 0x0000d800ff0c7b82 */ /* 0x000f220000000a00 */
[----:B---3--:R3:W-:Y:S07]  /*a8b0*/  STS.128 [UR4+0x38640], R24 ;  /* 0x03864018ff007988 */ /* 0x0087ee0008000c04 */
[----:B------:R-:W4:Y:S08]  /*a8c0*/  LDC.64 R14, c[0x0][0x368] ;  /* 0x0000da00ff0e7b82 */ /* 0x000f300000000a00 */
[----:B-1----:R-:W1:Y:S01]  /*a8d0*/  LDC.64 R8, c[0x0][0x370] ;  /* 0x0000dc00ff087b82 */ /* 0x002e620000000a00 */
[----:B--2---:R2:W-:Y:S07]  /*a8e0*/  STS.128 [UR4+0x38650], R20 ;  /* 0x03865014ff007988 */ /* 0x0045ee0008000c04 */
[----:B------:R-:W1:Y:S08]  /*a8f0*/  LDC.64 R10, c[0x0][0x378] ;  /* 0x0000de00ff0a7b82 */ /* 0x000e700000000a00 */
[----:B------:R-:W5:Y:S01]  /*a900*/  LDC.64 R4, c[0x0][0x410] ;  /* 0x00010400ff047b82 */ /* 0x000f620000000a00 */
[----:B----4-:R4:W-:Y:S07]  /*a910*/  STS.128 [UR4+0x38660], R12 ;  /* 0x0386600cff007988 */ /* 0x0109ee0008000c04 */
[----:B------:R-:W5:Y:S01]  /*a920*/  LDC.64 R6, c[0x0][0x418] ;  /* 0x00010600ff067b82 */ /* 0x000f620000000a00 */
[----:B-1----:R1:W-:Y:S07]  /*a930*/  STS.128 [UR4+0x38670], R8 ;  /* 0x03867008ff007988 */ /* 0x0023ee0008000c04 */
[----:B------:R-:W2:Y:S08]  /*a940*/  LDC.64 R32, c[0x0][0x400] ;  /* 0x00010000ff207b82 */ /* 0x000eb00000000a00 */
[----:B------:R-:W2:Y:S01]  /*a950*/  LDC.64 R34, c[0x0][0x408] ;  /* 0x00010200ff227b82 */ /* 0x000ea20000000a00 */
[----:B-----5:R5:W-:Y:S07]  /*a960*/  STS.128 [UR4+0x38690], R4 ;  /* 0x03869004ff007988 */ /* 0x020bee0008000c04 */
[----:B------:R-:W4:Y:S08]  /*a970*/  LDC.64 R28, c[0x0][0x420] ;  /* 0x00010800ff1c7b82 */ /* 0x000f300000000a00 */
[----:B------:R-:W4:Y:S08]  /*a980*/  LDC.64 R30, c[0x0][0x428] ;  /* 0x00010a00ff1e7b82 */ /* 0x000f300000000a00 */
[----:B---3--:R-:W3:Y:S01]  /*a990*/  LDC.64 R24, c[0x0][0x430] ;  /* 0x00010c00ff187b82 */ /* 0x008ee20000000a00 */
[----:B--2---:R2:W-:Y:S07]  /*a9a0*/  STS.128 [UR4+0x38680], R32 ;  /* 0x03868020ff007988 */ /* 0x0045ee0008000c04 */
[----:B------:R-:W3:Y:S08]  /*a9b0*/  LDC.64 R26, c[0x0][0x438] ;  /* 0x00010e00ff1a7b82 */ /* 0x000ef00000000a00 */
[----:B------:R-:W5:Y:S01]  /*a9c0*/  LDC.64 R20, c[0x0][0x440] ;  /* 0x00011000ff147b82 */ /* 0x000f620000000a00 */
[----:B----4-:R2:W-:Y:S07]  /*a9d0*/  STS.128 [UR4+0x386a0], R28 ;  /* 0x0386a01cff007988 */ /* 0x0105ee0008000c04 */
[----:B------:R-:W5:Y:S08]  /*a9e0*/  LDC.64 R22, c[0x0][0x448] ;  /* 0x00011200ff167b82 */ /* 0x000f700000000a00 */
[----:B------:R-:W4:Y:S01]  /*a9f0*/  LDC.64 R12, c[0x0][0x450] ;  /* 0x00011400ff0c7b82 */ /* 0x000f220000000a00 */
[----:B---3--:R2:W-:Y:S07]  /*aa00*/  STS.128 [UR4+0x386b0], R24 ;  /* 0x0386b018ff007988 */ /* 0x0085ee0008000c04 */
[----:B------:R-:W4:Y:S08]  /*aa10*/  LDC.64 R14, c[0x0][0x458] ;  /* 0x00011600ff0e7b82 */ /* 0x000f300000000a00 */
[----:B-1----:R-:W1:Y:S01]  /*aa20*/  LDC.64 R8, c[0x0][0x460] ;  /* 0x00011800ff087b82 */ /* 0x002e620000000a00 */
[----:B-----5:R2:W-:Y:S07]  /*aa30*/  STS.128 [UR4+0x386c0], R20 ;  /* 0x0386c014ff007988 */ /* 0x0205ee0008000c04 */
[----:B------:R-:W1:Y:S08]  /*aa40*/  LDC.64 R10, c[0x0][0x468] ;  /* 0x00011a00ff0a7b82 */ /* 0x000e700000000a00 */
[----:B------:R-:W3:Y:S01]  /*aa50*/  LDC.64 R4, c[0x0][0x470] ;  /* 0x00011c00ff047b82 */ /* 0x000ee20000000a00 */
[----:B----4-:R2:W-:Y:S07]  /*aa60*/  STS.128 [UR4+0x386d0], R12 ;  /* 0x0386d00cff007988 */ /* 0x0105ee0008000c04 */
[----:B------:R-:W3:Y:S01]  /*aa70*/  LDC.64 R6, c[0x0][0x478] ;  /* 0x00011e00ff067b82 */ /* 0x000ee20000000a00 */
[----:B-1----:R2:W-:Y:S04]  /*aa80*/  STS.128 [UR4+0x386e0], R8 ;  /* 0x0386e008ff007988 */ /* 0x0025e80008000c04 */
[----:B---3--:R2:W-:Y:S02]  /*aa90*/  STS.128 [UR4+0x386f0], R4 ;  /* 0x0386f004ff007988 */ /* 0x0085e40008000c04 */
.L_x_197:
[----:B--2---:R-:W-:Y:S05]  /*aaa0*/  BSYNC B0 ;  /* 0x0000000000007941 */ /* 0x004fea0003800000 */
.L_x_196:
[----:B------:R-:W-:Y:S01]  /*aab0*/  ELECT P0, URZ, PT ;  /* 0x00000000003f782f */ /* 0x000fe20003800000 */
[----:B------:R-:W-:Y:S01]  /*aac0*/  NOP ;  /* 0x0000000000007918 */ /* 0x000fe20000000000 */
[----:B------:R-:W-:Y:S11]  /*aad0*/  BSSY B0, `(.L_x_198) ;  /* 0x000004c000007945 */ /* 0x000ff60003800000 */
[----:B------:R-:W-:Y:S05]  /*aae0*/  @!P0 BRA `(.L_x_199) ;  /* 0x0000000400288947 */ /* 0x000fea0003800000 */
[C---:B------:R-:W-:Y:S01]  /*aaf0*/  IMAD.SHL.U32 R20, R18.reuse, 0x8, RZ ;  /* 0x0000000812147824 */ /* 0x040fe200078e00ff */
[----:B------:R-:W-:Y:S01]  /*ab00*/  ULDC.64 UR4, c[0x0][0x518] ;  /* 0x0001460000047ab9 */ /* 0x000fe20000000a00 */
[----:B------:R-:W-:Y:S01]  /*ab10*/  ULDC.64 UR6, c[0x0][0x528] ;  /* 0x00014a0000067ab9 */ /* 0x000fe20000000a00 */
[----:B------:R-:W-:Y:S02]  /*ab20*/  SHF.L.U64.HI R3, R18, 0x3, R3 ;  /* 0x0000000312037819 */ /* 0x000fe40000010203 */
[C---:B------:R-:W-:Y:S02]  /*ab30*/  IADD3 R6, P0, R20.reuse, UR4, RZ ;  /* 0x0000000414067c10 */ /* 0x040fe4000ff1e0ff */
[----:B------:R-:W-:Y:S02]  /*ab40*/  IADD3 R4, P1, R20, UR6, RZ ;  /* 0x0000000614047c10 */ /* 0x000fe4000ff3e0ff */
[C---:B------:R-:W-:Y:S01]  /*ab50*/  IADD3.X R7, R3.reuse, UR5, RZ, P0, !PT ;  /* 0x0000000503077c10 */ /* 0x040fe200087fe4ff */
[----:B------:R-:W-:Y:S01]  /*ab60*/  ULDC.64 UR4, c[0x0][0x510] ;  /* 0x0001440000047ab9 */ /* 0x000fe20000000a00 */
[----:B------:R-:W-:Y:S01]  /*ab70*/  IADD3.X R5, R3, UR7, RZ, P1, !PT ;  /* 0x0000000703057c10 */ /* 0x000fe20008ffe4ff */
[----:B------:R-:W-:-:S03]  /*ab80*/  ULDC.64 UR6, c[0x0][0x520] ;  /* 0x0001480000067ab9 */ /* 0x000fc60000000a00 */
[----:B------:R-:W2:Y:S04]  /*ab90*/  LDG.E.64 R6, desc[UR58][R6.64] ;  /* 0x0000003a06067981 */ /* 0x000ea8000c1e1b00 */
[----:B------:R-:W4:Y:S01]  /*aba0*/  LDG.E.64 R4, desc[UR58][R4.64] ;  /* 0x0000003a04047981 */ /* 0x000f22000c1e1b00 */
[C---:B------:R-:W-:Y:S02]  /*abb0*/  IADD3 R22, P0, R20.reuse, UR4, RZ ;  /* 0x0000000414167c10 */ /* 0x040fe4000ff1e0ff */
[----:B------:R-:W-:Y:S02]  /*abc0*/  IADD3 R20, P1, R20, UR6, RZ ;  /* 0x0000000614147c10 */ /* 0x000fe4000ff3e0ff */
[C---:B------:R-:W-:Y:S02]  /*abd0*/  IADD3.X R23, R3.reuse, UR5, RZ, P0, !PT ;  /* 0x0000000503177c10 */ /* 0x040fe400087fe4ff */
[----:B------:R-:W-:-:S04]  /*abe0*/  IADD3.X R21, R3, UR7, RZ, P1, !PT ;  /* 0x0000000703157c10 */ /* 0x000fc80008ffe4ff */
[----:B------:R-:W5:Y:S04]  /*abf0*/  LDG.E.64 R22, desc[UR58][R22.64] ;  /* 0x0000003a16167981 */ /* 0x000f68000c1e1b00 */
[----:B------:R-:W3:Y:S01]  /*ac00*/  LDG.E.64 R20, desc[UR58][R20.64] ;  /* 0x0000003a14147981 */ /* 0x000ee2000c1e1b00 */
[----:B------:R-:W-:Y:S01]  /*ac10*/  UMOV UR4, 0x400 ;  /* 0x0000040000047882 */ /* 0x000fe20000000000 */
[----:B------:R-:W-:Y:S01]  /*ac20*/  VIADD R13, R0, 0xffffffff ;  /* 0xffffffff000d7836 */ /* 0x000fe20000000000 */
[----:B------:R-:W-:Y:S01]  /*ac30*/  ULEA UR4, UR42, UR4, 0x18 ;  /* 0x000000042a047291 */ /* 0x000fe2000f8ec03f */
[----:B------:R-:W-:-:S03]  /*ac40*/  CS2R R14, SRZ ;  /* 0x00000000000e7805 */ /* 0x000fc6000001ff00 */
[----:B------:R-:W-:Y:S02]  /*ac50*/  UIADD3 UR5, UR4, 0x38600, URZ ;  /* 0x0003860004057890 */ /* 0x000fe4000fffe03f */
[----:B------:R-:W-:-:S03]  /*ac60*/  UIADD3 UR6, UR4, 0x38680, URZ ;  /* 0x0003868004067890 */ /* 0x000fc6000fffe03f */
[----:B------:R-:W1:Y:S01]  /*ac70*/  LDS R8, [UR4+0x3861c] ;  /* 0x03861c04ff087984 */ /* 0x000e620008000800 */
[----:B------:R-:W-:Y:S02]  /*ac80*/  IMAD.U32 R24, RZ, RZ, UR5 ;  /* 0x00000005ff187e24 */ /* 0x000fe4000f8e00ff */
[----:B------:R-:W-:Y:S01]  /*ac90*/  IMAD.U32 R26, RZ, RZ, UR6 ;  /* 0x00000006ff1a7e24 */ /* 0x000fe2000f8e00ff */
[----:B------:R-:W1:Y:S02]  /*aca0*/  LDS R9, [UR4+0x3869c] ;  /* 0x03869c04ff097984 */ /* 0x000e640008000800 */
[----:B------:R-:W-:Y:S02]  /*acb0*/  SHF.R.U64 R24, R24, 0x4, RZ ;  /* 0x0000000418187819 */ /* 0x000fe400000012ff */
[----:B------:R-:W-:Y:S01]  /*acc0*/  SHF.R.U64 R26, R26, 0x4, RZ ;  /* 0x000000041a1a7819 */ /* 0x000fe200000012ff */
[----:B------:R-:W-:Y:S04]  /*acd0*/  STS [UR4+0x38630], RZ ;  /* 0x038630ffff007988 */ /* 0x000fe80008000804 */
[----:B------:R-:W-:Y:S04]  /*ace0*/  STS [UR4+0x38610], R24 ;  /* 0x03861018ff007988 */ /* 0x000fe80008000804 */
[----:B------:R-:W-:Y:S04]  /*acf0*/  STS [UR4+0x38614], R24 ;  /* 0x03861418ff007988 */ /* 0x000fe80008000804 */
[----:B------:R-:W-:Y:S04]  /*ad00*/  STS [UR4+0x38690], R26 ;  /* 0x0386901aff007988 */ /* 0x000fe80008000804 */
[----:B------:R-:W-:Y:S04]  /*ad10*/  STS [UR4+0x38694], R26 ;  /* 0x0386941aff007988 */ /* 0x000fe80008000804 */
[----:B------:R-:W-:Y:S01]  /*ad20*/  STS [UR4+0x386b0], RZ ;  /* 0x0386b0ffff007988 */ /* 0x000fe20008000804 */
[----:B--2---:R-:W-:-:S02]  /*ad30*/  LOP3.LUT R7, R7, 0x1fffffff, RZ, 0xc0, !PT ;  /* 0x1fffffff07077812 */ /* 0x004fc400078ec0ff */
[----:B----4-:R-:W-:Y:S02]  /*ad40*/  LOP3.LUT R3, R5, 0x1fffffff, RZ, 0xc0, !PT ;  /* 0x1fffffff05037812 */ /* 0x010fe400078ec0ff */
[----:B------:R-:W-:Y:S02]  /*ad50*/  SHF.R.U32.HI R11, RZ, 0x4, R7 ;  /* 0x00000004ff0b7819 */ /* 0x000fe40000011607 */
[----:B------:R-:W-:Y:S02]  /*ad60*/  SHF.R.U32.HI R10, RZ, 0x4, R3 ;  /* 0x00000004ff0a7819 */ /* 0x000fe40000011603 */
[----:B-1----:R-:W-:Y:S02]  /*ad70*/  LOP3.LUT R8, R8, 0xf, R11, 0xb8, !PT ;  /* 0x0000000f08087812 */ /* 0x002fe400078eb80b */
[----:B------:R-:W-:Y:S02]  /*ad80*/  LOP3.LUT R9, R9, 0xf, R10, 0xb8, !PT ;  /* 0x0000000f09097812 */ /* 0x000fe400078eb80a */
[----:B------:R-:W-:Y:S01]  /*ad90*/  SHF.R.U64 R7, R6, 0x4, R7 ;  /* 0x0000000406077819 */ /* 0x000fe20000001207 */
[----:B------:R1:W-:Y:S01]  /*ada0*/  STS [UR4+0x3861c], R8 ;  /* 0x03861c08ff007988 */ /* 0x0003e20008000804 */
[----:B------:R-:W-:-:S03]  /*adb0*/  SHF.R.U64 R3, R4, 0x4, R3 ;  /* 0x0000000404037819 */ /* 0x000fc60000001203 */
[----:B------:R2:W-:Y:S04]  /*adc0*/  STS [UR4+0x3869c], R9 ;  /* 0x03869c09ff007988 */ /* 0x0005e80008000804 */
[----:B------:R-:W4:Y:S01]  /*add0*/  LDS R5, [UR4+0x3861c] ;  /* 0x03861c04ff057984 */ /* 0x000f220008000800 */
[----:B-1----:R-:W-:-:S03]  /*ade0*/  VIADD R8, R36, 0xffffffff ;  /* 0xffffffff24087836 */ /* 0x002fc60000000000 */
[----:B------:R-:W1:Y:S01]  /*adf0*/  LDS R10, [UR4+0x3869c] ;  /* 0x03869c04ff0a7984 */ /* 0x000e620008000800 */
[----:B--2---:R-:W-:Y:S02]  /*ae00*/  VIADD R9, R2, 0xffffffff ;  /* 0xffffffff02097836 */ /* 0x004fe40000000000 */
[----:B------:R-:W-:Y:S01]  /*ae10*/  IMAD.MOV.U32 R12, RZ, RZ, R8 ;  /* 0x000000ffff0c7224 */ /* 0x000fe200078e0008 */
[----:B------:R-:W-:Y:S04]  /*ae20*/  STS [UR4+0x3860c], R7 ;  /* 0x03860c07ff007988 */ /* 0x000fe80008000804 */
[----:B------:R-:W-:Y:S04]  /*ae30*/  STS.128 [UR4+0x386a0], R12 ;  /* 0x0386a00cff007988 */ /* 0x000fe80008000c04 */
[----:B-----5:R-:W-:Y:S04]  /*ae40*/  STS.64 [UR4+0x38600], R22 ;  /* 0x03860016ff007988 */ /* 0x020fe80008000a04 */
[----:B---3--:R-:W-:Y:S04]  /*ae50*/  STS.64 [UR4+0x38680], R20 ;  /* 0x03868014ff007988 */ /* 0x008fe80008000a04 */
[----:B------:R-:W-:Y:S01]  /*ae60*/  STS [UR4+0x3868c], R3 ;  /* 0x03868c03ff007988 */ /* 0x000fe20008000804 */
[----:B----4-:R-:W-:-:S02]  /*ae70*/  LOP3.LUT R5, R5, 0xf0, RZ, 0xb8, !PT ;  /* 0x000000f005057812 */ /* 0x010fc400078eb8ff */
[----:B-1----:R-:W-:-:S03]  /*ae80*/  LOP3.LUT R10, R10, 0xf0, RZ, 0xb8, !PT ;  /* 0x000000f00a0a7812 */ /* 0x002fc600078eb8ff */
[----:B------:R-:W-:Y:S04]  /*ae90*/  STS [UR4+0x3861c], R5 ;  /* 0x03861c05ff007988 */ /* 0x000fe80008000804 */
[----:B------:R1:W-:Y:S04]  /*aea0*/  STS [UR4+0x3869c], R10 ;  /* 0x03869c0aff007988 */ /* 0x0003e80008000804 */
[----:B------:R-:W2:Y:S04]  /*aeb0*/  LDS R25, [UR4+0x3861c] ;  /* 0x03861c04ff197984 */ /* 0x000ea80008000800 */
[----:B------:R-:W3:Y:S01]  /*aec0*/  LDS R27, [UR4+0x3869c] ;  /* 0x03869c04ff1b7984 */ /* 0x000ee20008000800 */
[----:B-1----:R-:W-:-:S05]  /*aed0*/  CS2R R10, SRZ ;  /* 0x00000000000a7805 */ /* 0x002fca000001ff00 */
[----:B------:R-:W-:Y:S01]  /*aee0*/  STS.128 [UR4+0x38620], R8 ;  /* 0x03862008ff007988 */ /* 0x000fe20008000c04 */
[----:B--2---:R-:W-:Y:S02]  /*aef0*/  LOP3.LUT R25, R25, 0xf00, RZ, 0xb8, !PT ;  /* 0x00000f0019197812 */ /* 0x004fe400078eb8ff */
[----:B---3--:R-:W-:-:S03]  /*af00*/  LOP3.LUT R27, R27, 0xf00, RZ, 0xb8, !PT ;  /* 0x00000f001b1b7812 */ /* 0x008fc600078eb8ff */
[----:B------:R-:W-:Y:S04]  /*af10*/  STS.64 [UR4+0x38618], R24 ;  /* 0x03861818ff007988 */ /* 0x000fe80008000a04 */
[----:B------:R-:W-:Y:S04]  /*af20*/  STS.64 [UR4+0x38698], R26 ;  /* 0x0386981aff007988 */ /* 0x000fe80008000a04 */
[----:B------:R-:W1:Y:S04]  /*af30*/  LDS R5, [UR4+0x3861c] ;  /* 0x03861c04ff057984 */ /* 0x000e680008000800 */
[----:B------:R-:W2:Y:S01]  /*af40*/  LDS R28, [UR4+0x3869c] ;  /* 0x03869c04ff1c7984 */ /* 0x000ea20008000800 */
[----:B-1----:R-:W-:-:S02]  /*af50*/  LOP3.LUT R0, R5, 0xf000, RZ, 0xb8, !PT ;  /* 0x0000f00005007812 */ /* 0x002fc400078eb8ff */
[----:B--2---:R-:W-:-:S03]  /*af60*/  LOP3.LUT R2, R28, 0xf000, RZ, 0xb8, !PT ;  /* 0x0000f0001c027812 */ /* 0x004fc600078eb8ff */
[----:B------:R1:W-:Y:S04]  /*af70*/  STS [UR4+0x3861c], R0 ;  /* 0x03861c00ff007988 */ /* 0x0003e80008000804 */
[----:B------:R1:W-:Y:S02]  /*af80*/  STS [UR4+0x3869c], R2 ;  /* 0x03869c02ff007988 */ /* 0x0003e40008000804 */
.L_x_199:
[----:B------:R-:W-:Y:S05]  /*af90*/  BSYNC B0 ;  /* 0x0000000000007941 */ /* 0x000fea0003800000 */
.L_x_198:
[----:B------:R-:W-:Y:S01]  /*afa0*/  ELECT P0, URZ, PT ;  /* 0x00000000003f782f */ /* 0x000fe20003800000 */
[----:B------:R-:W-:Y:S01]  /*afb0*/  NOP ;  /* 0x0000000000007918 */ /* 0x000fe20000000000 */
[----:B------:R-:W-:Y:S11]  /*afc0*/  BSSY B0, `(.L_x_200) ;  /* 0x0000004000007945 */ /* 0x000ff60003800000 */
[----:B------:R-:W-:Y:S05]  /*afd0*/  @!P0 BRA `(.L_x_201) ;  /* 0x0000000000088947 */ /* 0x000fea0003800000 */
[----:B------:R0:W-:Y:S01]  /*afe0*/  UTMACMDFLUSH ;  /* 0x00000000000079b7 */ /* 0x0001e20000000000 */
[----:B------:R-:W-:-:S04]  /*aff0*/  DEPBAR.LE SB0, 0x0 ;  /* 0x000080000000791a */ /* 0x000fc80000000000 */
.L_x_201:
[----:B------:R-:W-:Y:S05]  /*b000*/  BSYNC B0 ;  /* 0x0000000000007941 */ /* 0x000fea0003800000 */
.L_x_200:
[----:B------:R-:W-:Y:S01]  /*b010*/  UMOV UR4, 0x400 ;  /* 0x0000040000047882 */ /* 0x000fe20000000000 */
[----:B---3--:R-:W-:Y:S01]  /*b020*/  IMAD.SHL.U32 R37, R37, 0x4, RZ ;  /* 0x0000000425257824 */ /* 0x008fe200078e00ff */
[----:B------:R-:W-:Y:S01]  /*b030*/  ULEA UR18, UR42, UR4, 0x18 ;  /* 0x000000042a127291 */ /* 0x000fe2000f8ec03f */
[----:B------:R-:W-:-:S03]  /*b040*/  ULDC UR14, c[0x0][0x884] ;  /* 0x00022100000e7ab9 */ /* 0x000fc60000000800 */
[----:B------:R-:W-:Y:S01]  /*b050*/  UIADD3 UR20, UR18, 0x38600, URZ ;  /* 0x0003860012147890 */ /* 0x000fe2000fffe03f */
[----:B------:R-:W-:Y:S01]  /*b060*/  IADD3 R4, P0, R37, UR12, RZ ;  /* 0x0000000c25047c10 */ /* 0x000fe2000ff1e0ff */
[----:B------:R-:W-:Y:S01]  /*b070*/  UIMAD.WIDE UR14, UR14, 0x80, UR12 ;  /* 0x000000800e0e78a5 */ /* 0x000fe2000f8e020c */
[----:B------:R-:W-:-:S03]  /*b080*/  IMAD.MOV.U32 R6, RZ, RZ, 0x1 ;  /* 0x00000001ff067424 */ /* 0x000fc600078e00ff */
[----:B------:R-:W-:Y:S02]  /*b090*/  IMAD.X R5, RZ, RZ, UR13, P0 ;  /* 0x0000000dff057e24 */ /* 0x000fe400080e06ff */
[----:B-1----:R-:W-:Y:S01]  /*b0a0*/  IADD3 R2, P1, R37, UR14, RZ ;  /* 0x0000000e25027c10 */ /* 0x002fe2000ff3e0ff */
[----:B------:R-:W1:Y:S04]  /*b0b0*/  LDS R7, [R37+UR20] ;  /* 0x0000001425077984 */ /* 0x000e680008000800 */
[----:B------:R-:W2:Y:S01]  /*b0c0*/  LDS R9, [R37+UR20+0x80] ;  /* 0x0000801425097984 */ /* 0x000ea20008000800 */
[----:B------:R-:W-:Y:S01]  /*b0d0*/  IMAD.X R3, RZ, RZ, UR15, P1 ;  /* 0x0000000fff037e24 */ /* 0x000fe200088e06ff */
[----:B------:R-:W-:Y:S01]  /*b0e0*/  MOV R8, 0x1 ;  /* 0x0000000100087802 */ /* 0x000fe20000000f00 */
[----:B------:R-:W-:Y:S01]  /*b0f0*/  BSSY B0, `(.L_x_202) ;  /* 0x00000e8000007945 */ /* 0x000fe20003800000 */
[----:B------:R-:W-:Y:S01]  /*b100*/  USHF.L.U32 UR4, UR42, 0x7, URZ ;  /* 0x000000072a047899 */ /* 0x000fe2000800063f */
[----:B------:R-:W-:Y:S01]  /*b110*/  IMAD.MOV.U32 R0, RZ, RZ, RZ ;  /* 0x000000ffff007224 */ /* 0x000fe200078e00ff */
[----:B------:R-:W-:Y:S01]  /*b120*/  USHF.L.U32 UR5, UR42, 0xe, URZ ;  /* 0x0000000e2a057899 */ /* 0x000fe2000800063f */
[----:B------:R-:W-:-:S02]  /*b130*/  IMAD.MOV.U32 R20, RZ, RZ, 0x1 ;  /* 0x00000001ff147424 */ /* 0x000fc400078e00ff */
[----:B------:R-:W-:Y:S02]  /*b140*/  IMAD.MOV.U32 R21, RZ, RZ, RZ ;  /* 0x000000ffff157224 */ /* 0x000fe400078e00ff */
[----:B------:R-:W-:Y:S01]  /*b150*/  IMAD.MOV.U32 R22, RZ, RZ, RZ ;  /* 0x000000ffff167224 */ /* 0x000fe200078e00ff */
[----:B------:R-:W-:Y:S02]  /*b160*/  ULOP3.LUT UR22, UR54, 0x1, URZ, 0xfc, !UPT ;  /* 0x0000000136167892 */ /* 0x000fe4000f8efc3f */
[----:B------:R-:W-:Y:S02]  /*b170*/  ULOP3.LUT UR19, UR53, 0x2, URZ, 0xfc, !UPT ;  /* 0x0000000235137892 */ /* 0x000fe4000f8efc3f */
[----:B------:R-:W-:Y:S02]  /*b180*/  ULOP3.LUT UR16, UR4, 0x80, URZ, 0xc0, !UPT ;  /* 0x0000008004107892 */ /* 0x000fe4000f8ec03f */
[----:B------:R-:W-:Y:S02]  /*b190*/  ULOP3.LUT UR17, UR5, 0x4000, URZ, 0xc0, !UPT ;  /* 0x0000400005117892 */ /* 0x000fe4000f8ec03f */
[----:B------:R-:W-:Y:S01]  /*b1a0*/  UIADD3 UR21, UR18, 0x38680, URZ ;  /* 0x0003868012157890 */ /* 0x000fe2000fffe03f */
[----:B-1----:R-:W5:Y:S04]  /*b1b0*/  ATOMG.E.EXCH.STRONG.GPU PT, RZ, [R4], R7 ;  /* 0x0000000704ff73a8 */ /* 0x002f6800041ee100 */
[----:B--2---:R1:W5:Y:S02]  /*b1c0*/  ATOMG.E.EXCH.STRONG.GPU PT, RZ, [R2], R9 ;  /* 0x0000000902ff73a8 */ /* 0x00436400041ee100 */
[----:B-1----:R-:W-:-:S02]  /*b1d0*/  PRMT R2, R6, 0x7610, R2 ;  /* 0x0000761006027816 */ /* 0x002fc40000000002 */
[----:B------:R-:W-:-:S07]  /*b1e0*/  PRMT R3, R8, 0x7610, R3 ;  /* 0x0000761008037816 */ /* 0x000fce0000000003 */
.L_x_221:
[----:B------:R-:W-:Y:S01]  /*b1f0*/  LOP3.LUT P0, RZ, R3, 0xff, RZ, 0xc0, !PT ;  /* 0x000000ff03ff7812 */ /* 0x000fe2000780c0ff */
[----:B-----5:R-:W-:Y:S01]  /*b200*/  VIADD R4, R36, 0x7f ;  /* 0x0000007f24047836 */ /* 0x020fe20000000000 */
[----:B------:R-:W-:Y:S05]  /*b210*/  YIELD ;  /* 0x0000000000007946 */ /* 0x000fea0003800000 */
[----:B------:R-:W-:Y:S01]  /*b220*/  SHF.R.S32.HI R5, RZ, 0x1f, R4 ;  /* 0x0000001fff057819 */ /* 0x000fe20000011404 */
[----:B------:R-:W-:Y:S03]  /*b230*/  BSSY B1, `(.L_x_203) ;  /* 0x0000008000017945 */ /* 0x000fe60003800000 */
[----:B------:R-:W-:-:S02]  /*b240*/  LEA.HI R5, R5, R4, RZ, 0x7 ;  /* 0x0000000405057211 */ /* 0x000fc400078f38ff */
[----:B------:R-:W-:Y:S05]  /*b250*/  @!P0 BRA `(.L_x_204) ;  /* 0x0000000000148947 */ /* 0x000fea0003800000 */
[----:B------:R-:W-:-:S04]  /*b260*/  DEPBAR {5,4,3,2,1,0} ;  /* 0x0000003f0000791a */ /* 0x000fc80000000000 */
[----:B------:R1:W-:Y:S01]  /*b270*/  UTMACCTL.IV [UR12] ;  /* 0x000000000c0079b9 */ /* 0x0003e20008000000 */
[----:B------:R-:W-:-:S04]  /*b280*/  DEPBAR {5,4,3,2,1,0} ;  /* 0x0000003f0000791a */ /* 0x000fc80000000000 */
[----:B------:R1:W-:Y:S02]  /*b290*/  UTMACCTL.IV [UR14] ;  /* 0x000000000e0079b9 */ /* 0x0003e40008000000 */
[----:B-1----:R-:W-:Y:S01]  /*b2a0*/  NOP ;  /* 0x0000000000007918 */ /* 0x002fe20000000000 */
.L_x_204:
[----:B------:R-:W-:Y:S05]  /*b2b0*/  BSYNC B1 ;  /* 0x0000000000017941 */ /* 0x000fea0003800000 */
.L_x_203:
[----:B------:R-:W-:Y:S01]  /*b2c0*/  UMOV UR4, 0xffffffff ;  /* 0xffffffff00047882 */ /* 0x000fe20000000000 */
[----:B------:R-:W-:Y:S02]  /*b2d0*/  SHF.R.S32.HI R7, RZ, 0x7, R5 ;  /* 0x00000007ff077819 */ /* 0x000fe40000011405 */
[----:B------:R-:W-:Y:S05]  /*b2e0*/  BRA.DIV UR4, `(.L_x_205) ;  /* 0x0000003e04047947 */ /* 0x000fea000b800000 */
[----:B-----5:R-:W-:-:S13]  /*b2f0*/  ELECT P6, URZ, PT ;  /* 0x00000000003f782f */ /* 0x020fda00038c0000 */
.L_x_293:
[----:B------:R-:W-:Y:S01]  /*b300*/  ISETP.LT.OR P6, PT, R36, 0x1, !P6 ;  /* 0x000000012400780c */ /* 0x000fe200077c1670 */
[----:B------:R-:W-:-:S12]  /*b310*/  BSSY B1, `(.L_x_206) ;  /* 0x000002e000017945 */ /* 0x000fd80003800000 */
[----:B------:R-:W-:Y:S05]  /*b320*/  @P6 BRA `(.L_x_207) ;  /* 0x0000000000b06947 */ /* 0x000fea0003800000 */
[----:B------:R-:W-:Y:S01]  /*b330*/  LEA R17, R17, UR16, 0x8 ;  /* 0x0000001011117c11 */ /* 0x000fe2000f8e40ff */
[----:B------:R-:W-:Y:S02]  /*b340*/  IMAD.SHL.U32 R16, R16, 0x80, RZ ;  /* 0x0000008010107824 */ /* 0x000fe400078e00ff */
[----:B------:R-:W-:Y:S02]  /*b350*/  VIADD R9, R7, 0x1 ;  /* 0x0000000107097836 */ /* 0x000fe40000000000 */
[----:B------:R-:W-:Y:S02]  /*b360*/  IMAD.MOV.U32 R10, RZ, RZ, RZ ;  /* 0x000000ffff0a7224 */ /* 0x000fe400078e00ff */
[----:B------:R-:W-:Y:S02]  /*b370*/  IMAD.MOV.U32 R3, RZ, RZ, R20 ;  /* 0x000000ffff037224 */ /* 0x000fe400078e0014 */
[----:B------:R-:W-:-:S07]  /*b380*/  IMAD.MOV.U32 R4, RZ, RZ, R0 ;  /* 0x000000ffff047224 */ /* 0x000fce00078e0000 */
.L_x_210:
[----:B-1----:R-:W-:Y:S01]  /*b390*/  LEA R8, R4, UR18, 0x3 ;  /* 0x0000001204087c11 */ /* 0x002fe2000f8e18ff */
[----:B------:R-:W-:Y:S05]  /*b3a0*/  YIELD ;  /* 0x0000000000007946 */ /* 0x000fea0003800000 */
[----:B------:R-:W-:Y:S02]  /*b3b0*/  SHF.L.U32 R5, R3, 0x1f, RZ ;  /* 0x0000001f03057819 */ /* 0x000fe400000006ff */
[----:B------:R-:W-:Y:S02]  /*b3c0*/  LOP3.LUT P1, RZ, R19, 0x7f, RZ, 0xc0, !PT ;  /* 0x0000007f13ff7812 */ /* 0x000fe4000782c0ff */
[----:B------:R-:W1:Y:S11]  /*b3d0*/  SYNCS.PHASECHK.TRANS64.TRYWAIT P0, [R8+URZ+0x384a0], R5 ;  /* 0x0384a005080075a7 */ /* 0x000e76000800017f */
[----:B------:R-:W2:Y:S01]  /*b3e0*/  @!P1 LDC R6, c[0x0][0x500] ;  /* 0x00014000ff069b82 */ /* 0x000ea20000000800 */
[----:B-1----:R-:W-:Y:S05]  /*b3f0*/  @!P0 BRA `(.L_x_208) ;  /* 0x0000003800e08947 */ /* 0x002fea0003800000 */
.L_x_294:
[----:B------:R-:W-:Y:S01]  /*b400*/  UPRMT UR4, UR19, 0x9910, URZ ;  /* 0x0000991013047896 */ /* 0x000fe2000800003f */
[----:B--2---:R2:W-:Y:S03]  /*b410*/  @!P1 SYNCS.ARRIVE.TRANS64 RZ, [R8+URZ+0x38480], R6 ;  /* 0x0384800608ff99a7 */ /* 0x0045e6000800003f */
[----:B------:R-:W-:-:S06]  /*b420*/  UISETP.NE.AND UP0, UPT, UR4, 0x2, UPT ;  /* 0x000000020400788c */ /* 0x000fcc000bf05270 */
[----:B------:R-:W-:-:S13]  /*b430*/  PLOP3.LUT P0, PT, PT, PT, UP0, 0x80, 0x0 ;  /* 0x000000000000781c */ /* 0x000fda0003f0f008 */
[----:B--2---:R-:W-:Y:S05]  /*b440*/  @P0 BRA `(.L_x_209) ;  /* 0x0000000000040947 */ /* 0x004fea0003800000 */
[----:B------:R-:W-:Y:S01]  /*b450*/  BPT.TRAP 0x1 ;  /* 0x000000040000795c */ /* 0x000fe20000300000 */
.L_x_209:
[----:B------:R-:W-:Y:S01]  /*b460*/  R2UR UR4, R4 ;  /* 0x00000000040472ca */ /* 0x000fe200000e0000 */
[----:B------:R-:W-:Y:S01]  /*b470*/  VIADD R9, R9, 0xffffffff ;  /* 0xffffffff09097836 */ /* 0x000fe20000000000 */
[----:B------:R-:W-:Y:S01]  /*b480*/  R2UR UR5, R8 ;  /* 0x00000000080572ca */ /* 0x000fe200000e0000 */
[----:B------:R-:W-:Y:S01]  /*b490*/  VIADD R4, R4, 0x1 ;  /* 0x0000000104047836 */ /* 0x000fe20000000000 */
[----:B------:R-:W-:Y:S01]  /*b4a0*/  R2UR UR6, R10 ;  /* 0x000000000a0672ca */ /* 0x000fe200000e0000 */
[----:B------:R-:W-:Y:S01]  /*b4b0*/  UMOV UR24, 0x0 ;  /* 0x0000000000187882 */ /* 0x000fe20000000000 */
[----:B------:R-:W-:Y:S01]  /*b4c0*/  R2UR UR7, R16 ;  /* 0x00000000100772ca */ /* 0x000fe200000e0000 */
[----:B------:R-:W-:Y:S01]  /*b4d0*/  UMOV UR25, 0x10000000 ;  /* 0x1000000000197882 */ /* 0x000fe20000000000 */
[----:B------:R-:W-:Y:S01]  /*b4e0*/  R2UR UR11, R17 ;  /* 0x00000000110b72ca */ /* 0x000fe200000e0000 */
[----:B------:R-:W-:Y:S01]  /*b4f0*/  UMOV UR23, 0x30000 ;  /* 0x0003000000177882 */ /* 0x000fe20000000000 */
[----:B------:R-:W-:Y:S01]  /*b500*/  ISETP.GT.AND P1, PT, R9, 0x1, PT ;  /* 0x000000010900780c */ /* 0x000fe20003f24270 */
[----:B------:R-:W-:Y:S01]  /*b510*/  VIADD R10, R10, 0x80 ;  /* 0x000000800a0a7836 */ /* 0x000fe20000000000 */
[----:B------:R-:W-:Y:S01]  /*b520*/  ISETP.NE.AND P0, PT, R4, 0x4, PT ;  /* 0x000000040400780c */ /* 0x000fe20003f05270 */
[----:B------:R-:W-:-:S02]  /*b530*/  ULEA UR8, UR4, UR17, 0xf ;  /* 0x0000001104087291 */ /* 0x000fc4000f8e783f */
[----:B------:R-:W-:Y:S01]  /*b540*/  ULEA UR4, UR4, UR18, 0xe ;  /* 0x0000001204047291 */ /* 0x000fe2000f8e703f */
[----:B------:R-:W-:Y:S01]  /*b550*/  SEL R6, RZ, 0x1, P0 ;  /* 0x00000001ff067807 */ /* 0x000fe20000000000 */
[----:B------:R-:W-:Y:S01]  /*b560*/  UIADD3 UR5, UR5, 0x38480, URZ ;  /* 0x0003848005057890 */ /* 0x000fe2000fffe03f */
[----:B------:R-:W-:Y:S01]  /*b570*/  SEL R4, R4, RZ, P0 ;  /* 0x000000ff04047207 */ /* 0x000fe20000000000 */
[----:B------:R-:W-:Y:S01]  /*b580*/  UIADD3 UR8, UR18, 0x10000, UR8 ;  /* 0x0001000012087890 */ /* 0x000fe2000fffe008 */
[----:B------:R-:W-:Y:S01]  /*b590*/  LOP3.LUT R3, R3, R6, RZ, 0x3c, !PT ;  /* 0x0000000603037212 */ /* 0x000fe200078e3cff */
[----:B------:R-:W-:-:S03]  /*b5a0*/  UMOV UR10, UR6 ;  /* 0x00000006000a7c82 */ /* 0x000fc60008000000 */
[----:B------:R-:W-:Y:S02]  /*b5b0*/  UMOV UR9, UR5 ;  /* 0x0000000500097c82 */ /* 0x000fe40008000000 */
[----:B------:R2:W-:Y:S02]  /*b5c0*/  UTMALDG.2D [UR4], [UR12], desc[UR24] ;  /* 0x000018040c0075b4 */ /* 0x0005e40008009000 */
[----:B------:R2:W-:Y:S02]  /*b5d0*/  UTMALDG.2D.MULTICAST [UR8], [UR14], UR23, desc[UR24] ;  /* 0x000018080e0073b4 */ /* 0x0005e40008009817 */
[----:B--2---:R-:W-:Y:S05]  /*b5e0*/  @P1 BRA `(.L_x_210) ;  /* 0xfffffffc00681947 */ /* 0x004fea000383ffff */
.L_x_207:
[----:B------:R-:W-:Y:S05]  /*b5f0*/  BSYNC B1 ;  /* 0x0000000000017941 */ /* 0x000fea0003800000 */
.L_x_206:
[----:B------:R-:W-:Y:S02]  /*b600*/  IADD3 R0, R7, R0, RZ ;  /* 0x0000000007007210 */ /* 0x000fe40007ffe0ff */
[----:B------:R-:W-:Y:S02]  /*b610*/  LOP3.LUT P0, RZ, R2, 0xff, RZ, 0xc0, !PT ;  /* 0x000000ff02ff7812 */ /* 0x000fe4000780c0ff */
[----:B------:R-:W-:-:S04]  /*b620*/  SHF.R.U32.HI R2, RZ, 0x2, R0 ;  /* 0x00000002ff027819 */ /* 0x000fc80000011600 */
[----:B------:R-:W-:-:S04]  /*b630*/  LOP3.LUT R2, R2, 0x1, RZ, 0xc0, !PT ;  /* 0x0000000102027812 */ /* 0x000fc800078ec0ff */
[----:B------:R-:W-:Y:S01]  /*b640*/  ISETP.NE.U32.AND P1, PT, R2, 0x1, PT ;  /* 0x000000010200780c */ /* 0x000fe20003f25070 */
[----:B------:R-:W-:Y:S02]  /*b650*/  IMAD.U32 R2, RZ, RZ, UR22 ;  /* 0x00000016ff027e24 */ /* 0x000fe4000f8e00ff */
[----:B------:R-:W-:Y:S01]  /*b660*/  @P0 SYNCS.ARRIVE.TRANS64.A1T0 RZ, [UR18+0x38508], RZ ;  /* 0x038508ffffff09a7 */ /* 0x000fe20008100012 */
[----:B------:R-:W-:Y:S02]  /*b670*/  ISETP.GT.U32.AND P0, PT, R0, 0x3, PT ;  /* 0x000000030000780c */ /* 0x000fe40003f04070 */
[----:B------:R-:W-:Y:S02]  /*b680*/  ISETP.NE.AND P2, PT, R2, 0x3, PT ;  /* 0x000000030200780c */ /* 0x000fe40003f45270 */
[C---:B------:R-:W-:Y:S02]  /*b690*/  ISETP.LT.U32.AND P0, PT, R7.reuse, 0x4, P0 ;  /* 0x000000040700780c */ /* 0x040fe40000701070 */
[----:B------:R-:W-:-:S02]  /*b6a0*/  ISETP.GT.U32.AND P1, PT, R7, 0x3, !P1 ;  /* 0x000000030700780c */ /* 0x000fc40004f24070 */
[----:B------:R-:W-:Y:S02]  /*b6b0*/  SEL R3, RZ, 0x1, !P0 ;  /* 0x00000001ff037807 */ /* 0x000fe40004000000 */
[----:B------:R-:W-:Y:S02]  /*b6c0*/  SEL R2, RZ, 0x1, !P1 ;  /* 0x00000001ff027807 */ /* 0x000fe40004800000 */
[----:B------:R-:W-:Y:S02]  /*b6d0*/  LOP3.LUT R0, R0, 0x3, RZ, 0xc0, !PT ;  /* 0x0000000300007812 */ /* 0x000fe400078ec0ff */
[----:B------:R-:W-:Y:S01]  /*b6e0*/  LOP3.LUT R20, R2, R20, R3, 0x96, !PT ;  /* 0x0000001402147212 */ /* 0x000fe200078e9603 */
[----:B------:R-:W-:Y:S06]  /*b6f0*/  @!P2 BRA `(.L_x_211) ;  /* 0x000000000004a947 */ /* 0x000fec0003800000 */
[----:B------:R-:W-:Y:S01]  /*b700*/  BPT.TRAP 0x1 ;  /* 0x000000040000795c */ /* 0x000fe20000300000 */
.L_x_211:
[C---:B------:R-:W-:Y:S01]  /*b710*/  LEA R3, R21.reuse, UR18, 0x3 ;  /* 0x0000001215037c11 */ /* 0x040fe2000f8e18ff */
[----:B------:R-:W-:Y:S01]  /*b720*/  BSSY B1, `(.L_x_212) ;  /* 0x0000005000017945 */ /* 0x000fe20003800000 */
[----:B------:R-:W-:Y:S02]  /*b730*/  SHF.L.U32 R2, R22, 0x1f, RZ ;  /* 0x0000001f16027819 */ /* 0x000fe400000006ff */
[----:B------:R-:W-:Y:S02]  /*b740*/  LEA R4, R21, UR18, 0x4 ;  /* 0x0000001215047c11 */ /* 0x000fe4000f8e20ff */
[----:B------:R-:W2:Y:S02]  /*b750*/  SYNCS.PHASECHK.TRANS64.TRYWAIT P0, [R3+URZ+0x38400], R2 ;  /* 0x03840002030075a7 */ /* 0x000ea4000800017f */
[----:B--2---:R-:W-:Y:S05]  /*b760*/  @!P0 BRA `(.L_x_213) ;  /* 0x0000003800188947 */ /* 0x004fea0003800000 */
.L_x_295:
[----:B------:R-:W-:Y:S05]  /*b770*/  BSYNC B1 ;  /* 0x0000000000017941 */ /* 0x000fea0003800000 */
.L_x_212:
[----:B-1----:R-:W1:Y:S01]  /*b780*/  LDS.128 R4, [R4+0x38510] ;  /* 0x0385100004047984 */ /* 0x002e620000000c00 */
[----:B------:R-:W-:Y:S01]  /*b790*/  @!PT LDS RZ, [RZ] ;  /* 0x00000000fffff984 */ /* 0x000fe20000000800 */
[----:B------:R-:W-:Y:S01]  /*b7a0*/  @!PT LDS RZ, [RZ] ;  /* 0x00000000fffff984 */ /* 0x000fe20000000800 */
[----:B------:R-:W-:Y:S01]  /*b7b0*/  @!PT LDS RZ, [RZ] ;  /* 0x00000000fffff984 */ /* 0x000fe20000000800 */
[----:B------:R-:W-:Y:S01]  /*b7c0*/  @!PT LDS RZ, [RZ] ;  /* 0x00000000fffff984 */ /* 0x000fe20000000800 */
[----:B------:R3:W-:Y:S06]  /*b7d0*/  MEMBAR.ALL.CTA ;  /* 0x0000000000007992 */ /* 0x0007ec0000008000 */
[----:B---3--:R-:W3:Y:S01]  /*b7e0*/  FENCE.VIEW.ASYNC.S ;  /* 0x00000000000073c6 */ /* 0x008ee20000000000 */
[----:B-1----:R-:W-:Y:S02]  /*b7f0*/  IMAD.MOV.U32 R17, RZ, RZ, R5 ;  /* 0x000000ffff117224 */ /* 0x002fe400078e0005 */
[----:B------:R-:W-:Y:S01]  /*b800*/  IMAD.MOV.U32 R16, RZ, RZ, R4 ;  /* 0x000000ffff107224 */ /* 0x000fe200078e0004 */
[----:B---3--:R-:W-:Y:S06]  /*b810*/  @!P2 BRA `(.L_x_214) ;  /* 0x000000000004a947 */ /* 0x008fec0003800000 */
[----:B------:R-:W-:Y:S01]  /*b820*/  BPT.TRAP 0x1 ;  /* 0x000000040000795c */ /* 0x000fe20000300000 */
.L_x_214:
[----:B------:R-:W1:Y:S01]  /*b830*/  S2R R5, SR_CgaCtaId ;  /* 0x0000000000057919 */ /* 0x000e620000008800 */
[----:B------:R-:W-:Y:S01]  /*b840*/  ISETP.NE.AND P0, PT, R7, RZ, PT ;  /* 0x000000ff0700720c */ /* 0x000fe20003f05270 */
[----:B--2---:R-:W-:Y:S01]  /*b850*/  VIADD R2, R3, 0x38440 ;  /* 0x0003844003027836 */ /* 0x004fe20000000000 */
[CC--:B------:R-:W-:Y:S02]  /*b860*/  ISETP.NE.AND P1, PT, R6.reuse, R18.reuse, PT ;  /* 0x000000120600720c */ /* 0x0c0fe40003f25270 */
[----:B------:R-:W-:Y:S02]  /*b870*/  ISETP.EQ.OR P0, PT, R6, R18, !P0 ;  /* 0x000000120600720c */ /* 0x000fe40004702670 */
[----:B-1----:R-:W-:-:S04]  /*b880*/  PRMT R2, R5, 0x654, R2 ;  /* 0x0000065405027816 */ /* 0x002fc80000000002 */
[----:B------:R1:W-:Y:S07]  /*b890*/  SYNCS.ARRIVE.TRANS64.RED.A1T0 RZ, [R2+URZ], RZ ;  /* 0x000000ff02ff79a7 */ /* 0x0003ee000810043f */
[----:B------:R-:W-:Y:S05]  /*b8a0*/  @P0 BRA `(.L_x_215) ;  /* 0x00000004008c0947 */ /* 0x000fea0003800000 */
[----:B-1----:R-:W1:Y:S02]  /*b8b0*/  LDC.64 R2, c[0x0][0x290] ;  /* 0x0000a400ff027b82 */ /* 0x002e640000000a00 */
[----:B-1----:R-:W-:-:S05]  /*b8c0*/  IMAD.WIDE R2, R6, 0xc, R2 ;  /* 0x0000000c06027825 */ /* 0x002fca00078e0202 */
[----:B------:R1:W5:Y:S01]  /*b8d0*/  LDG.E R36, desc[UR58][R2.64+0x8] ;  /* 0x0000083a02247981 */ /* 0x000362000c1e1900 */
[----:B------:R-:W-:-:S03]  /*b8e0*/  UMOV UR4, 0xffffffff ;  /* 0xffffffff00047882 */ /* 0x000fc60000000000 */
[----:B------:R-:W-:Y:S05]  /*b8f0*/  BRA.DIV UR4, `(.L_x_216) ;  /* 0x0000003604c87947 */ /* 0x000fea000b800000 */
[----:B------:R-:W-:-:S13]  /*b900*/  ELECT P6, URZ, PT ;  /* 0x00000000003f782f */ /* 0x000fda00038c0000 */
.L_x_298:
[----:B------:R-:W-:Y:S04]  /*b910*/  BSSY B1, `(.L_x_217) ;  /* 0x0000049000017945 */ /* 0x000fe80003800000 */
[----:B------:R-:W-:Y:S05]  /*b920*/  @!P6 BRA `(.L_x_218) ;  /* 0x00000004001ce947 */ /* 0x000fea0003800000 */
[C---:B------:R-:W-:Y:S01]  /*b930*/  IMAD.SHL.U32 R4, R6.reuse, 0x8, RZ ;  /* 0x0000000806047824 */ /* 0x040fe200078e00ff */
[----:B------:R-:W-:Y:S01]  /*b940*/  SHF.R.S32.HI R5, RZ, 0x1f, R6 ;  /* 0x0000001fff057819 */ /* 0x000fe20000011406 */
[----:B------:R-:W-:Y:S01]  /*b950*/  ULDC.64 UR4, c[0x0][0x510] ;  /* 0x0001440000047ab9 */ /* 0x000fe20000000a00 */
[----:B------:R-:W-:Y:S01]  /*b960*/  ULDC.64 UR6, c[0x0][0x520] ;  /* 0x0001480000067ab9 */ /* 0x000fe20000000a00 */
[----:B------:R-:W2:Y:S01]  /*b970*/  LDG.E R14, desc[UR58][R2.64] ;  /* 0x0000003a020e7981 */ /* 0x000ea2000c1e1900 */
[----:B------:R-:W-:Y:S02]  /*b980*/  SHF.L.U64.HI R5, R6, 0x3, R5 ;  /* 0x0000000306057819 */ /* 0x000fe40000010205 */
[C---:B------:R-:W-:Y:S02]  /*b990*/  IADD3 R12, P0, R4.reuse, UR4, RZ ;  /* 0x00000004040c7c10 */ /* 0x040fe4000ff1e0ff */
[C---:B------:R-:W-:Y:S02]  /*b9a0*/  IADD3 R10, P2, R4.reuse, UR6, RZ ;  /* 0x00000006040a7c10 */ /* 0x040fe4000ff5e0ff */
[C---:B------:R-:W-:Y:S01]  /*b9b0*/  IADD3.X R13, R5.reuse, UR5, RZ, P0, !PT ;  /* 0x00000005050d7c10 */ /* 0x040fe200087fe4ff */
[----:B------:R-:W-:Y:S01]  /*b9c0*/  ULDC.64 UR4, c[0x0][0x518] ;  /* 0x0001460000047ab9 */ /* 0x000fe20000000a00 */
[----:B------:R-:W-:Y:S01]  /*b9d0*/  IADD3.X R11, R5, UR7, RZ, P2, !PT ;  /* 0x00000007050b7c10 */ /* 0x000fe200097fe4ff */
[----:B-1----:R1:W3:Y:S04]  /*b9e0*/  LDG.E R2, desc[UR58][R2.64+0x4] ;  /* 0x0000043a02027981 */ /* 0x0022e8000c1e1900 */
[----:B------:R-:W4:Y:S04]  /*b9f0*/  LDG.E.64 R12, desc[UR58][R12.64] ;  /* 0x0000003a0c0c7981 */ /* 0x000f28000c1e1b00 */
[----:B------:R-:W2:Y:S01]  /*ba00*/  LDG.E.64 R10, desc[UR58][R10.64] ;  /* 0x0000003a0a0a7981 */ /* 0x000ea2000c1e1b00 */
[----:B------:R-:W-:-:S04]  /*ba10*/  IADD3 R8, P0, R4, UR4, RZ ;  /* 0x0000000404087c10 */ /* 0x000fc8000ff1e0ff */
[----:B------:R-:W-:Y:S01]  /*ba20*/  IADD3.X R9, R5, UR5, RZ, P0, !PT ;  /* 0x0000000505097c10 */ /* 0x000fe200087fe4ff */
[----:B------:R-:W-:-:S05]  /*ba30*/  ULDC.64 UR4, c[0x0][0x528] ;  /* 0x00014a0000047ab9 */ /* 0x000fca0000000a00 */
[----:B------:R-:W3:Y:S01]  /*ba40*/  LDG.E.64 R8, desc[UR58][R8.64] ;  /* 0x0000003a08087981 */ /* 0x000ee2000c1e1b00 */
[----:B------:R-:W-:-:S04]  /*ba50*/  IADD3 R4, P0, R4, UR4, RZ ;  /* 0x0000000404047c10 */ /* 0x000fc8000ff1e0ff */
[----:B------:R-:W-:-:S06]  /*ba60*/  IADD3.X R5, R5, UR5, RZ, P0, !PT ;  /* 0x0000000505057c10 */ /* 0x000fcc00087fe4ff */
[----:B------:R-:W3:Y:S04]  /*ba70*/  LDG.E.64 R4, desc[UR58][R4.64] ;  /* 0x0000003a04047981 */ /* 0x000ee8000c1e1b00 */
[----:B----4-:R-:W-:Y:S04]  /*ba80*/  STS.64 [UR20], R12 ;  /* 0x0000000cff007988 */ /* 0x010fe80008000a14 */
[----:B--2---:R-:W-:Y:S04]  /*ba90*/  STS.64 [UR21], R10 ;  /* 0x0000000aff007988 */ /* 0x004fe80008000a15 */
[----:B------:R-:W2:Y:S01]  /*baa0*/  LDS R15, [UR20+0x1c] ;  /* 0x00001c14ff0f7984 */ /* 0x000ea20008000800 */
[----:B---3--:R-:W-:-:S04]  /*bab0*/  LOP3.LUT R23, R9, 0x1fffffff, RZ, 0xc0, !PT ;  /* 0x1fffffff09177812 */ /* 0x008fc800078ec0ff */
[----:B------:R-:W-:-:S04]  /*bac0*/  SHF.R.U32.HI R18, RZ, 0x4, R23 ;  /* 0x00000004ff127819 */ /* 0x000fc80000011617 */
[----:B--2---:R-:W-:-:S05]  /*bad0*/  LOP3.LUT R15, R15, 0xf, R18, 0xb8, !PT ;  /* 0x0000000f0f0f7812 */ /* 0x004fca00078eb812 */
[----:B------:R-:W-:Y:S04]  /*bae0*/  STS [UR20+0x1c], R15 ;  /* 0x00001c0fff007988 */ /* 0x000fe80008000814 */
[----:B------:R-:W2:Y:S02]  /*baf0*/  LDS R18, [UR20+0x1c] ;  /* 0x00001c14ff127984 */ /* 0x000ea40008000800 */
[----:B--2---:R-:W-:-:S05]  /*bb00*/  LOP3.LUT R18, R18, 0xf0, RZ, 0xb8, !PT ;  /* 0x000000f012127812 */ /* 0x004fca00078eb8ff */
[----:B------:R-:W-:Y:S04]  /*bb10*/  STS [UR20+0x1c], R18 ;  /* 0x00001c12ff007988 */ /* 0x000fe80008000814 */
[----:B------:R-:W2:Y:S01]  /*bb20*/  LDS R13, [UR20+0x1c] ;  /* 0x00001c14ff0d7984 */ /* 0x000ea20008000800 */
[----:B------:R-:W-:-:S05]  /*bb30*/  IMAD.U32 R12, RZ, RZ, UR20 ;  /* 0x00000014ff0c7e24 */ /* 0x000fca000f8e00ff */
[----:B------:R-:W-:Y:S02]  /*bb40*/  SHF.R.U64 R12, R12, 0x4, RZ ;  /* 0x000000040c0c7819 */ /* 0x000fe400000012ff */
[----:B--2---:R-:W-:-:S05]  /*bb50*/  LOP3.LUT R13, R13, 0xf00, RZ, 0xb8, !PT ;  /* 0x00000f000d0d7812 */ /* 0x004fca00078eb8ff */
[----:B------:R-:W-:Y:S04]  /*bb60*/  STS.64 [UR20+0x18], R12 ;  /* 0x0000180cff007988 */ /* 0x000fe80008000a14 */
[----:B------:R-:W1:Y:S01]  /*bb70*/  LDS R24, [UR20+0x1c] ;  /* 0x00001c14ff187984 */ /* 0x000e620008000800 */
[----:B------:R-:W-:Y:S01]  /*bb80*/  SHF.R.U64 R15, R8, 0x4, R23 ;  /* 0x00000004080f7819 */ /* 0x000fe20000001217 */
[----:B-----5:R-:W-:Y:S01]  /*bb90*/  VIADD R8, R36, 0xffffffff ;  /* 0xffffffff24087836 */ /* 0x020fe20000000000 */
[----:B------:R-:W-:Y:S01]  /*bba0*/  CS2R R10, SRZ ;  /* 0x00000000000a7805 */ /* 0x000fe2000001ff00 */
[----:B------:R-:W-:Y:S01]  /*bbb0*/  VIADD R9, R14, 0xffffffff ;  /* 0xffffffff0e097836 */ /* 0x000fe20000000000 */
[----:B------:R-:W-:Y:S04]  /*bbc0*/  STS [UR20+0x10], R12 ;  /* 0x0000100cff007988 */ /* 0x000fe80008000814 */
[----:B------:R-:W-:Y:S04]  /*bbd0*/  STS [UR20+0x14], R12 ;  /* 0x0000140cff007988 */ /* 0x000fe80008000814 */
[----:B------:R-:W-:Y:S04]  /*bbe0*/  STS.128 [UR20+0x20], R8 ;  /* 0x00002008ff007988 */ /* 0x000fe80008000c14 */
[----:B------:R-:W-:Y:S04]  /*bbf0*/  STS [UR20+0xc], R15 ;  /* 0x00000c0fff007988 */ /* 0x000fe80008000814 */
[----:B------:R-:W-:Y:S01]  /*bc00*/  STS [UR20+0x30], RZ ;  /* 0x000030ffff007988 */ /* 0x000fe20008000814 */
[----:B-1----:R-:W-:-:S05]  /*bc10*/  LOP3.LUT R3, R24, 0xf000, RZ, 0xb8, !PT ;  /* 0x0000f00018037812 */ /* 0x002fca00078eb8ff */
[----:B------:R-:W-:Y:S04]  /*bc20*/  STS [UR20+0x1c], R3 ;  /* 0x00001c03ff007988 */ /* 0x000fe80008000814 */
[----:B------:R-:W1:Y:S01]  /*bc30*/  LDS R13, [UR21+0x1c] ;  /* 0x00001c15ff0d7984 */ /* 0x000e620008000800 */
[----:B------:R-:W-:-:S04]  /*bc40*/  LOP3.LUT R23, R5, 0x1fffffff, RZ, 0xc0, !PT ;  /* 0x1fffffff05177812 */ /* 0x000fc800078ec0ff */
[----:B------:R-:W-:-:S04]  /*bc50*/  SHF.R.U32.HI R14, RZ, 0x4, R23 ;  /* 0x00000004ff0e7819 */ /* 0x000fc80000011617 */
[----:B-1----:R-:W-:-:S05]  /*bc60*/  LOP3.LUT R5, R13, 0xf, R14, 0xb8, !PT ;  /* 0x0000000f0d057812 */ /* 0x002fca00078eb80e */
[----:B------:R-:W-:Y:S04]  /*bc70*/  STS [UR21+0x1c], R5 ;  /* 0x00001c05ff007988 */ /* 0x000fe80008000815 */
[----:B------:R-:W1:Y:S02]  /*bc80*/  LDS R14, [UR21+0x1c] ;  /* 0x00001c15ff0e7984 */ /* 0x000e640008000800 */
[----:B-1----:R-:W-:-:S05]  /*bc90*/  LOP3.LUT R14, R14, 0xf0, RZ, 0xb8, !PT ;  /* 0x000000f00e0e7812 */ /* 0x002fca00078eb8ff */
[----:B------:R-:W-:Y:S04]  /*bca0*/  STS [UR21+0x1c], R14 ;  /* 0x00001c0eff007988 */ /* 0x000fe80008000815 */
[----:B------:R-:W1:Y:S01]  /*bcb0*/  LDS R13, [UR21+0x1c] ;  /* 0x00001c15ff0d7984 */ /* 0x000e620008000800 */
[----:B------:R-:W-:-:S05]  /*bcc0*/  IMAD.U32 R12, RZ, RZ, UR21 ;  /* 0x00000015ff0c7e24 */ /* 0x000fca000f8e00ff */
[----:B------:R-:W-:Y:S02]  /*bcd0*/  SHF.R.U64 R12, R12, 0x4, RZ ;  /* 0x000000040c0c7819 */ /* 0x000fe400000012ff */
[----:B-1----:R-:W-:-:S05]  /*bce0*/  LOP3.LUT R13, R13, 0xf00, RZ, 0xb8, !PT ;  /* 0x00000f000d0d7812 */ /* 0x002fca00078eb8ff */
[----:B------:R-:W-:Y:S04]  /*bcf0*/  STS.64 [UR21+0x18], R12 ;  /* 0x0000180cff007988 */ /* 0x000fe80008000a15 */
[----:B------:R-:W1:Y:S01]  /*bd00*/  LDS R3, [UR21+0x1c] ;  /* 0x00001c15ff037984 */ /* 0x000e620008000800 */
[----:B------:R-:W-:Y:S01]  /*bd10*/  VIADD R9, R2, 0xffffffff ;  /* 0xffffffff02097836 */ /* 0x000fe20000000000 */
[----:B------:R-:W-:Y:S02]  /*bd20*/  SHF.R.U64 R4, R4, 0x4, R23 ;  /* 0x0000000404047819 */ /* 0x000fe40000001217 */
[----:B------:R2:W-:Y:S04]  /*bd30*/  STS [UR21+0x10], R12 ;  /* 0x0000100cff007988 */ /* 0x0005e80008000815 */
[----:B------:R2:W-:Y:S04]  /*bd40*/  STS.128 [UR21+0x20], R8 ;  /* 0x00002008ff007988 */ /* 0x0005e80008000c15 */
[----:B------:R2:W-:Y:S04]  /*bd50*/  STS [UR21+0xc], R4 ;  /* 0x00000c04ff007988 */ /* 0x0005e80008000815 */
[----:B------:R2:W-:Y:S04]  /*bd60*/  STS [UR21+0x14], R12 ;  /* 0x0000140cff007988 */ /* 0x0005e80008000815 */
[----:B------:R-:W-:Y:S01]  /*bd70*/  STS [UR21+0x30], RZ ;  /* 0x000030ffff007988 */ /* 0x000fe20008000815 */
[----:B-1----:R-:W-:-:S05]  /*bd80*/  LOP3.LUT R2, R3, 0xf000, RZ, 0xb8, !PT ;  /* 0x0000f00003027812 */ /* 0x002fca00078eb8ff */
[----:B------:R2:W-:Y:S02]  /*bd90*/  STS [UR21+0x1c], R2 ;  /* 0x00001c02ff007988 */ /* 0x0005e40008000815 */
.L_x_218:
[----:B------:R-:W-:Y:S05]  /*bda0*/  BSYNC B1 ;  /* 0x0000000000017941 */ /* 0x000fea0003800000 */
.L_x_217:
[----:B------:R-:W-:-:S03]  /*bdb0*/  UMOV UR4, 0xffffffff ;  /* 0xffffffff00047882 */ /* 0x000fc60000000000 */
[----:B------:R-:W-:Y:S05]  /*bdc0*/  BRA.DIV UR4, `(.L_x_219) ;  /* 0x0000003204b47947 */ /* 0x000fea000b800000 */
[----:B------:R-:W-:Y:S01]  /*bdd0*/  ELECT P6, URZ, PT ;  /* 0x00000000003f782f */ /* 0x000fe200038c0000 */
[----:B------:R-:W-:-:S12]  /*bde0*/  NOP ;  /* 0x0000000000007918 */ /* 0x000fd80000000000 */
.L_x_302:
[----:B-12---:R-:W1:Y:S02]  /*bdf0*/  S2R R2, SR_LANEID ;  /* 0x0000000000027919 */ /* 0x006e640000000000 */
[----:B-1----:R-:W-:-:S05]  /*be00*/  IMAD.SHL.U32 R8, R2, 0x4, RZ ;  /* 0x0000000402087824 */ /* 0x002fca00078e00ff */
[----:B------:R1:W2:Y:S01]  /*be10*/  LDS R9, [R8+UR20] ;  /* 0x0000001408097984 */ /* 0x0002a20008000800 */
[C---:B------:R-:W-:Y:S02]  /*be20*/  IADD3 R4, P0, R8.reuse, UR12, RZ ;  /* 0x0000000c08047c10 */ /* 0x040fe4000ff1e0ff */
[----:B------:R-:W-:Y:S01]  /*be30*/  IADD3 R2, P2, R8, UR14, RZ ;  /* 0x0000000e08027c10 */ /* 0x000fe2000ff5e0ff */
[----:B------:R1:W3:Y:S01]  /*be40*/  LDS R11, [R8+UR20+0x80] ;  /* 0x00008014080b7984 */ /* 0x0002e20008000800 */
[----:B------:R-:W-:Y:S11]  /*be50*/  @!P6 BRA `(.L_x_220) ;  /* 0x000000000008e947 */ /* 0x000ff60003800000 */
[----:B------:R0:W-:Y:S01]  /*be60*/  UTMACMDFLUSH ;  /* 0x00000000000079b7 */ /* 0x0001e20000000000 */
[----:B------:R-:W-:-:S04]  /*be70*/  DEPBAR.LE SB0, 0x0 ;  /* 0x000080000000791a */ /* 0x000fc80000000000 */
.L_x_220:
[----:B------:R-:W-:Y:S01]  /*be80*/  IMAD.X R5, RZ, RZ, UR13, P0 ;  /* 0x0000000dff057e24 */ /* 0x000fe200080e06ff */
[----:B------:R-:W-:Y:S01]  /*be90*/  IADD3.X R3, RZ, UR15, RZ, P2, !PT ;  /* 0x0000000fff037c10 */ /* 0x000fe200097fe4ff */
[----:B------:R-:W-:Y:S05]  /*bea0*/  WARPSYNC.ALL ;  /* 0x0000000000007948 */ /* 0x000fea0003800000 */
[----:B--2---:R2:W5:Y:S04]  /*beb0*/  ATOMG.E.EXCH.STRONG.GPU PT, RZ, [R4], R9 ;  /* 0x0000000904ff73a8 */ /* 0x00456800041ee100 */
[----:B---3--:R2:W5:Y:S01]  /*bec0*/  ATOMG.E.EXCH.STRONG.GPU PT, RZ, [R2], R11 ;  /* 0x0000000b02ff73a8 */ /* 0x00856200041ee100 */
[----:B------:R-:W-:-:S07]  /*bed0*/  IMAD.MOV.U32 R18, RZ, RZ, R6 ;  /* 0x000000ffff127224 */ /* 0x000fce00078e0006 */
.L_x_215:
[----:B------:R-:W-:Y:S01]  /*bee0*/  ISETP.NE.AND P2, PT, R7, RZ, PT ;  /* 0x000000ff0700720c */ /* 0x000fe20003f45270 */
[----:B------:R-:W-:Y:S01]  /*bef0*/  VIADD R21, R21, 0x1 ;  /* 0x0000000115157836 */ /* 0x000fe20000000000 */
[----:B--2---:R-:W-:Y:S02]  /*bf00*/  SEL R3, RZ, 0x1, !P1 ;  /* 0x00000001ff037807 */ /* 0x004fe40004800000 */
[----:B-1----:R-:W-:Y:S02]  /*bf10*/  PRMT R2, RZ, 0x7610, R2 ;  /* 0x00007610ff027816 */ /* 0x002fe40000000002 */
[----:B------:R-:W-:-:S04]  /*bf20*/  ISETP.NE.AND P0, PT, R21, 0x8, PT ;  /* 0x000000081500780c */ /* 0x000fc80003f05270 */
[----:B------:R-:W-:Y:S02]  /*bf30*/  SEL R5, RZ, 0x1, P0 ;  /* 0x00000001ff057807 */ /* 0x000fe40000000000 */
[----:B------:R-:W-:Y:S02]  /*bf40*/  SEL R21, R21, RZ, P0 ;  /* 0x000000ff15157207 */ /* 0x000fe40000000000 */
[----:B------:R-:W-:Y:S01]  /*bf50*/  LOP3.LUT R22, R22, R5, RZ, 0x3c, !PT ;  /* 0x0000000516167212 */ /* 0x000fe200078e3cff */
[----:B------:R-:W-:Y:S06]  /*bf60*/  @P2 BRA `(.L_x_221) ;  /* 0xfffffff000a02947 */ /* 0x000fec000383ffff */
[----:B------:R-:W-:Y:S05]  /*bf70*/  BSYNC B0 ;  /* 0x0000000000007941 */ /* 0x000fea0003800000 */
.L_x_202:
[----:B------:R-:W-:-:S03]  /*bf80*/  UMOV UR4, 0xffffffff ;  /* 0xffffffff00047882 */ /* 0x000fc60000000000 */
[----:B------:R-:W-:Y:S05]  /*bf90*/  BRA.DIV UR4, `(.L_x_222) ;  /* 0x0000003204707947 */ /* 0x000fea000b800000 */
[----:B-----5:R-:W-:-:S13]  /*bfa0*/  ELECT P6, URZ, PT ;  /* 0x00000000003f782f */ /* 0x020fda00038c0000 */
.L_x_305:
[----:B------:R-:W-:Y:S04]  /*bfb0*/  BSSY B0, `(.L_x_223) ;  /* 0x000002a000007945 */ /* 0x000fe80003800000 */
[----:B------:R-:W-:Y:S05]  /*bfc0*/  @!P6 BRA `(.L_x_224) ;  /* 0x0000000000a0e947 */ /* 0x000fea0003800000 */
[----:B------:R-:W-:-:S04]  /*bfd0*/  ULOP3.LUT UR4, UR53, 0x2, URZ, 0xfc, !UPT ;  /* 0x0000000235047892 */ /* 0x000fc8000f8efc3f */
[----:B------:R-:W-:-:S06]  /*bfe0*/  UISETP.NE.AND UP0, UPT, UR4, 0x3, UPT ;  /* 0x000000030400788c */ /* 0x000fcc000bf05270 */
[----:B------:R-:W-:-:S13]  /*bff0*/  PLOP3.LUT P0, PT, PT, PT, UP0, 0x80, 0x0 ;  /* 0x000000000000781c */ /* 0x000fda0003f0f008 */
[----:B------:R-:W-:Y:S05]  /*c000*/  @!P0 BRA `(.L_x_225) ;  /* 0x0000000000048947 */ /* 0x000fea0003800000 */
[----:B------:R-:W-:Y:S01]  /*c010*/  BPT.TRAP 0x1 ;  /* 0x000000040000795c */ /* 0x000fe20000300000 */
.L_x_225:
[----:B------:R-:W-:Y:S01]  /*c020*/  IMAD.U32 R3, RZ, RZ, UR18 ;  /* 0x00000012ff037e24 */ /* 0x000fe2000f8e00ff */
[----:B------:R-:W-:-:S03]  /*c030*/  SHF.L.U32 R2, R20, 0x1f, RZ ;  /* 0x0000001f14027819 */ /* 0x000fc600000006ff */
[----:B------:R-:W-:-:S04]  /*c040*/  VIADD R3, R3, 0x384a0 ;  /* 0x000384a003037836 */ /* 0x000fc80000000000 */
[C---:B------:R-:W-:Y:S02]  /*c050*/  IMAD R7, R0.reuse, 0x8, R3 ;  /* 0x0000000800077824 */ /* 0x040fe400078e0203 */
[----:B------:R-:W-:Y:S02]  /*c060*/  VIADD R0, R0, 0x1 ;  /* 0x0000000100007836 */ /* 0x000fe40000000000 */
[----:B------:R-:W1:Y:S03]  /*c070*/  SYNCS.PHASECHK.TRANS64.TRYWAIT P0, [R7+URZ], R2 ;  /* 0x00000002070075a7 */ /* 0x000e66000800017f */
[----:B------:R-:W-:-:S04]  /*c080*/  ISETP.NE.AND P1, PT, R0, 0x4, PT ;  /* 0x000000040000780c */ /* 0x000fc80003f25270 */
[----:B------:R-:W-:Y:S02]  /*c090*/  SEL R5, RZ, 0x1, P1 ;  /* 0x00000001ff057807 */ /* 0x000fe40000800000 */
[----:B------:R-:W-:Y:S02]  /*c0a0*/  SEL R0, R0, RZ, P1 ;  /* 0x000000ff00007207 */ /* 0x000fe40000800000 */
[----:B------:R-:W-:-:S03]  /*c0b0*/  LOP3.LUT R5, R20, R5, RZ, 0x3c, !PT ;  /* 0x0000000514057212 */ /* 0x000fc600078e3cff */
[----:B------:R-:W-:Y:S01]  /*c0c0*/  IMAD R9, R0, 0x8, R3 ;  /* 0x0000000800097824 */ /* 0x000fe200078e0203 */
[----:B------:R-:W-:Y:S01]  /*c0d0*/  SHF.L.U32 R4, R5, 0x1f, RZ ;  /* 0x0000001f05047819 */ /* 0x000fe200000006ff */
[----:B-1----:R-:W-:Y:S06]  /*c0e0*/  @!P0 BRA `(.L_x_226) ;  /* 0x00000030003c8947 */ /* 0x002fec0003800000 */
.L_x_306:
[----:B------:R-:W2:Y:S01]  /*c0f0*/  SYNCS.PHASECHK.TRANS64.TRYWAIT P0, [R9+URZ], R4 ;  /* 0x00000004090075a7 */ /* 0x000ea2000800017f */
[----:B------:R-:W-:-:S05]  /*c100*/  VIADD R0, R0, 0x1 ;  /* 0x0000000100007836 */ /* 0x000fca0000000000 */
[----:B------:R-:W-:-:S04]  /*c110*/  ISETP.NE.AND P1, PT, R0, 0x4, PT ;  /* 0x000000040000780c */ /* 0x000fc80003f25270 */
[----:B-1----:R-:W-:Y:S02]  /*c120*/  SEL R2, RZ, 0x1, P1 ;  /* 0x00000001ff027807 */ /* 0x002fe40000800000 */
[----:B------:R-:W-:Y:S02]  /*c130*/  SEL R0, R0, RZ, P1 ;  /* 0x000000ff00007207 */ /* 0x000fe40000800000 */
[----:B------:R-:W-:-:S03]  /*c140*/  LOP3.LUT R7, R5, R2, RZ, 0x3c, !PT ;  /* 0x0000000205077212 */ /* 0x000fc600078e3cff */
[----:B------:R-:W-:Y:S01]  /*c150*/  IMAD R6, R0, 0x8, R3 ;  /* 0x0000000800067824 */ /* 0x000fe200078e0203 */
[----:B------:R-:W-:Y:S01]  /*c160*/  SHF.L.U32 R5, R7, 0x1f, RZ ;  /* 0x0000001f07057819 */ /* 0x000fe200000006ff */
[----:B--2---:R-:W-:Y:S06]  /*c170*/  @!P0 BRA `(.L_x_227) ;  /* 0x00000030002c8947 */ /* 0x004fec0003800000 */
.L_x_307:
[----:B------:R-:W2:Y:S01]  /*c180*/  SYNCS.PHASECHK.TRANS64.TRYWAIT P0, [R6+URZ], R5 ;  /* 0x00000005060075a7 */ /* 0x000ea2000800017f */
[----:B------:R-:W-:-:S05]  /*c190*/  VIADD R0, R0, 0x1 ;  /* 0x0000000100007836 */ /* 0x000fca0000000000 */
[----:B------:R-:W-:-:S04]  /*c1a0*/  ISETP.NE.AND P1, PT, R0, 0x4, PT ;  /* 0x000000040000780c */ /* 0x000fc80003f25270 */
[----:B------:R-:W-:Y:S02]  /*c1b0*/  SEL R2, RZ, 0x1, P1 ;  /* 0x00000001ff027807 */ /* 0x000fe40000800000 */
[----:B------:R-:W-:Y:S02]  /*c1c0*/  SEL R0, R0, RZ, P1 ;  /* 0x000000ff00007207 */ /* 0x000fe40000800000 */
[----:B------:R-:W-:Y:S01]  /*c1d0*/  LOP3.LUT R2, R7, R2, RZ, 0x3c, !PT ;  /* 0x0000000207027212 */ /* 0x000fe200078e3cff */
[----:B--2---:R-:W-:Y:S06]  /*c1e0*/  @!P0 BRA `(.L_x_228) ;  /* 0x0000003000248947 */ /* 0x004fec0003800000 */
.L_x_308:
[----:B------:R-:W-:Y:S01]  /*c1f0*/  IMAD R3, R0, 0x8, R3 ;  /* 0x0000000800037824 */ /* 0x000fe200078e0203 */
[----:B------:R-:W-:-:S07]  /*c200*/  SHF.L.U32 R0, R2, 0x1f, RZ ;  /* 0x0000001f02007819 */ /* 0x000fce00000006ff */
.L_x_229:
[----:B---3--:R3:W4:Y:S02]  /*c210*/  SYNCS.PHASECHK.TRANS64.TRYWAIT P0, [R3+URZ], R0 ;  /* 0x00000000030075a7 */ /* 0x008724000800017f */
[----:B----4-:R-:W-:Y:S05]  /*c220*/  @!P0 NANOSLEEP.SYNCS 0x989680 ;  /* 0x009896800000895d */ /* 0x010fea0003900000 */
[----:B------:R-:W4:Y:S02]  /*c230*/  @!P0 SYNCS.PHASECHK.TRANS64 P0, [R3+URZ], R0 ;  /* 0x00000000030085a7 */ /* 0x000f24000800007f */
[----:B----4-:R-:W-:Y:S05]  /*c240*/  @!P0 BRA `(.L_x_229) ;  /* 0xfffffffc00f08947 */ /* 0x010fea000383ffff */
.L_x_224:
[----:B------:R-:W-:Y:S05]  /*c250*/  BSYNC B0 ;  /* 0x0000000000007941 */ /* 0x000fea0003800000 */
.L_x_223:
[----:B------:R-:W-:Y:S05]  /*c260*/  EXIT ;  /* 0x000000000000794d */ /* 0x000fea0003800000 */
.L_x_115:
[----:B------:R-:W-:Y:S01]  /*c270*/  PLOP3.LUT P1, PT, PT, PT, UP3, 0x80, 0x0 ;  /* 0x000000000000781c */ /* 0x000fe20003f2f038 */
[----:B------:R-:W-:Y:S01]  /*c280*/  ULDC UR19, c[0x0][0x14] ;  /* 0x0000050000137ab9 */ /* 0x000fe20000000800 */
[----:B------:R-:W-:Y:S01]  /*c290*/  ULDC UR20, c[0x0][0x10] ;  /* 0x0000040000147ab9 */ /* 0x000fe20000000800 */
[----:B------:R-:W-:Y:S01]  /*c2a0*/  ULDC.64 UR12, c[0x0][0x8c8] ;  /* 0x00023200000c7ab9 */ /* 0x000fe20000000a00 */
[----:B------:R-:W-:Y:S01]  /*c2b0*/  P2R R0, PR, RZ, 0x2 ;  /* 0x00000002ff007803 */ /* 0x000fe20000000000 */
[----:B------:R-:W-:Y:S01]  /*c2c0*/  UIMAD.WIDE.U32 UR20, UR41, UR20, URZ ;  /* 0x00000014291472a5 */ /* 0x000fe2000f8e003f */
[----:B------:R-:W-:Y:S01]  /*c2d0*/  IMAD.MOV.U32 R16, RZ, RZ, RZ ;  /* 0x000000ffff107224 */ /* 0x000fe200078e00ff */
[----:B------:R-:W-:Y:S01]  /*c2e0*/  ULDC.64 UR14, c[0x0][0x8e0] ;  /* 0x00023800000e7ab9 */ /* 0x000fe20000000a00 */
[----:B------:R-:W-:Y:S01]  /*c2f0*/  ULDC UR24, c[0x0][0x904] ;  /* 0x0002410000187ab9 */ /* 0x000fe20000000800 */
[----:B------:R-:W-:Y:S01]  /*c300*/  UMOV UR22, 0xffffffff ;  /* 0xffffffff00167882 */ /* 0x000fe20000000000 */
[----:B------:R-:W-:-:S02]  /*c310*/  UIADD3 UR11, UP1, UR12, -0x1, URZ ;  /* 0xffffffff0c0b7890 */ /* 0x000fc4000ff3e03f */
[----:B------:R-:W-:Y:S01]  /*c320*/  UIADD3 UR12, UP2, UR14, -0x1, URZ ;  /* 0xffffffff0e0c7890 */ /* 0x000fe2000ff5e03f */
[----:B------:R-:W1:Y:S01]  /*c330*/  @P1 S2R R0, SR_CTAID.Y ;  /* 0x0000000000001919 */ /* 0x000e620000002600 */
[----:B------:R-:W-:Y:S02]  /*c340*/  USHF.L.U32 UR25, UR22, UR24, URZ ;  /* 0x0000001816197299 */ /* 0x000fe4000800063f */
[----:B------:R-:W-:Y:S02]  /*c350*/  UIMAD.WIDE.U32 UR22, UR20, UR19, URZ ;  /* 0x00000013141672a5 */ /* 0x000fe4000f8e003f */
[----:B------:R-:W-:Y:S01]  /*c360*/  UIMAD UR21, UR21, UR19, URZ ;  /* 0x00000013151572a4 */ /* 0x000fe2000f8e023f */
[----:B------:R-:W-:Y:S01]  /*c370*/  ULDC UR18, c[0x0][0x8a8] ;  /* 0x00022a0000127ab9 */ /* 0x000fe20000000800 */
[----:B------:R-:W-:Y:S01]  /*c380*/  UMOV UR26, 0x1 ;  /* 0x00000001001a7882 */ /* 0x000fe20000000000 */
[----:B------:R-:W-:Y:S02]  /*c390*/  UIADD3.X UR14, UR15, -0x1, URZ, UP2, !UPT ;  /* 0xffffffff0f0e7890 */ /* 0x000fe400097fe43f */
[----:B------:R-:W-:-:S02]  /*c3a0*/  UIADD3.X UR13, UR13, -0x1, URZ, UP1, !UPT ;  /* 0xffffffff0d0d7890 */ /* 0x000fc40008ffe43f */
[----:B------:R-:W-:Y:S02]  /*c3b0*/  ULOP3.LUT UR15, UR54, 0x2, URZ, 0xfc, !UPT ;  /* 0x00000002360f7892 */ /* 0x000fe4000f8efc3f */
[----:B------:R-:W-:Y:S02]  /*c3c0*/  UIADD3 UR16, UR8, -0x1, URZ ;  /* 0xffffffff08107890 */ /* 0x000fe4000fffe03f */
[----:B------:R-:W-:Y:S02]  /*c3d0*/  UIADD3 UR17, UR7, -0x1, URZ ;  /* 0xffffffff07117890 */ /* 0x000fe4000fffe03f */
[----:B------:R-:W-:Y:S02]  /*c3e0*/  UIADD3 UR18, UR18, -0x1, URZ ;  /* 0xffffffff12127890 */ /* 0x000fe4000fffe03f */
[----:B------:R-:W-:Y:S02]  /*c3f0*/  USHF.L.U32 UR19, UR26, UR24, URZ ;  /* 0x000000181a137299 */ /* 0x000fe4000800063f */
[----:B------:R-:W-:-:S02]  /*c400*/  ULOP3.LUT UR20, URZ, UR25, URZ, 0x33, !UPT ;  /* 0x000000193f147292 */ /* 0x000fc4000f8e333f */
[----:B------:R-:W-:Y:S01]  /*c410*/  UIADD3 UR21, UR23, UR21, URZ ;  /* 0x0000001517157290 */ /* 0x000fe2000fffe03f */
[----:B-1----:R-:W-:Y:S02]  /*c420*/  @P1 R2UR UR40, R0 ;  /* 0x00000000002812ca */ /* 0x002fe400000e0000 */
[----:B------:R-:W-:-:S13]  /*c430*/  MOV R0, 0x1 ;  /* 0x0000000100007802 */ /* 0x000fda0000000f00 */
.L_x_250:
[----:B------:R-:W1:Y:S01]  /*c440*/  LDC.64 R2, c[0x0][0x8f8] ;  /* 0x00023e00ff027b82 */ /* 0x000e620000000a00 */
[----:B------:R-:W-:Y:S01]  /*c450*/  UIADD3 UR10, UP1, UR10, UR22, URZ ;  /* 0x000000160a0a7290 */ /* 0x000fe2000ff3e03f */
[----:B------:R-:W-:Y:S01]  /*c460*/  ISETP.NE.AND P2, PT, R21, RZ, PT ;  /* 0x000000ff1500720c */ /* 0x000fe20003f45270 */
[----:B------:R-:W-:Y:S01]  /*c470*/  UMOV UR24, 0xffffffff ;  /* 0xffffffff00187882 */ /* 0x000fe20000000000 */
[----:B------:R-:W-:Y:S01]  /*c480*/  UMOV UR25, 0xffffffff ;  /* 0xffffffff00197882 */ /* 0x000fe20000000000 */
[----:B------:R-:W-:Y:S01]  /*c490*/  UIADD3.X UR9, UR9, UR21, URZ, UP1, !UPT ;  /* 0x0000001509097290 */ /* 0x000fe20008ffe43f */
[----:B------:R-:W-:Y:S01]  /*c4a0*/  IMAD.MOV.U32 R15, RZ, RZ, RZ ;  /* 0x000000ffff0f7224 */ /* 0x000fe200078e00ff */
[----:B------:R-:W-:Y:S01]  /*c4b0*/  UMOV UR26, 0xffffffff ;  /* 0xffffffff001a7882 */ /* 0x000fe20000000000 */
[----:B-1----:R-:W-:-:S03]  /*c4c0*/  ISETP.LE.U32.AND P1, PT, R2, UR10, PT ;  /* 0x0000000a02007c0c */ /* 0x002fc6000bf23070 */
[----:B------:R-:W-:-:S05]  /*c4d0*/  IMAD.U32 R2, RZ, RZ, UR9 ;  /* 0x00000009ff027e24 */ /* 0x000fca000f8e00ff */
[----:B------:R-:W-:-:S13]  /*c4e0*/  ISETP.GE.U32.AND.EX P1, PT, R2, R3, PT, P1 ;  /* 0x000000030200720c */ /* 0x000fda0003f26110 */
[----:B---345:R-:W-:Y:S05]  /*c4f0*/  @P2 BRA P1, `(.L_x_230) ;  /* 0x0000001800402947 */ /* 0x038fea0000800000 */
[----:B------:R-:W-:-:S04]  /*c500*/  IADD3 R2, P2, R6, UR5, RZ ;  /* 0x0000000506027c10 */ /* 0x000fc8000ff5e0ff */
[----:B------:R-:W-:Y:S02]  /*c510*/  ISETP.GT.U32.AND P1, PT, R2, UR10, PT ;  /* 0x0000000a02007c0c */ /* 0x000fe4000bf24070 */
[----:B------:R-:W-:-:S04]  /*c520*/  IADD3.X R2, R7, UR4, RZ, P2, !PT ;  /* 0x0000000407027c10 */ /* 0x000fc800097fe4ff */
[----:B------:R-:W-:-:S13]  /*c530*/  ISETP.GT.U32.AND.EX P1, PT, R2, UR9, PT, P1 ;  /* 0x0000000902007c0c */ /* 0x000fda000bf24110 */
[----:B------:R-:W-:Y:S05]  /*c540*/  @P1 BRA `(.L_x_231) ;  /* 0x0000001400201947 */ /* 0x000fea0003800000 */
[----:B------:R-:W-:Y:S01]  /*c550*/  VIADD R12, R9, UR6 ;  /* 0x00000006090c7c36 */ /* 0x000fe20008000000 */
[----:B------:R-:W-:Y:S01]  /*c560*/  ULDC UR24, c[0x0][0x910] ;  /* 0x0002440000187ab9 */ /* 0x000fe20000000800 */
[----:B------:R-:W-:Y:S02]  /*c570*/  IMAD.MOV.U32 R23, RZ, RZ, R8 ;  /* 0x000000ffff177224 */ /* 0x000fe400078e0008 */
[----:B------:R-:W-:Y:S02]  /*c580*/  VIADD R13, R12, 0x20 ;  /* 0x000000200c0d7836 */ /* 0x000fe40000000000 */
[----:B------:R-:W-:-:S03]  /*c590*/  IMAD.MOV.U32 R14, RZ, RZ, R10 ;  /* 0x000000ffff0e7224 */ /* 0x000fc600078e000a */
[----:B------:R-:W-:-:S13]  /*c5a0*/  ISETP.GE.AND P1, PT, R13, UR24, PT ;  /* 0x000000180d007c0c */ /* 0x000fda000bf26270 */
[----:B------:R-:W1:Y:S01]  /*c5b0*/  @!P1 LDC.64 R2, c[0x0][0x918] ;  /* 0x00024600ff029b82 */ /* 0x000e620000000a00 */
[----:B------:R-:W-:Y:S01]  /*c5c0*/  @!P1 VIADD R7, R12, 0x20 ;  /* 0x000000200c079836 */ /* 0x000fe20000000000 */
[----:B------:R-:W-:Y:S01]  /*c5d0*/  BSSY B0, `(.L_x_232) ;  /* 0x0000064000007945 */ /* 0x000fe20003800000 */
[----:B------:R-:W-:Y:S02]  /*c5e0*/  IMAD.MOV.U32 R6, RZ, RZ, 0x7fffffff ;  /* 0x7fffffffff067424 */ /* 0x000fe400078e00ff */
[----:B-1----:R-:W-:-:S05]  /*c5f0*/  @!P1 IMAD.WIDE R2, R7, 0xc, R2 ;  /* 0x0000000c07029825 */ /* 0x002fca00078e0202 */
[----:B------:R1:W5:Y:S04]  /*c600*/  @!P1 LDG.E R8, desc[UR58][R2.64] ;  /* 0x0000003a02089981 */ /* 0x000368000c1e1900 */
[----:B------:R1:W5:Y:S01]  /*c610*/  @!P1 LDG.E R10, desc[UR58][R2.64+0x4] ;  /* 0x0000043a020a9981 */ /* 0x000362000c1e1900 */
[----:B------:R-:W-:Y:S01]  /*c620*/  ISETP.GE.AND P1, PT, R12, UR24, PT ;  /* 0x000000180c007c0c */ /* 0x000fe2000bf26270 */
[----:B------:R-:W-:-:S12]  /*c630*/  IMAD.MOV.U32 R7, RZ, RZ, RZ ;  /* 0x000000ffff077224 */ /* 0x000fd800078e00ff */
[----:B-1----:R-:W-:Y:S05]  /*c640*/  @P1 BRA `(.L_x_233) ;  /* 0x0000000400701947 */ /* 0x002fea0003800000 */
[----:B------:R-:W-:Y:S01]  /*c650*/  IABS R7, R20 ;  /* 0x0000001400077213 */ /* 0x000fe20000000000 */
[----:B------:R-:W-:Y:S01]  /*c660*/  ULDC UR25, c[0x0][0x8f0] ;  /* 0x00023c0000197ab9 */ /* 0x000fe20000000800 */
[----:B------:R-:W-:Y:S02]  /*c670*/  IABS R6, R11 ;  /* 0x0000000b00067213 */ /* 0x000fe40000000000 */
[----:B------:R-:W1:Y:S01]  /*c680*/  I2F.RP R3, R7 ;  /* 0x0000000700037306 */ /* 0x000e620000209400 */
[----:B------:R-:W-:Y:S02]  /*c690*/  PLOP3.LUT P3, PT, PT, PT, UP0, 0x80, 0x0 ;  /* 0x000000000000781c */ /* 0x000fe40003f6f008 */
[C---:B------:R-:W-:Y:S02]  /*c6a0*/  IADD3 R22, P2, R14.reuse, UR12, RZ ;  /* 0x0000000c0e167c10 */ /* 0x040fe4000ff5e0ff */
[C---:B------:R-:W-:Y:S02]  /*c6b0*/  IADD3 R19, P1, R23.reuse, UR11, RZ ;  /* 0x0000000b17137c10 */ /* 0x040fe4000ff3e0ff */
[----:B------:R-:W-:Y:S01]  /*c6c0*/  LEA.HI.X.SX32 R25, R14, UR14, 0x1, P2 ;  /* 0x0000000e0e197c11 */ /* 0x000fe200090f0eff */
[----:B------:R-:W3:Y:S01]  /*c6d0*/  I2F.RP R2, R6 ;  /* 0x0000000600027306 */ /* 0x000ee20000209400 */
[----:B------:R-:W-:-:S07]  /*c6e0*/  LEA.HI.X.SX32 R24, R23, UR13, 0x1, P1 ;  /* 0x0000000d17187c11 */ /* 0x000fce00088f0eff */
[----:B-1----:R-:W1:Y:S08]  /*c6f0*/  MUFU.RCP R3, R3 ;  /* 0x0000000300037308 */ /* 0x002e700000001000 */
[----:B---3--:R-:W3:Y:S01]  /*c700*/  MUFU.RCP R2, R2 ;  /* 0x0000000200027308 */ /* 0x008ee20000001000 */
[----:B-1----:R-:W-:-:S07]  /*c710*/  VIADD R17, R3, 0xffffffe ;  /* 0x0ffffffe03117836 */ /* 0x002fce0000000000 */
[----:B------:R-:W1:Y:S01]  /*c720*/  F2I.FTZ.U32.TRUNC.NTZ R17, R17 ;  /* 0x0000001100117305 */ /* 0x000e62000021f000 */
[----:B---3--:R-:W-:-:S07]  /*c730*/  IADD3 R15, R2, 0xffffffe, RZ ;  /* 0x0ffffffe020f7810 */ /* 0x008fce0007ffe0ff */
[----:B------:R-:W3:Y:S01]  /*c740*/  F2I.FTZ.U32.TRUNC.NTZ R15, R15 ;  /* 0x0000000f000f7305 */ /* 0x000ee2000021f000 */
[----:B-1----:R-:W-:Y:S02]  /*c750*/  IMAD.MOV R18, RZ, RZ, -R17 ;  /* 0x000000ffff127224 */ /* 0x002fe400078e0a11 */
[----:B---3--:R-:W-:Y:S01]  /*c760*/  IMAD.MOV R14, RZ, RZ, -R15 ;  /* 0x000000ffff0e7224 */ /* 0x008fe200078e0a0f */
[----:B------:R-:W-:Y:S06]  /*c770*/  @!P3 BRA `(.L_x_234) ;  /* 0x000000000034b947 */ /* 0x000fec0003800000 */
[----:B------:R-:W-:Y:S01]  /*c780*/  ULDC UR6, c[0x0][0x8dc] ;  /* 0x0002370000067ab9 */ /* 0x000fe20000000800 */
[----:B------:R-:W-:Y:S01]  /*c790*/  ULDC.64 UR26, c[0x0][0x8d0] ;  /* 0x00023400001a7ab9 */ /* 0x000fe20000000a00 */
[----:B------:R-:W-:-:S05]  /*c7a0*/  IADD3 R3, P1, R19, UR6, RZ ;  /* 0x0000000613037c10 */ /* 0x000fca000ff3e0ff */
[----:B------:R-:W-:-:S04]  /*c7b0*/  IMAD.X R19, RZ, RZ, R24, P1 ;  /* 0x000000ffff137224 */ /* 0x000fc800008e0618 */
[----:B------:R-:W-:-:S04]  /*c7c0*/  IMAD.WIDE.U32 R4, R19, UR26, RZ ;  /* 0x0000001a13047c25 */ /* 0x000fc8000f8e00ff */
[----:B------:R-:W-:-:S04]  /*c7d0*/  IMAD.WIDE.U32 R4, P1, R3, UR27, R4 ;  /* 0x0000001b03047c25 */ /* 0x000fc8000f820004 */
[----:B------:R-:W-:-:S04]  /*c7e0*/  IMAD.WIDE.U32 R2, R3, UR26, RZ ;  /* 0x0000001a03027c25 */ /* 0x000fc8000f8e00ff */
[----:B------:R-:W-:Y:S01]  /*c7f0*/  IMAD.MOV.U32 R2, RZ, RZ, R5 ;  /* 0x000000ffff027224 */ /* 0x000fe200078e0005 */
[----:B------:R-:W-:Y:S01]  /*c800*/  IADD3 RZ, P2, R3, R4, RZ ;  /* 0x0000000403ff7210 */ /* 0x000fe20007f5e0ff */
[----:B------:R-:W-:-:S04]  /*c810*/  IMAD.X R3, RZ, RZ, RZ, P1 ;  /* 0x000000ffff037224 */ /* 0x000fc800008e06ff */
[----:B------:R-:W-:-:S04]  /*c820*/  IMAD.WIDE.U32.X R2, R19, UR27, R2, P2 ;  /* 0x0000001b13027c25 */ /* 0x000fc800090e0402 */
[----:B------:R-:W-:Y:S02]  /*c830*/  IMAD.MOV.U32 R19, RZ, RZ, R2 ;  /* 0x000000ffff137224 */ /* 0x000fe400078e0002 */
[----:B------:R-:W-:-:S07]  /*c840*/  IMAD.MOV.U32 R24, RZ, RZ, R3 ;  /* 0x000000ffff187224 */ /* 0x000fce00078e0003 */
.L_x_234:
[----:B------:R-:W-:Y:S05]  /*c850*/  @!P0 BRA `(.L_x_235) ;  /* 0x0000000000348947 */ /* 0x000fea0003800000 */
        /* <DEDUP_REMOVED lines=11> */
[----:B------:R-:W-:Y:S01]  /*c910*/  IMAD.MOV.U32 R22, RZ, RZ, R2 ;  /* 0x000000ffff167224 */ /* 0x000fe200078e0002 */
[----:B------:R-:W-:-:S07]  /*c920*/  MOV R25, R3 ;  /* 0x0000000300197202 */ /* 0x000fce0000000f00 */
.L_x_235:
[----:B------:R-:W-:Y:S01]  /*c930*/  IMAD R18, R18, R7, RZ ;  /* 0x0000000712127224 */ /* 0x000fe200078e02ff */
[----:B------:R-:W-:Y:S01]  /*c940*/  ULDC UR6, c[0x0][0x8d8] ;  /* 0x0002360000067ab9 */ /* 0x000fe20000000800 */
[----:B------:R-:W-:Y:S01]  /*c950*/  IMAD.MOV.U32 R2, RZ, RZ, RZ ;  /* 0x000000ffff027224 */ /* 0x000fe200078e00ff */
[----:B------:R-:W-:Y:S01]  /*c960*/  SHF.R.U64 R22, R22, UR25, R25 ;  /* 0x0000001916167c19 */ /* 0x000fe20008001219 */
[----:B------:R-:W-:Y:S01]  /*c970*/  IMAD.MOV.U32 R3, RZ, RZ, R17 ;  /* 0x000000ffff037224 */ /* 0x000fe200078e0011 */
[----:B------:R-:W-:Y:S01]  /*c980*/  SHF.R.U64 R19, R19, UR6, R24 ;  /* 0x0000000613137c19 */ /* 0x000fe20008001218 */
[----:B------:R-:W-:Y:S01]  /*c990*/  IMAD R4, R14, R6, RZ ;  /* 0x000000060e047224 */ /* 0x000fe200078e02ff */
[----:B------:R-:W-:Y:S01]  /*c9a0*/  PLOP3.LUT P5, PT, PT, PT, UP3, 0x80, 0x0 ;  /* 0x000000000000781c */ /* 0x000fe20003faf038 */
[----:B------:R-:W-:Y:S01]  /*c9b0*/  IMAD.HI.U32 R23, R17, R18, R2 ;  /* 0x0000001211177227 */ /* 0x000fe200078e0002 */
[----:B------:R-:W-:-:S03]  /*c9c0*/  IABS R17, R20 ;  /* 0x0000001400117213 */ /* 0x000fc60000000000 */
[----:B------:R-:W-:Y:S02]  /*c9d0*/  IMAD.MOV.U32 R3, RZ, RZ, R15 ;  /* 0x000000ffff037224 */ /* 0x000fe400078e000f */
[----:B------:R-:W-:Y:S02]  /*c9e0*/  VIADD R14, R19, UR16 ;  /* 0x00000010130e7c36 */ /* 0x000fe40008000000 */
[----:B------:R-:W-:Y:S01]  /*c9f0*/  IMAD.HI.U32 R2, R15, R4, R2 ;  /* 0x000000040f027227 */ /* 0x000fe200078e0002 */
[----:B------:R-:W-:Y:S02]  /*ca00*/  IABS R3, R11 ;  /* 0x0000000b00037213 */ /* 0x000fe40000000000 */
[----:B------:R-:W-:Y:S01]  /*ca10*/  IABS R5, R14 ;  /* 0x0000000e00057213 */ /* 0x000fe20000000000 */
[----:B------:R-:W-:Y:S02]  /*ca20*/  VIADD R15, R22, UR17 ;  /* 0x00000011160f7c36 */ /* 0x000fe40008000000 */
[----:B------:R-:W-:-:S02]  /*ca30*/  IMAD.MOV R18, RZ, RZ, -R17 ;  /* 0x000000ffff127224 */ /* 0x000fc400078e0a11 */
[----:B------:R-:W-:Y:S01]  /*ca40*/  IMAD.MOV R17, RZ, RZ, -R3 ;  /* 0x000000ffff117224 */ /* 0x000fe200078e0a03 */
[----:B------:R-:W-:Y:S01]  /*ca50*/  IABS R4, R15 ;  /* 0x0000000f00047213 */ /* 0x000fe20000000000 */
[----:B------:R-:W-:-:S04]  /*ca60*/  IMAD.HI.U32 R2, R2, R5, RZ ;  /* 0x0000000502027227 */ /* 0x000fc800078e00ff */
[----:B------:R-:W-:-:S04]  /*ca70*/  IMAD.HI.U32 R3, R23, R4, RZ ;  /* 0x0000000417037227 */ /* 0x000fc800078e00ff */
[----:B------:R-:W-:Y:S02]  /*ca80*/  IMAD R4, R3, R18, R4 ;  /* 0x0000001203047224 */ /* 0x000fe400078e0204 */
[----:B------:R-:W-:-:S03]  /*ca90*/  IMAD R3, R2, R17, R5 ;  /* 0x0000001102037224 */ /* 0x000fc600078e0205 */
[----:B------:R-:W-:Y:S02]  /*caa0*/  ISETP.GT.U32.AND P2, PT, R7, R4, PT ;  /* 0x000000040700720c */ /* 0x000fe40003f44070 */
[----:B------:R-:W-:-:S11]  /*cab0*/  ISETP.GT.U32.AND P1, PT, R6, R3, PT ;  /* 0x000000030600720c */ /* 0x000fd60003f24070 */
[----:B------:R-:W-:Y:S01]  /*cac0*/  @!P2 IMAD.IADD R4, R4, 0x1, -R7 ;  /* 0x000000010404a824 */ /* 0x000fe200078e0a07 */
[----:B------:R-:W-:Y:S01]  /*cad0*/  ISETP.GE.AND P2, PT, R15, RZ, PT ;  /* 0x000000ff0f00720c */ /* 0x000fe20003f46270 */
[----:B------:R-:W-:Y:S01]  /*cae0*/  @!P1 IMAD.IADD R3, R3, 0x1, -R6 ;  /* 0x0000000103039824 */ /* 0x000fe200078e0a06 */
[----:B------:R-:W-:Y:S02]  /*caf0*/  ISETP.GE.AND P1, PT, R14, RZ, PT ;  /* 0x000000ff0e00720c */ /* 0x000fe40003f26270 */
[----:B------:R-:W-:Y:S02]  /*cb00*/  ISETP.GT.U32.AND P4, PT, R7, R4, PT ;  /* 0x000000040700720c */ /* 0x000fe40003f84070 */
[----:B------:R-:W-:-:S11]  /*cb10*/  ISETP.GT.U32.AND P3, PT, R6, R3, PT ;  /* 0x000000030600720c */ /* 0x000fd60003f64070 */
[----:B------:R-:W-:Y:S01]  /*cb20*/  @!P4 IMAD.IADD R4, R4, 0x1, -R7 ;  /* 0x000000010404c824 */ /* 0x000fe200078e0a07 */
[----:B------:R-:W-:Y:S01]  /*cb30*/  ISETP.NE.AND P4, PT, RZ, UR7, PT ;  /* 0x00000007ff007c0c */ /* 0x000fe2000bf85270 */
[----:B------:R-:W-:Y:S01]  /*cb40*/  @!P3 IMAD.IADD R3, R3, 0x1, -R6 ;  /* 0x000000010303b824 */ /* 0x000fe200078e0a06 */
[----:B------:R-:W-:Y:S02]  /*cb50*/  ISETP.NE.AND P3, PT, RZ, UR8, PT ;  /* 0x00000008ff007c0c */ /* 0x000fe4000bf65270 */
[----:B------:R-:W-:Y:S01]  /*cb60*/  @!P2 IADD3 R4, -R4, RZ, RZ ;  /* 0x000000ff0404a210 */ /* 0x000fe20007ffe1ff */
[----:B------:R-:W-:-:S08]  /*cb70*/  @!P1 IMAD.MOV R3, RZ, RZ, -R3 ;  /* 0x000000ffff039224 */ /* 0x000fd000078e0a03 */
[----:B------:R-:W-:Y:S02]  /*cb80*/  @!P4 LOP3.LUT R4, RZ, UR7, RZ, 0x33, !PT ;  /* 0x00000007ff04cc12 */ /* 0x000fe4000f8e33ff */
[----:B------:R-:W-:-:S03]  /*cb90*/  @!P3 LOP3.LUT R3, RZ, UR8, RZ, 0x33, !PT ;  /* 0x00000008ff03bc12 */ /* 0x000fc6000f8e33ff */
[----:B------:R-:W-:Y:S02]  /*cba0*/  IMAD.IADD R4, R15, 0x1, -R4 ;  /* 0x000000010f047824 */ /* 0x000fe400078e0a04 */
[----:B------:R-:W-:-:S04]  /*cbb0*/  IMAD.IADD R3, R14, 0x1, -R3 ;  /* 0x000000010e037824 */ /* 0x000fc800078e0a03 */
[----:B------:R-:W-:Y:S01]  /*cbc0*/  IMAD R6, R3, R4, RZ ;  /* 0x0000000403067224 */ /* 0x000fe200078e02ff */
[----:B------:R-:W-:-:S04]  /*cbd0*/  SEL R2, R4, R3, !P5 ;  /* 0x0000000304027207 */ /* 0x000fc80006800000 */
[--C-:B------:R-:W-:Y:S01]  /*cbe0*/  SHF.R.S32.HI R5, RZ, 0x1f, R2.reuse ;  /* 0x0000001fff057819 */ /* 0x100fe20000011402 */
[----:B------:R-:W-:Y:S01]  /*cbf0*/  IMAD.MOV.U32 R4, RZ, RZ, R2 ;  /* 0x000000ffff047224 */ /* 0x000fe200078e0002 */
[----:B------:R-:W-:-:S07]  /*cc00*/  SHF.R.S32.HI R7, RZ, 0x1f, R6 ;  /* 0x0000001fff077819 */ /* 0x000fce0000011406 */
.L_x_233:
[----:B--2---:R-:W-:Y:S05]  /*cc10*/  BSYNC B0 ;  /* 0x0000000000007941 */ /* 0x004fea0003800000 */
.L_x_232:
[----:B------:R-:W1:Y:S01]  /*cc20*/  SHFL.UP PT, R3, R6, 0x1, RZ ;  /* 0x0420000006037989 */ /* 0x000e6200000e00ff */
[----:B------:R-:W-:-:S03]  /*cc30*/  ISETP.NE.AND P1, PT, R9, RZ, PT ;  /* 0x000000ff0900720c */ /* 0x000fc60003f25270 */
[----:B------:R-:W2:Y:S01]  /*cc40*/  SHFL.UP PT, R2, R7, 0x1, RZ ;  /* 0x0420000007027989 */ /* 0x000ea200000e00ff */
[----:B-1----:R-:W-:Y:S02]  /*cc50*/  SEL R3, R3, RZ, P1 ;  /* 0x000000ff03037207 */ /* 0x002fe40000800000 */
[----:B--2---:R-:W-:Y:S02]  /*cc60*/  SEL R2, R2, RZ, P1 ;  /* 0x000000ff02027207 */ /* 0x004fe40000800000 */
[----:B------:R-:W-:-:S05]  /*cc70*/  IADD3 R18, P2, R3, R6, RZ ;  /* 0x0000000603127210 */ /* 0x000fca0007f5e0ff */
[----:B------:R-:W-:Y:S01]  /*cc80*/  IMAD.X R15, R2, 0x1, R7, P2 ;  /* 0x00000001020f7824 */ /* 0x000fe200010e0607 */
[----:B------:R-:W1:Y:S01]  /*cc90*/  SHFL.UP PT, R3, R18, 0x2, RZ ;  /* 0x0440000012037989 */ /* 0x000e6200000e00ff */
[----:B------:R-:W-:-:S03]  /*cca0*/  ISETP.GE.U32.AND P2, PT, R9, 0x2, PT ;  /* 0x000000020900780c */ /* 0x000fc60003f46070 */
[----:B------:R-:W2:Y:S01]  /*ccb0*/  SHFL.UP PT, R2, R15, 0x2, RZ ;  /* 0x044000000f027989 */ /* 0x000ea200000e00ff */
[----:B-1----:R-:W-:-:S04]  /*ccc0*/  SEL R3, R3, RZ, P2 ;  /* 0x000000ff03037207 */ /* 0x002fc80001000000 */
[----:B------:R-:W-:Y:S02]  /*ccd0*/  IADD3 R14, P3, R3, R18, RZ ;  /* 0x00000012030e7210 */ /* 0x000fe40007f7e0ff */
[----:B--2---:R-:W-:-:S03]  /*cce0*/  SEL R2, R2, RZ, P2 ;  /* 0x000000ff02027207 */ /* 0x004fc60001000000 */
[----:B------:R-:W1:Y:S02]  /*ccf0*/  SHFL.UP PT, R3, R14, 0x4, RZ ;  /* 0x048000000e037989 */ /* 0x000e6400000e00ff */
[----:B------:R-:W-:Y:S01]  /*cd00*/  IMAD.X R17, R2, 0x1, R15, P3 ;  /* 0x0000000102117824 */ /* 0x000fe200018e060f */
[----:B------:R-:W-:-:S04]  /*cd10*/  ISETP.GE.U32.AND P3, PT, R9, 0x4, PT ;  /* 0x000000040900780c */ /* 0x000fc80003f66070 */
        /* <DEDUP_REMOVED lines=17> */
[----:B--2---:R-:W-:-:S05]  /*ce30*/  SEL R2, R2, RZ, P5 ;  /* 0x000000ff02027207 */ /* 0x004fca0002800000 */
[----:B------:R-:W-:Y:S01]  /*ce40*/  IMAD.X R22, R2, 0x1, R17, P6 ;  /* 0x0000000102167824 */ /* 0x000fe200030e0611 */
[----:B------:R-:W-:-:S04]  /*ce50*/  IADD3 R2, P6, R15, UR5, RZ ;  /* 0x000000050f027c10 */ /* 0x000fc8000ffde0ff */
[----:B------:R-:W-:Y:S02]  /*ce60*/  IADD3.X R3, R22, UR4, RZ, P6, !PT ;  /* 0x0000000416037c10 */ /* 0x000fe4000b7fe4ff */
[----:B------:R-:W-:-:S04]  /*ce70*/  ISETP.GT.U32.AND P6, PT, R2, UR10, PT ;  /* 0x0000000a02007c0c */ /* 0x000fc8000bfc4070 */
[----:B------:R-:W-:-:S13]  /*ce80*/  ISETP.GT.U32.AND.EX P6, PT, R3, UR9, PT, P6 ;  /* 0x0000000903007c0c */ /* 0x000fda000bfc4160 */
[----:B------:R-:W-:-:S04]  /*ce90*/  VOTE.ANY R14, PT, P6 ;  /* 0x00000000000e7806 */ /* 0x000fc800030e0100 */
[----:B------:R-:W-:-:S13]  /*cea0*/  ISETP.NE.AND P6, PT, R14, RZ, PT ;  /* 0x000000ff0e00720c */ /* 0x000fda0003fc5270 */
[----:B------:R-:W-:Y:S05]  /*ceb0*/  @P6 BRA `(.L_x_236) ;  /* 0x0000000800746947 */ /* 0x000fea0003800000 */
[----:B------:R-:W-:Y:S01]  /*cec0*/  IMAD.MOV.U32 R17, RZ, RZ, R2 ;  /* 0x000000ffff117224 */ /* 0x000fe200078e0002 */
[----:B------:R-:W-:Y:S01]  /*ced0*/  ULDC UR24, c[0x0][0x910] ;  /* 0x0002440000187ab9 */ /* 0x000fe20000000800 */
[----:B------:R-:W-:Y:S01]  /*cee0*/  IMAD.MOV.U32 R19, RZ, RZ, R3 ;  /* 0x000000ffff137224 */ /* 0x000fe200078e0003 */
[----:B------:R-:W-:Y:S01]  /*cef0*/  ULDC UR25, c[0x0][0x8f4] ;  /* 0x00023d0000197ab9 */ /* 0x000fe20000000800 */
[----:B------:R-:W-:Y:S01]  /*cf00*/  ULDC UR6, c[0x0][0x8dc] ;  /* 0x0002370000067ab9 */ /* 0x000fe20000000800 */
[----:B------:R-:W-:Y:S01]  /*cf10*/  ULDC UR30, c[0x0][0x8d8] ;  /* 0x00023600001e7ab9 */ /* 0x000fe20000000800 */
[----:B------:R-:W-:Y:S01]  /*cf20*/  ULDC UR31, c[0x0][0x8f0] ;  /* 0x00023c00001f7ab9 */ /* 0x000fe20000000800 */
[----:B------:R-:W-:Y:S01]  /*cf30*/  ULDC.64 UR26, c[0x0][0x8d0] ;  /* 0x00023400001a7ab9 */ /* 0x000fe20000000a00 */
[----:B------:R-:W-:-:S05]  /*cf40*/  ULDC.64 UR28, c[0x0][0x8e8] ;  /* 0x00023a00001c7ab9 */ /* 0x000fca0000000a00 */
.L_x_241:
[----:B------:R-:W-:Y:S01]  /*cf50*/  MOV R12, R13 ;  /* 0x0000000d000c7202 */ /* 0x000fe20000000f00 */
[----:B------:R-:W-:Y:S02]  /*cf60*/  VIADD R13, R13, 0x20 ;  /* 0x000000200d0d7836 */ /* 0x000fe40000000000 */
[----:B-----5:R-:W-:Y:S02]  /*cf70*/  IMAD.MOV.U32 R14, RZ, RZ, R8 ;  /* 0x000000ffff0e7224 */ /* 0x020fe400078e0008 */
[----:B------:R-:W-:Y:S01]  /*cf80*/  IMAD.MOV.U32 R15, RZ, RZ, R10 ;  /* 0x000000ffff0f7224 */ /* 0x000fe200078e000a */
[----:B------:R-:W-:-:S13]  /*cf90*/  ISETP.GE.AND P6, PT, R13, UR24, PT ;  /* 0x000000180d007c0c */ /* 0x000fda000bfc6270 */
[----:B------:R-:W1:Y:S01]  /*cfa0*/  @!P6 LDC.64 R2, c[0x0][0x918] ;  /* 0x00024600ff02eb82 */ /* 0x000e620000000a00 */
[----:B------:R-:W2:Y:S01]  /*cfb0*/  SHFL.IDX PT, R19, R19, 0x1f, 0x1f ;  /* 0x03e01f0013137f89 */ /* 0x000ea200000e0000 */
[----:B------:R-:W-:-:S03]  /*cfc0*/  @!P6 VIADD R7, R12, 0x20 ;  /* 0x000000200c07e836 */ /* 0x000fc60000000000 */
[----:B------:R-:W3:Y:S01]  /*cfd0*/  SHFL.IDX PT, R17, R17, 0x1f, 0x1f ;  /* 0x03e01f0011117f89 */ /* 0x000ee200000e0000 */
[----:B------:R-:W-:Y:S01]  /*cfe0*/  BSSY B0, `(.L_x_237) ;  /* 0x0000063000007945 */ /* 0x000fe20003800000 */
[----:B-1----:R-:W-:-:S05]  /*cff0*/  @!P6 IMAD.WIDE R2, R7, 0xc, R2 ;  /* 0x0000000c0702e825 */ /* 0x002fca00078e0202 */
[----:B------:R1:W5:Y:S04]  /*d000*/  @!P6 LDG.E R8, desc[UR58][R2.64] ;  /* 0x0000003a0208e981 */ /* 0x000368000c1e1900 */
[----:B------:R1:W5:Y:S01]  /*d010*/  @!P6 LDG.E R10, desc[UR58][R2.64+0x4] ;  /* 0x0000043a020ae981 */ /* 0x000362000c1e1900 */
[----:B------:R-:W-:Y:S01]  /*d020*/  ISETP.GE.AND P6, PT, R12, UR24, PT ;  /* 0x000000180c007c0c */ /* 0x000fe2000bfc6270 */
[----:B------:R-:W-:Y:S01]  /*d030*/  IMAD.MOV.U32 R6, RZ, RZ, 0x7fffffff ;  /* 0x7fffffffff067424 */ /* 0x000fe200078e00ff */
[----:B--2---:R-:W-:Y:S01]  /*d040*/  R2UR UR4, R19 ;  /* 0x00000000130472ca */ /* 0x004fe200000e0000 */
[----:B------:R-:W-:Y:S01]  /*d050*/  IMAD.MOV.U32 R7, RZ, RZ, RZ ;  /* 0x000000ffff077224 */ /* 0x000fe200078e00ff */
[----:B---3--:R-:W-:-:S09]  /*d060*/  R2UR UR5, R17 ;  /* 0x00000000110572ca */ /* 0x008fd200000e0000 */
[----:B-1----:R-:W-:Y:S06]  /*d070*/  @P6 BRA `(.L_x_238) ;  /* 0x0000000400646947 */ /* 0x002fec0003800000 */
[----:B------:R-:W-:-:S04]  /*d080*/  IADD3 R17, P6, R14, UR11, RZ ;  /* 0x0000000b0e117c10 */ /* 0x000fc8000ffde0ff */
[----:B------:R-:W-:Y:S02]  /*d090*/  LEA.HI.X.SX32 R22, R14, UR13, 0x1, P6 ;  /* 0x0000000d0e167c11 */ /* 0x000fe4000b0f0eff */
[----:B------:R-:W-:Y:S02]  /*d0a0*/  IABS R14, R20 ;  /* 0x00000014000e7213 */ /* 0x000fe40000000000 */
[C---:B------:R-:W-:Y:S02]  /*d0b0*/  IADD3 R19, P6, R15.reuse, UR12, RZ ;  /* 0x0000000c0f137c10 */ /* 0x040fe4000ffde0ff */
[----:B------:R-:W1:Y:S02]  /*d0c0*/  I2F.RP R2, R14 ;  /* 0x0000000e00027306 */ /* 0x000e640000209400 */
[----:B------:R-:W-:Y:S02]  /*d0d0*/  LEA.HI.X.SX32 R24, R15, UR14, 0x1, P6 ;  /* 0x0000000e0f187c11 */ /* 0x000fe4000b0f0eff */
[----:B------:R-:W-:-:S04]  /*d0e0*/  PLOP3.LUT P6, PT, PT, PT, UP0, 0x80, 0x0 ;  /* 0x000000000000781c */ /* 0x000fc80003fcf008 */
[----:B-1----:R-:W1:Y:S02]  /*d0f0*/  MUFU.RCP R2, R2 ;  /* 0x0000000200027308 */ /* 0x002e640000001000 */
[----:B-1----:R-:W-:-:S06]  /*d100*/  VIADD R15, R2, 0xffffffe ;  /* 0x0ffffffe020f7836 */ /* 0x002fcc0000000000 */
[----:B------:R-:W1:Y:S02]  /*d110*/  F2I.FTZ.U32.TRUNC.NTZ R15, R15 ;  /* 0x0000000f000f7305 */ /* 0x000e64000021f000 */
[----:B-1----:R-:W-:Y:S01]  /*d120*/  IMAD.MOV R18, RZ, RZ, -R15 ;  /* 0x000000ffff127224 */ /* 0x002fe200078e0a0f */
[----:B------:R-:W-:Y:S06]  /*d130*/  @!P6 BRA `(.L_x_239) ;  /* 0x00000000002ce947 */ /* 0x000fec0003800000 */
        /* <DEDUP_REMOVED lines=11> */
.L_x_239:
        /* <DEDUP_REMOVED lines=12> */
.L_x_240:
[----:B------:R-:W-:Y:S01]  /*d2b0*/  SHF.R.U64 R4, R19, UR31, R24 ;  /* 0x0000001f13047c19 */ /* 0x000fe20008001218 */
[----:B------:R-:W-:Y:S01]  /*d2c0*/  IMAD R5, R18, R14, RZ ;  /* 0x0000000e12057224 */ /* 0x000fe200078e02ff */
[----:B------:R-:W-:Y:S01]  /*d2d0*/  IABS R2, R20 ;  /* 0x0000001400027213 */ /* 0x000fe20000000000 */
[----:B------:R-:W-:Y:S01]  /*d2e0*/  IMAD.MOV.U32 R3, RZ, RZ, R15 ;  /* 0x000000ffff037224 */ /* 0x000fe200078e000f */
[----:B------:R-:W-:Y:S01]  /*d2f0*/  SHF.R.U64 R17, R17, UR30, R22 ;  /* 0x0000001e11117c19 */ /* 0x000fe20008001216 */
[----:B------:R-:W-:Y:S01]  /*d300*/  VIADD R4, R4, UR17 ;  /* 0x0000001104047c36 */ /* 0x000fe20008000000 */
[----:B------:R-:W-:Y:S01]  /*d310*/  IABS R19, R11 ;  /* 0x0000000b00137213 */ /* 0x000fe20000000000 */
[----:B------:R-:W-:Y:S02]  /*d320*/  IMAD.MOV R7, RZ, RZ, -R2 ;  /* 0x000000ffff077224 */ /* 0x000fe400078e0a02 */
[----:B------:R-:W-:Y:S01]  /*d330*/  IMAD.MOV.U32 R2, RZ, RZ, RZ ;  /* 0x000000ffff027224 */ /* 0x000fe200078e00ff */
[----:B------:R-:W-:Y:S01]  /*d340*/  IABS R6, R4 ;  /* 0x0000000400067213 */ /* 0x000fe20000000000 */
[----:B------:R-:W-:-:S02]  /*d350*/  VIADD R17, R17, UR16 ;  /* 0x0000001011117c36 */ /* 0x000fc40008000000 */
[----:B------:R-:W-:Y:S01]  /*d360*/  IMAD.HI.U32 R2, R15, R5, R2 ;  /* 0x000000050f027227 */ /* 0x000fe200078e0002 */
[----:B------:R-:W-:Y:S02]  /*d370*/  MOV R3, R7 ;  /* 0x0000000700037202 */ /* 0x000fe40000000f00 */
[----:B------:R-:W-:Y:S01]  /*d380*/  IABS R7, R11 ;  /* 0x0000000b00077213 */ /* 0x000fe20000000000 */
[----:B------:R-:W-:-:S03]  /*d390*/  IMAD.MOV.U32 R5, RZ, RZ, R6 ;  /* 0x000000ffff057224 */ /* 0x000fc600078e0006 */
[----:B------:R-:W1:Y:S01]  /*d3a0*/  I2F.RP R6, R7 ;  /* 0x0000000700067306 */ /* 0x000e620000209400 */
[----:B------:R-:W-:-:S04]  /*d3b0*/  IMAD.HI.U32 R2, R2, R5, RZ ;  /* 0x0000000502027227 */ /* 0x000fc800078e00ff */
        /* <DEDUP_REMOVED lines=10> */
[----:B------:R-:W-:-:S04]  /*d460*/  IMAD.HI.U32 R6, R3, R15, R2 ;  /* 0x0000000f03067227 */ /* 0x000fc800078e0002 */
[----:B------:R-:W-:Y:S02]  /*d470*/  IMAD.MOV.U32 R3, RZ, RZ, R18 ;  /* 0x000000ffff037224 */ /* 0x000fe400078e0012 */
        /* <DEDUP_REMOVED lines=11> */
[----:B------:R-:W-:Y:S02]  /*d530*/  @!P6 IADD3 R3, -R3, RZ, RZ ;  /* 0x000000ff0303e210 */ /* 0x000fe40007ffe1ff */
        /* <DEDUP_REMOVED lines=11> */
[----:B------:R-:W-:Y:S02]  /*d5f0*/  SHF.R.S32.HI R5, RZ, 0x1f, R4 ;  /* 0x0000001fff057819 */ /* 0x000fe40000011404 */
[----:B------:R-:W-:-:S07]  /*d600*/  SHF.R.S32.HI R7, RZ, 0x1f, R6 ;  /* 0x0000001fff077819 */ /* 0x000fce0000011406 */
.L_x_238:
[----:B------:R-:W-:Y:S05]  /*d610*/  BSYNC B0 ;  /* 0x0000000000007941 */ /* 0x000fea0003800000 */
.L_x_237:
        /* <DEDUP_REMOVED lines=30> */
[----:B------:R-:W-:-:S04]  /*d800*/  IADD3 R17, P6, R2, UR5, RZ ;  /* 0x0000000502117c10 */ /* 0x000fc8000ffde0ff */
[----:B------:R-:W-:Y:S02]  /*d810*/  IADD3.X R19, R3, UR4, RZ, P6, !PT ;  /* 0x0000000403137c10 */ /* 0x000fe4000b7fe4ff */
[----:B------:R-:W-:-:S04]  /*d820*/  ISETP.GT.U32.AND P6, PT, R17, UR10, PT ;  /* 0x0000000a11007c0c */ /* 0x000fc8000bfc4070 */
[----:B------:R-:W-:-:S13]  /*d830*/  ISETP.GT.U32.AND.EX P6, PT, R19, UR9, PT, P6 ;  /* 0x0000000913007c0c */ /* 0x000fda000bfc4160 */
[----:B------:R-:W-:-:S04]  /*d840*/  VOTE.ANY R14, PT, P6 ;  /* 0x00000000000e7806 */ /* 0x000fc800030e0100 */
[----:B------:R-:W-:-:S13]  /*d850*/  ISETP.NE.AND P6, PT, R14, RZ, PT ;  /* 0x000000ff0e00720c */ /* 0x000fda0003fc5270 */
[----:B------:R-:W-:Y:S05]  /*d860*/  @!P6 BRA `(.L_x_241) ;  /* 0xfffffff400b8e947 */ /* 0x000fea000383ffff */
[----:B------:R-:W-:Y:S02]  /*d870*/  IMAD.MOV.U32 R15, RZ, RZ, R2 ;  /* 0x000000ffff0f7224 */ /* 0x000fe400078e0002 */
[----:B------:R-:W-:-:S07]  /*d880*/  IMAD.MOV.U32 R22, RZ, RZ, R3 ;  /* 0x000000ffff167224 */ /* 0x000fce00078e0003 */
.L_x_236:
[----:B------:R-:W1:Y:S08]  /*d890*/  BREV R14, R14 ;  /* 0x0000000e000e7301 */ /* 0x000e700000000000 */
[----:B-1----:R-:W1:Y:S02]  /*d8a0*/  FLO.U32.SH R13, R14 ;  /* 0x0000000e000d7300 */ /* 0x002e6400000e0400 */
[----:B-1----:R-:W1:Y:S02]  /*d8b0*/  SHFL.IDX PT, R12, R12, R13, 0x1f ;  /* 0x00001f0d0c0c7589 */ /* 0x002e6400000e0000 */
[----:B-1----:R-:W-:-:S13]  /*d8c0*/  R2UR UR6, R12 ;  /* 0x000000000c0672ca */ /* 0x002fda00000e0000 */
[----:B------:R-:W-:-:S05]  /*d8d0*/  VIADD R17, R9, UR6 ;  /* 0x0000000609117c36 */ /* 0x000fca0008000000 */
[----:B------:R-:W-:-:S13]  /*d8e0*/  ISETP.GE.AND P1, PT, R17, UR24, PT ;  /* 0x0000001811007c0c */ /* 0x000fda000bf26270 */
[----:B------:R-:W1:Y:S02]  /*d8f0*/  @!P1 LDC.64 R2, c[0x0][0x918] ;  /* 0x00024600ff029b82 */ /* 0x000e640000000a00 */
[----:B-1----:R-:W-:-:S05]  /*d900*/  @!P1 IMAD.WIDE R2, R17, 0xc, R2 ;  /* 0x0000000c11029825 */ /* 0x002fca00078e0202 */
[----:B-----5:R1:W5:Y:S04]  /*d910*/  @!P1 LDG.E R8, desc[UR58][R2.64] ;  /* 0x0000003a02089981 */ /* 0x020368000c1e1900 */
[----:B------:R1:W5:Y:S01]  /*d920*/  @!P1 LDG.E R10, desc[UR58][R2.64+0x4] ;  /* 0x0000043a020a9981 */ /* 0x000362000c1e1900 */
[----:B------:R-:W-:-:S03]  /*d930*/  IADD3 R18, P1, P2, R15, UR5, -R6 ;  /* 0x000000050f127c10 */ /* 0x000fc6000fa3e806 */
[----:B------:R-:W-:Y:S01]  /*d940*/  SHFL.IDX PT, R6, R6, R13, 0x1f ;  /* 0x00001f0d06067589 */ /* 0x000fe200000e0000 */
[----:B------:R-:W-:-:S03]  /*d950*/  IADD3.X R22, R22, UR4, ~R7, P1, P2 ;  /* 0x0000000416167c10 */ /* 0x000fc60008fe4c07 */
[----:B------:R-:W2:Y:S04]  /*d960*/  SHFL.IDX PT, R18, R18, R13, 0x1f ;  /* 0x00001f0d12127589 */ /* 0x000ea800000e0000 */
[----:B------:R-:W3:Y:S04]  /*d970*/  SHFL.IDX PT, R22, R22, R13, 0x1f ;  /* 0x00001f0d16167589 */ /* 0x000ee800000e0000 */
[----:B------:R1:W4:Y:S04]  /*d980*/  SHFL.IDX PT, R7, R7, R13, 0x1f ;  /* 0x00001f0d07077589 */ /* 0x00032800000e0000 */
[----:B------:R1:W1:Y:S04]  /*d990*/  SHFL.IDX PT, R5, R5, R13, 0x1f ;  /* 0x00001f0d05057589 */ /* 0x00026800000e0000 */
[----:B------:R1:W1:Y:S01]  /*d9a0*/  SHFL.IDX PT, R4, R4, R13, 0x1f ;  /* 0x00001f0d04047589 */ /* 0x00026200000e0000 */
[----:B--2---:R-:W-:-:S02]  /*d9b0*/  R2UR UR5, R18 ;  /* 0x00000000120572ca */ /* 0x004fc400000e0000 */
[----:B---3--:R-:W-:-:S15]  /*d9c0*/  R2UR UR4, R22 ;  /* 0x00000000160472ca */ /* 0x008fde00000e0000 */
.L_x_231:
[----:B-1----:R-:W1:Y:S01]  /*d9d0*/  LDC R2, c[0x0][0x910] ;  /* 0x00024400ff027b82 */ /* 0x002e620000000800 */
[----:B------:R-:W-:Y:S01]  /*d9e0*/  UMOV UR24, 0xffffffff ;  /* 0xffffffff00187882 */ /* 0x000fe20000000000 */
[----:B------:R-:W-:Y:S01]  /*d9f0*/  UMOV UR25, 0xffffffff ;  /* 0xffffffff00197882 */ /* 0x000fe20000000000 */
[----:B------:R-:W-:Y:S01]  /*da00*/  UMOV UR26, 0xffffffff ;  /* 0xffffffff001a7882 */ /* 0x000fe20000000000 */
[----:B------:R-:W-:Y:S02]  /*da10*/  MOV R15, RZ ;  /* 0x000000ff000f7202 */ /* 0x000fe40000000f00 */
[----:B-1----:R-:W-:-:S13]  /*da20*/  ISETP.LE.AND P1, PT, R2, UR6, PT ;  /* 0x0000000602007c0c */ /* 0x002fda000bf23270 */
[----:B------:R-:W-:Y:S05]  /*da30*/  @P1 BRA `(.L_x_230) ;  /* 0x0000000000f01947 */ /* 0x000fea0003800000 */
[C---:B------:R-:W-:Y:S01]  /*da40*/  R2UR UR24, R4.reuse ;  /* 0x00000000041872ca */ /* 0x040fe200000e0000 */
[----:B------:R-:W-:Y:S01]  /*da50*/  UIADD3 UR30, UP1, -UR5, UR10, URZ ;  /* 0x0000000a051e7290 */ /* 0x000fe2000ff3e13f */
[----:B------:R-:W-:Y:S01]  /*da60*/  R2UR UR25, R5 ;  /* 0x00000000051972ca */ /* 0x000fe200000e0000 */
[----:B------:R-:W-:Y:S01]  /*da70*/  ULDC UR26, c[0x0][0x8c0] ;  /* 0x00023000001a7ab9 */ /* 0x000fe20000000800 */
[----:B------:R-:W-:Y:S01]  /*da80*/  ULDC UR27, c[0x0][0x8b0] ;  /* 0x00022c00001b7ab9 */ /* 0x000fe20000000800 */
[----:B------:R-:W-:Y:S01]  /*da90*/  ULDC UR28, c[0x0][0x904] ;  /* 0x00024100001c7ab9 */ /* 0x000fe20000000800 */
[----:B------:R-:W-:-:S03]  /*daa0*/  SHF.R.U64 R2, R4, UR27, R5 ;  /* 0x0000001b04027c19 */ /* 0x000fc60008001205 */
[----:B------:R-:W-:Y:S01]  /*dab0*/  UIADD3.X UR24, ~UR4, UR9, URZ, UP1, !UPT ;  /* 0x0000000904187290 */ /* 0x000fe20008ffe53f */
[----:B------:R-:W-:-:S03]  /*dac0*/  R2UR UR32, R2 ;  /* 0x00000000022072ca */ /* 0x000fc600000e0000 */
[----:B------:R-:W-:Y:S02]  /*dad0*/  USHF.R.U32.HI UR31, URZ, UR26, UR24 ;  /* 0x0000001a3f1f7299 */ /* 0x000fe40008011618 */
[----:B------:R-:W-:Y:S02]  /*dae0*/  USHF.R.U32.HI UR35, URZ, UR27, UR25 ;  /* 0x0000001b3f237299 */ /* 0x000fe40008011619 */
[----:B------:R-:W-:Y:S02]  /*daf0*/  USHF.R.U32.HI UR33, URZ, UR27, UR31 ;  /* 0x0000001b3f217299 */ /* 0x000fe4000801161f */
[----:B------:R-:W-:Y:S02]  /*db00*/  USHF.R.U64 UR30, UR30, UR26, UR24 ;  /* 0x0000001a1e1e7299 */ /* 0x000fe40008001218 */
[----:B------:R-:W-:Y:S02]  /*db10*/  USHF.R.U32.HI UR34, URZ, UR28, UR33 ;  /* 0x0000001c3f227299 */ /* 0x000fe40008011621 */
[----:B------:R-:W-:-:S02]  /*db20*/  USHF.R.U64 UR31, UR30, UR27, UR31 ;  /* 0x0000001b1e1f7299 */ /* 0x000fc4000800121f */
[----:B------:R-:W-:Y:S02]  /*db30*/  ULOP3.LUT UR24, UR34, UR35, URZ, 0xfc, !UPT ;  /* 0x0000002322187292 */ /* 0x000fe4000f8efc3f */
[----:B------:R-:W-:-:S04]  /*db40*/  USHF.R.U64 UR33, UR31, UR28, UR33 ;  /* 0x0000001c1f217299 */ /* 0x000fc80008001221 */
[----:B------:R-:W-:-:S13]  /*db50*/  ISETP.NE.U32.AND P1, PT, RZ, UR24, PT ;  /* 0x00000018ff007c0c */ /* 0x000fda000bf25070 */
[----:B------:R-:W-:Y:S05]  /*db60*/  @!P1 BRA `(.L_x_242) ;  /* 0x0000000000189947 */ /* 0x000fea0003800000 */
[----:B------:R-:W-:-:S07]  /*db70*/  MOV R12, 0xdb90 ;  /* 0x0000db90000c7802 */ /* 0x000fce0000000f00 */
[----:B--2-45:R-:W-:Y:S05]  /*db80*/  CALL.REL.NOINC `(.L_x_243) ;  /* 0x0000001c006c7944 */ /* 0x034fea0003c00000 */
[----:B------:R-:W-:-:S04]  /*db90*/  UIADD3 UR24, -UR25, URZ, URZ ;  /* 0x0000003f19187290 */ /* 0x000fc8000fffe13f */
[----:B------:R-:W-:-:S03]  /*dba0*/  UIMAD UR32, UR32, UR24, UR33 ;  /* 0x00000018202072a4 */ /* 0x000fc6000f8e0221 */
[----:B------:R-:W-:Y:S01]  /*dbb0*/  UMOV UR24, UR25 ;  /* 0x0000001900187c82 */ /* 0x000fe20008000000 */
[----:B------:R-:W-:Y:S08]  /*dbc0*/  BRA `(.L_x_244) ;  /* 0x0000000000587947 */ /* 0x000ff00003800000 */
.L_x_242:
[----:B------:R-:W1:Y:S01]  /*dbd0*/  I2F.U32.RP R2, UR32 ;  /* 0x0000002000027d06 */ /* 0x000e620008209000 */
[----:B------:R-:W-:Y:S01]  /*dbe0*/  UMOV UR24, URZ ;  /* 0x0000003f00187c82 */ /* 0x000fe20008000000 */
[----:B------:R-:W-:-:S06]  /*dbf0*/  UISETP.NE.U32.AND UP4, UPT, UR32, URZ, UPT ;  /* 0x0000003f2000728c */ /* 0x000fcc000bf85070 */
[----:B-1----:R-:W1:Y:S02]  /*dc00*/  MUFU.RCP R2, R2 ;  /* 0x0000000200027308 */ /* 0x002e640000001000 */
[----:B-1----:R-:W-:-:S06]  /*dc10*/  VIADD R3, R2, 0xffffffe ;  /* 0x0ffffffe02037836 */ /* 0x002fcc0000000000 */
[----:B------:R-:W1:Y:S02]  /*dc20*/  F2I.FTZ.U32.TRUNC.NTZ R3, R3 ;  /* 0x0000000300037305 */ /* 0x000e64000021f000 */
[----:B-1----:R-:W-:-:S13]  /*dc30*/  R2UR UR25, R3 ;  /* 0x00000000031972ca */ /* 0x002fda00000e0000 */
[----:B------:R-:W-:-:S04]  /*dc40*/  UIADD3 UR26, URZ, -UR25, URZ ;  /* 0x800000193f1a7290 */ /* 0x000fc8000fffe03f */
[----:B------:R-:W-:-:S04]  /*dc50*/  UIMAD UR26, UR26, UR32, URZ ;  /* 0x000000201a1a72a4 */ /* 0x000fc8000f8e023f */
[----:B------:R-:W-:-:S04]  /*dc60*/  UIMAD.WIDE.U32 UR24, UR25, UR26, UR24 ;  /* 0x0000001a191872a5 */ /* 0x000fc8000f8e0018 */
[----:B------:R-:W-:-:S04]  /*dc70*/  UIMAD.WIDE.U32 UR24, UR25, UR33, URZ ;  /* 0x00000021191872a5 */ /* 0x000fc8000f8e003f */
[----:B------:R-:W-:-:S04]  /*dc80*/  UIADD3 UR24, -UR25, URZ, URZ ;  /* 0x0000003f19187290 */ /* 0x000fc8000fffe13f */
[----:B------:R-:W-:-:S04]  /*dc90*/  UIMAD UR24, UR32, UR24, UR33 ;  /* 0x00000018201872a4 */ /* 0x000fc8000f8e0221 */
[----:B------:R-:W-:-:S11]  /*dca0*/  UISETP.GE.U32.AND UP1, UPT, UR24, UR32, UPT ;  /* 0x000000201800728c */ /* 0x000fd6000bf26070 */
[----:B------:R-:W-:Y:S02]  /*dcb0*/  @UP1 UIADD3 UR24, UR24, -UR32, URZ ;  /* 0x8000002018181290 */ /* 0x000fe4000fffe03f */
[----:B------:R-:W-:Y:S02]  /*dcc0*/  @UP1 UIADD3 UR25, UR25, 0x1, URZ ;  /* 0x0000000119191890 */ /* 0x000fe4000fffe03f */
[----:B------:R-:W-:-:S11]  /*dcd0*/  UISETP.GE.U32.AND UP2, UPT, UR24, UR32, UPT ;  /* 0x000000201800728c */ /* 0x000fd6000bf46070 */
[----:B------:R-:W-:Y:S02]  /*dce0*/  @UP2 UIADD3 UR25, UR25, 0x1, URZ ;  /* 0x0000000119192890 */ /* 0x000fe4000fffe03f */
[----:B------:R-:W-:-:S04]  /*dcf0*/  @!UP4 ULOP3.LUT UR25, URZ, UR32, URZ, 0x33, !UPT ;  /* 0x000000203f19c292 */ /* 0x000fc8000f8e333f */
[----:B------:R-:W-:-:S04]  /*dd00*/  UIADD3 UR24, -UR25, URZ, URZ ;  /* 0x0000003f19187290 */ /* 0x000fc8000fffe13f */
[----:B------:R-:W-:-:S03]  /*dd10*/  UIMAD UR32, UR32, UR24, UR33 ;  /* 0x00000018202072a4 */ /* 0x000fc6000f8e0221 */
[----:B------:R-:W-:-:S09]  /*dd20*/  UMOV UR24, UR25 ;  /* 0x0000001900187c82 */ /* 0x000fd20008000000 */
.L_x_244:
[----:B------:R-:W-:Y:S01]  /*dd30*/  ULOP3.LUT UR31, UR31, UR20, URZ, 0xc0, !UPT ;  /* 0x000000141f1f7292 */ /* 0x000fe2000f8ec03f */
[----:B------:R-:W-:Y:S01]  /*dd40*/  IMAD.MOV.U32 R15, RZ, RZ, 0x1 ;  /* 0x00000001ff0f7424 */ /* 0x000fe200078e00ff */
[----:B------:R-:W-:Y:S02]  /*dd50*/  ULOP3.LUT UR30, UR30, UR18, URZ, 0xc0, !UPT ;  /* 0x000000121e1e7292 */ /* 0x000fe4000f8ec03f */
[----:B------:R-:W-:Y:S01]  /*dd60*/  UIMAD UR24, UR19, UR24, UR31 ;  /* 0x00000018131872a4 */ /* 0x000fe2000f8e021f */
[----:B------:R-:W-:Y:S01]  /*dd70*/  ULDC UR26, c[0x0][0x8a8] ;  /* 0x00022a00001a7ab9 */ /* 0x000fe20000000800 */
[----:B------:R-:W-:Y:S01]  /*dd80*/  ULDC UR25, c[0x0][0x8b8] ;  /* 0x00022e0000197ab9 */ /* 0x000fe20000000800 */
[----:B------:R-:W-:Y:S02]  /*dd90*/  UIMAD UR30, UR32, UR26, UR30 ;  /* 0x0000001a201e72a4 */ /* 0x000fe4000f8e021e */
[----:B------:R-:W-:Y:S01]  /*dda0*/  UIMAD UR25, UR24, UR25, UR40 ;  /* 0x00000019181972a4 */ /* 0x000fe2000f8e0228 */
[----:B------:R-:W-:Y:S01]  /*ddb0*/  @UP3 UMOV UR26, UR6 ;  /* 0x00000006001a3c82 */ /* 0x000fe20008000000 */
[----:B------:R-:W-:-:S03]  /*ddc0*/  @!UP3 UMOV UR26, UR6 ;  /* 0x00000006001abc82 */ /* 0x000fc60008000000 */
[----:B------:R-:W-:Y:S02]  /*ddd0*/  @UP3 UMOV UR24, UR30 ;  /* 0x0000001e00183c82 */ /* 0x000fe40008000000 */
[----:B------:R-:W-:Y:S01]  /*dde0*/  @!UP3 UMOV UR24, UR25 ;  /* 0x000000190018bc82 */ /* 0x000fe20008000000 */
[----:B------:R-:W-:-:S05]  /*ddf0*/  @!UP3 UMOV UR25, UR30 ;  /* 0x0000001e0019bc82 */ /* 0x000fca0008000000 */
.L_x_230:
[----:B------:R-:W-:-:S06]  /*de00*/  UISETP.NE.AND UP1, UPT, UR15, 0x3, UPT ;  /* 0x000000030f00788c */ /* 0x000fcc000bf25270 */
[----:B------:R-:W-:-:S13]  /*de10*/  PLOP3.LUT P1, PT, PT, PT, UP1, 0x80, 0x0 ;  /* 0x000000000000781c */ /* 0x000fda0003f2f018 */
[----:B------:R-:W-:Y:S05]  /*de20*/  @!P1 BRA `(.L_x_245) ;  /* 0x0000000000049947 */ /* 0x000fea0003800000 */
[----:B--2---:R-:W-:Y:S01]  /*de30*/  BPT.TRAP 0x1 ;  /* 0x000000040000795c */ /* 0x004fe20000300000 */
.L_x_245:
[----:B------:R-:W1:Y:S01]  /*de40*/  S2R R2, SR_CgaCtaId ;  /* 0x0000000000027919 */ /* 0x000e620000008800 */
[----:B------:R-:W-:-:S04]  /*de50*/  MOV R3, 0x400 ;  /* 0x0000040000037802 */ /* 0x000fc80000000f00 */
[----:B-1----:R-:W-:Y:S02]  /*de60*/  LEA R3, R2, R3, 0x18 ;  /* 0x0000000302037211 */ /* 0x002fe400078ec0ff */
[----:B------:R-:W-:-:S03]  /*de70*/  SHF.L.U32 R2, R0, 0x1f, RZ ;  /* 0x0000001f00027819 */ /* 0x000fc600000006ff */
[----:B------:R-:W-:-:S04]  /*de80*/  IMAD R17, R16, 0x8, R3 ;  /* 0x0000000810117824 */ /* 0x000fc800078e0203 */
[----:B------:R-:W1:Y:S02]  /*de90*/  SYNCS.PHASECHK.TRANS64.TRYWAIT P2, [R17+URZ+0x38440], R2 ;  /* 0x03844002110075a7 */ /* 0x000e64000804017f */
[----:B-1----:R-:W-:Y:S05]  /*dea0*/  @!P2 BRA `(.L_x_246) ;  /* 0x000000140008a947 */ /* 0x002fea0003800000 */
.L_x_309:
[----:B------:R-:W-:Y:S01]  /*deb0*/  ELECT P2, URZ, PT ;  /* 0x00000000003f782f */ /* 0x000fe20003840000 */
[----:B------:R-:W-:-:S12]  /*dec0*/  BSSY B0, `(.L_x_247) ;  /* 0x0000010000007945 */ /* 0x000fd80003800000 */
[----:B------:R-:W-:Y:S05]  /*ded0*/  @!P2 BRA `(.L_x_248) ;  /* 0x000000000038a947 */ /* 0x000fea0003800000 */
[----:B-1----:R-:W-:Y:S02]  /*dee0*/  IMAD R2, R16, 0x10, R3 ;  /* 0x0000001010027824 */ /* 0x002fe400078e0203 */
[----:B------:R-:W-:Y:S02]  /*def0*/  IMAD.U32 R14, RZ, RZ, UR26 ;  /* 0x0000001aff0e7e24 */ /* 0x000fe4000f8e00ff */
[----:B------:R-:W-:Y:S02]  /*df00*/  IMAD.U32 R13, RZ, RZ, UR25 ;  /* 0x00000019ff0d7e24 */ /* 0x000fe4000f8e00ff */
[----:B------:R-:W-:-:S05]  /*df10*/  IMAD.U32 R12, RZ, RZ, UR24 ;  /* 0x00000018ff0c7e24 */ /* 0x000fca000f8e00ff */
[----:B------:R1:W-:Y:S01]  /*df20*/  STS.128 [R2+0x38510], R12 ;  /* 0x0385100c02007388 */ /* 0x0003e20000000c00 */
[----:B------:R-:W-:Y:S01]  /*df30*/  @!PT LDS RZ, [RZ] ;  /* 0x00000000fffff984 */ /* 0x000fe20000000800 */
[----:B------:R-:W-:Y:S01]  /*df40*/  @!PT LDS RZ, [RZ] ;  /* 0x00000000fffff984 */ /* 0x000fe20000000800 */
[----:B------:R-:W-:Y:S01]  /*df50*/  @!PT LDS RZ, [RZ] ;  /* 0x00000000fffff984 */ /* 0x000fe20000000800 */
[----:B------:R-:W-:Y:S01]  /*df60*/  @!PT LDS RZ, [RZ] ;  /* 0x00000000fffff984 */ /* 0x000fe20000000800 */
[----:B------:R3:W-:Y:S06]  /*df70*/  MEMBAR.ALL.CTA ;  /* 0x0000000000007992 */ /* 0x0007ec0000008000 */
[----:B---3--:R-:W3:Y:S01]  /*df80*/  FENCE.VIEW.ASYNC.S ;  /* 0x00000000000073c6 */ /* 0x008ee20000000000 */
[----:B------:R-:W-:Y:S05]  /*df90*/  @!P1 BRA `(.L_x_249) ;  /* 0x0000000000049947 */ /* 0x000fea0003800000 */
[----:B--2---:R-:W-:Y:S01]  /*dfa0*/  BPT.TRAP 0x1 ;  /* 0x000000040000795c */ /* 0x004fe20000300000 */
.L_x_249:
[----:B---3--:R3:W-:Y:S02]  /*dfb0*/  SYNCS.ARRIVE.TRANS64.A1T0 RZ, [R17+URZ+0x38400], RZ ;  /* 0x038400ff11ff79a7 */ /* 0x0087e4000810003f */
.L_x_248:
[----:B--2---:R-:W-:Y:S05]  /*dfc0*/  BSYNC B0 ;  /* 0x0000000000007941 */ /* 0x004fea0003800000 */
.L_x_247:
[----:B------:R-:W-:Y:S01]  /*dfd0*/  ISETP.NE.AND P3, PT, R15, RZ, PT ;  /* 0x000000ff0f00720c */ /* 0x000fe20003f65270 */
[----:B------:R-:W-:-:S05]  /*dfe0*/  VIADD R16, R16, 0x1 ;  /* 0x0000000110107836 */ /* 0x000fca0000000000 */
[----:B------:R-:W-:-:S04]  /*dff0*/  ISETP.NE.AND P2, PT, R16, 0x8, PT ;  /* 0x000000081000780c */ /* 0x000fc80003f45270 */
[----:B-1----:R-:W-:Y:S02]  /*e000*/  SEL R13, RZ, 0x1, P2 ;  /* 0x00000001ff0d7807 */ /* 0x002fe40001000000 */
[----:B------:R-:W-:Y:S02]  /*e010*/  SEL R16, R16, RZ, P2 ;  /* 0x000000ff10107207 */ /* 0x000fe40001000000 */
[----:B------:R-:W-:Y:S01]  /*e020*/  LOP3.LUT R0, R0, R13, RZ, 0x3c, !PT ;  /* 0x0000000d00007212 */ /* 0x000fe200078e3cff */
[----:B------:R-:W-:Y:S06]  /*e030*/  @P3 BRA `(.L_x_250) ;  /* 0xffffffe400003947 */ /* 0x000fec000383ffff */
[----:B------:R-:W-:Y:S05]  /*e040*/  @!P1 BRA `(.L_x_251) ;  /* 0x0000000000049947 */ /* 0x000fea0003800000 */
[----:B------:R-:W-:Y:S01]  /*e050*/  BPT.TRAP 0x1 ;  /* 0x000000040000795c */ /* 0x000fe20000300000 */
.L_x_251:
[----:B------:R-:W-:Y:S01]  /*e060*/  IMAD R5, R16, 0x8, R3 ;  /* 0x0000000810057824 */ /* 0x000fe200078e0203 */
[----:B------:R-:W-:-:S04]  /*e070*/  SHF.L.U32 R2, R0, 0x1f, RZ ;  /* 0x0000001f00027819 */ /* 0x000fc800000006ff */
[----:B------:R-:W1:Y:S02]  /*e080*/  SYNCS.PHASECHK.TRANS64.TRYWAIT P0, [R5+URZ+0x38440], R2 ;  /* 0x03844002050075a7 */ /* 0x000e64000800017f */
[----:B-1----:R-:W-:Y:S05]  /*e090*/  @!P0 BRA `(.L_x_252) ;  /* 0x0000001000a08947 */ /* 0x002fea0003800000 */
.L_x_310:
[----:B------:R-:W-:Y:S05]  /*e0a0*/  @!P1 BRA `(.L_x_253) ;  /* 0x0000000000049947 */ /* 0x000fea0003800000 */
[----:B------:R-:W-:Y:S01]  /*e0b0*/  BPT.TRAP 0x1 ;  /* 0x000000040000795c */ /* 0x000fe20000300000 */
.L_x_253:
[----:B------:R-:W-:-:S05]  /*e0c0*/  VIADD R16, R16, 0x1 ;  /* 0x0000000110107836 */ /* 0x000fca0000000000 */
[----:B------:R-:W-:-:S04]  /*e0d0*/  ISETP.NE.AND P0, PT, R16, 0x8, PT ;  /* 0x000000081000780c */ /* 0x000fc80003f05270 */
[----:B-1----:R-:W-:Y:S02]  /*e0e0*/  SEL R5, RZ, 0x1, P0 ;  /* 0x00000001ff057807 */ /* 0x002fe40000000000 */
[----:B------:R-:W-:Y:S02]  /*e0f0*/  SEL R16, R16, RZ, P0 ;  /* 0x000000ff10107207 */ /* 0x000fe40000000000 */
[----:B------:R-:W-:-:S03]  /*e100*/  LOP3.LUT R5, R0, R5, RZ, 0x3c, !PT ;  /* 0x0000000500057212 */ /* 0x000fc600078e3cff */
[----:B----4-:R-:W-:Y:S01]  /*e110*/  IMAD R7, R16, 0x8, R3 ;  /* 0x0000000810077824 */ /* 0x010fe200078e0203 */
[----:B------:R-:W-:-:S04]  /*e120*/  SHF.L.U32 R0, R5, 0x1f, RZ ;  /* 0x0000001f05007819 */ /* 0x000fc800000006ff */
[----:B------:R-:W1:Y:S02]  /*e130*/  SYNCS.PHASECHK.TRANS64.TRYWAIT P0, [R7+URZ+0x38440], R0 ;  /* 0x03844000070075a7 */ /* 0x000e64000800017f */
[----:B-1----:R-:W-:Y:S05]  /*e140*/  @!P0 BRA `(.L_x_254) ;  /* 0x0000001000888947 */ /* 0x002fea0003800000 */
.L_x_311:
[----:B------:R-:W-:Y:S05]  /*e150*/  @!P1 BRA `(.L_x_255) ;  /* 0x0000000000049947 */ /* 0x000fea0003800000 */
[----:B------:R-:W-:Y:S01]  /*e160*/  BPT.TRAP 0x1 ;  /* 0x000000040000795c */ /* 0x000fe20000300000 */
.L_x_255:
[----:B-1----:R-:W-:-:S04]  /*e170*/  IADD3 R0, R16, 0x1, RZ ;  /* 0x0000000110007810 */ /* 0x002fc80007ffe0ff */
[----:B------:R-:W-:-:S04]  /*e180*/  ISETP.NE.AND P0, PT, R0, 0x8, PT ;  /* 0x000000080000780c */ /* 0x000fc80003f05270 */
[----:B------:R-:W-:Y:S02]  /*e190*/  SEL R2, RZ, 0x1, P0 ;  /* 0x00000001ff027807 */ /* 0x000fe40000000000 */
[----:B------:R-:W-:Y:S02]  /*e1a0*/  SEL R4, R0, RZ, P0 ;  /* 0x000000ff00047207 */ /* 0x000fe40000000000 */
[----:B------:R-:W-:-:S03]  /*e1b0*/  LOP3.LUT R5, R5, R2, RZ, 0x3c, !PT ;  /* 0x0000000205057212 */ /* 0x000fc600078e3cff */
[----:B------:R-:W-:Y:S01]  /*e1c0*/  IMAD R7, R4, 0x8, R3 ;  /* 0x0000000804077824 */ /* 0x000fe200078e0203 */
[----:B------:R-:W-:-:S04]  /*e1d0*/  SHF.L.U32 R0, R5, 0x1f, RZ ;  /* 0x0000001f05007819 */ /* 0x000fc800000006ff */
[----:B------:R-:W1:Y:S02]  /*e1e0*/  SYNCS.PHASECHK.TRANS64.TRYWAIT P0, [R7+URZ+0x38440], R0 ;  /* 0x03844000070075a7 */ /* 0x000e64000800017f */
[----:B-1----:R-:W-:Y:S05]  /*e1f0*/  @!P0 BRA `(.L_x_256) ;  /* 0x0000001000708947 */ /* 0x002fea0003800000 */
.L_x_312:
[----:B------:R-:W-:Y:S05]  /*e200*/  @!P1 BRA `(.L_x_257) ;  /* 0x0000000000049947 */ /* 0x000fea0003800000 */
[----:B------:R-:W-:Y:S01]  /*e210*/  BPT.TRAP 0x1 ;  /* 0x000000040000795c */ /* 0x000fe20000300000 */
.L_x_257:
[----:B-1----:R-:W-:-:S05]  /*e220*/  VIADD R0, R4, 0x1 ;  /* 0x0000000104007836 */ /* 0x002fca0000000000 */
        /* <DEDUP_REMOVED lines=8> */
.L_x_313:
[----:B------:R-:W-:Y:S05]  /*e2b0*/  @!P1 BRA `(.L_x_259) ;  /* 0x0000000000049947 */ /* 0x000fea0003800000 */
[----:B------:R-:W-:Y:S01]  /*e2c0*/  BPT.TRAP 0x1 ;  /* 0x000000040000795c */ /* 0x000fe20000300000 */
.L_x_259:
        /* <DEDUP_REMOVED lines=9> */
.L_x_314:
[----:B------:R-:W-:Y:S05]  /*e360*/  @!P1 BRA `(.L_x_261) ;  /* 0x0000000000049947 */ /* 0x000fea0003800000 */
[----:B------:R-:W-:Y:S01]  /*e370*/  BPT.TRAP 0x1 ;  /* 0x000000040000795c */ /* 0x000fe20000300000 */
.L_x_261:
        /* <DEDUP_REMOVED lines=9> */
.L_x_315:
[----:B------:R-:W-:Y:S05]  /*e410*/  @!P1 BRA `(.L_x_263) ;  /* 0x0000000000049947 */ /* 0x000fea0003800000 */
[----:B------:R-:W-:Y:S01]  /*e420*/  BPT.TRAP 0x1 ;  /* 0x000000040000795c */ /* 0x000fe20000300000 */
.L_x_263:
        /* <DEDUP_REMOVED lines=9> */
.L_x_316:
[----:B------:R-:W-:Y:S05]  /*e4c0*/  @!P1 BRA `(.L_x_265) ;  /* 0x0000000000049947 */ /* 0x000fea0003800000 */
[----:B------:R-:W-:Y:S01]  /*e4d0*/  BPT.TRAP 0x1 ;  /* 0x000000040000795c */ /* 0x000fe20000300000 */
.L_x_265:
[----:B-1----:R-:W-:-:S05]  /*e4e0*/  VIADD R0, R4, 0x1 ;  /* 0x0000000104007836 */ /* 0x002fca0000000000 */
[----:B------:R-:W-:-:S04]  /*e4f0*/  ISETP.NE.AND P0, PT, R0, 0x8, PT ;  /* 0x000000080000780c */ /* 0x000fc80003f05270 */
[----:B------:R-:W-:Y:S02]  /*e500*/  SEL R2, RZ, 0x1, P0 ;  /* 0x00000001ff027807 */ /* 0x000fe40000000000 */
[----:B------:R-:W-:Y:S02]  /*e510*/  SEL R0, R0, RZ, P0 ;  /* 0x000000ff00007207 */ /* 0x000fe40000000000 */
[----:B------:R-:W-:-:S03]  /*e520*/  LOP3.LUT R2, R5, R2, RZ, 0x3c, !PT ;  /* 0x0000000205027212 */ /* 0x000fc600078e3cff */
[----:B------:R-:W-:Y:S01]  /*e530*/  IMAD R3, R0, 0x8, R3 ;  /* 0x0000000800037824 */ /* 0x000fe200078e0203 */
[----:B------:R-:W-:-:S07]  /*e540*/  SHF.L.U32 R0, R2, 0x1f, RZ ;  /* 0x0000001f02007819 */ /* 0x000fce00000006ff */
.L_x_266:
[----:B-1----:R1:W2:Y:S02]  /*e550*/  SYNCS.PHASECHK.TRANS64.TRYWAIT P0, [R3+URZ+0x38440], R0 ;  /* 0x03844000030075a7 */ /* 0x0022a4000800017f */
[----:B--2---:R-:W-:Y:S05]  /*e560*/  @!P0 NANOSLEEP.SYNCS 0x989680 ;  /* 0x009896800000895d */ /* 0x004fea0003900000 */
[----:B------:R-:W2:Y:S02]  /*e570*/  @!P0 SYNCS.PHASECHK.TRANS64 P0, [R3+URZ+0x38440], R0 ;  /* 0x03844000030085a7 */ /* 0x000ea4000800007f */
[----:B--2---:R-:W-:Y:S05]  /*e580*/  @P0 EXIT ;  /* 0x000000000000094d */ /* 0x004fea0003800000 */
[----:B------:R-:W-:Y:S05]  /*e590*/  BRA `(.L_x_266) ;  /* 0xfffffffc00ec7947 */ /* 0x000fea000383ffff */
.L_x_37:
[----:B--2---:R-:W-:-:S04]  /*e5a0*/  MOV R3, UR4 ;  /* 0x0000000400037c02 */ /* 0x004fc80008000f00 */
[----:B------:R2:W3:Y:S03]  /*e5b0*/  SYNCS.PHASECHK.TRANS64.TRYWAIT P0, [R3+URZ+0x38480], R2 ;  /* 0x03848002030075a7 */ /* 0x0004e6000800017f */
[----:B---3--:R-:W-:Y:S05]  /*e5c0*/  @!P0 NANOSLEEP.SYNCS 0x989680 ;  /* 0x009896800000895d */ /* 0x008fea0003900000 */
[----:B------:R-:W3:Y:S02]  /*e5d0*/  @!P0 SYNCS.PHASECHK.TRANS64 P0, [R3+URZ+0x38480], R2 ;  /* 0x03848002030085a7 */ /* 0x000ee4000800007f */
[----:B---3--:R-:W-:Y:S05]  /*e5e0*/  @!P0 BRA `(.L_x_37) ;  /* 0xfffffffc00ec8947 */ /* 0x008fea000383ffff */
[----:B------:R-:W-:Y:S05]  /*e5f0*/  BRA `(.L_x_36) ;  /* 0xffffff58007c7947 */ /* 0x000fea000383ffff */
.L_x_42:
[----:B--2---:R-:W-:-:S04]  /*e600*/  IMAD.U32 R8, RZ, RZ, UR4 ;  /* 0x00000004ff087e24 */ /* 0x004fc8000f8e00ff */
[----:B------:R2:W3:Y:S03]  /*e610*/  SYNCS.PHASECHK.TRANS64.TRYWAIT P0, [R8+URZ+0x38480], R5 ;  /* 0x03848005080075a7 */ /* 0x0004e6000800017f */
[----:B---3--:R-:W-:Y:S05]  /*e620*/  @!P0 NANOSLEEP.SYNCS 0x989680 ;  /* 0x009896800000895d */ /* 0x008fea0003900000 */
[----:B------:R-:W3:Y:S02]  /*e630*/  @!P0 SYNCS.PHASECHK.TRANS64 P0, [R8+URZ+0x38480], R5 ;  /* 0x03848005080085a7 */ /* 0x000ee4000800007f */
[----:B---3--:R-:W-:Y:S05]  /*e640*/  @!P0 BRA `(.L_x_42) ;  /* 0xfffffffc00ec8947 */ /* 0x008fea000383ffff */
[----:B------:R-:W-:Y:S05]  /*e650*/  BRA `(.L_x_41) ;  /* 0xffffff5c006c7947 */ /* 0x000fea000383ffff */
.L_x_59:
[----:B------:R-:W-:-:S07]  /*e660*/  IMAD.MOV.U32 R15, RZ, RZ, -0x1 ;  /* 0xffffffffff0f7424 */ /* 0x000fce00078e00ff */
[----:B-12--5:R-:W-:Y:S05]  /*e670*/  WARPSYNC.COLLECTIVE R15, `(.L_x_267) ;  /* 0x000000000f0c7348 */ /* 0x026fea0003c00000 */
[----:B------:R-:W-:Y:S02]  /*e680*/  ELECT P6, UR62, PT ;  /* 0x00000000003e782f */ /* 0x000fe400038c0000 */
[----:B------:R-:W-:Y:S01]  /*e690*/  MOV R14, UR62 ;  /* 0x0000003e000e7c02 */ /* 0x000fe20008000f00 */
[----:B-12--5:R-:W-:Y:S10]  /*e6a0*/  ENDCOLLECTIVE ;  /* 0x000000000000791b */ /* 0x026ff40003800000 */
.L_x_267:
[----:B------:R-:W-:Y:S05]  /*e6b0*/  BRA `(.L_x_268) ;  /* 0xffffff6800047947 */ /* 0x000fea000383ffff */
.L_x_61:
[----:B-1----:R-:W-:-:S04]  /*e6c0*/  IMAD.U32 R6, RZ, RZ, UR47 ;  /* 0x0000002fff067e24 */ /* 0x002fc8000f8e00ff */
[----:B------:R1:W2:Y:S03]  /*e6d0*/  SYNCS.PHASECHK.TRANS64.TRYWAIT P2, [R6+URZ+0x384c0], R3 ;  /* 0x0384c003060075a7 */ /* 0x0002a6000804017f */
[----:B--2---:R-:W-:Y:S05]  /*e6e0*/  @!P2 NANOSLEEP.SYNCS 0x989680 ;  /* 0x009896800000a95d */ /* 0x004fea0003900000 */
[----:B------:R-:W2:Y:S02]  /*e6f0*/  @!P2 SYNCS.PHASECHK.TRANS64 P2, [R6+URZ+0x384c0], R3 ;  /* 0x0384c0030600a5a7 */ /* 0x000ea4000804007f */
[----:B--2---:R-:W-:Y:S05]  /*e700*/  @!P2 BRA `(.L_x_61) ;  /* 0xfffffffc00eca947 */ /* 0x004fea000383ffff */
[----:B------:R-:W-:Y:S05]  /*e710*/  BRA `(.L_x_269) ;  /* 0xffffff68001c7947 */ /* 0x000fea000383ffff */
.L_x_69:
[----:B-1----:R-:W-:-:S04]  /*e720*/  IMAD.U32 R12, RZ, RZ, UR47 ;  /* 0x0000002fff0c7e24 */ /* 0x002fc8000f8e00ff */
[----:B------:R1:W2:Y:S03]  /*e730*/  SYNCS.PHASECHK.TRANS64.TRYWAIT P3, [R12+URZ+0x384c8], R3 ;  /* 0x0384c8030c0075a7 */ /* 0x0002a6000806017f */
[----:B--2---:R-:W-:Y:S05]  /*e740*/  @!P3 NANOSLEEP.SYNCS 0x989680 ;  /* 0x009896800000b95d */ /* 0x004fea0003900000 */
[----:B------:R-:W2:Y:S02]  /*e750*/  @!P3 SYNCS.PHASECHK.TRANS64 P3, [R12+URZ+0x384c8], R3 ;  /* 0x0384c8030c00b5a7 */ /* 0x000ea4000806007f */
[----:B--2---:R-:W-:Y:S05]  /*e760*/  @!P3 BRA `(.L_x_69) ;  /* 0xfffffffc00ecb947 */ /* 0x004fea000383ffff */
[----:B------:R-:W-:Y:S05]  /*e770*/  BRA `(.L_x_270) ;  /* 0xffffff6c00ac7947 */ /* 0x000fea000383ffff */
.L_x_74:
[----:B-1----:R-:W-:-:S04]  /*e780*/  IMAD.U32 R12, RZ, RZ, UR47 ;  /* 0x0000002fff0c7e24 */ /* 0x002fc8000f8e00ff */
[----:B------:R1:W2:Y:S03]  /*e790*/  SYNCS.PHASECHK.TRANS64.TRYWAIT P3, [R12+URZ+0x384d0], R3 ;  /* 0x0384d0030c0075a7 */ /* 0x0002a6000806017f */
[----:B--2---:R-:W-:Y:S05]  /*e7a0*/  @!P3 NANOSLEEP.SYNCS 0x989680 ;  /* 0x009896800000b95d */ /* 0x004fea0003900000 */
[----:B------:R-:W2:Y:S02]  /*e7b0*/  @!P3 SYNCS.PHASECHK.TRANS64 P3, [R12+URZ+0x384d0], R3 ;  /* 0x0384d0030c00b5a7 */ /* 0x000ea4000806007f */
[----:B--2---:R-:W-:Y:S05]  /*e7c0*/  @!P3 BRA `(.L_x_74) ;  /* 0xfffffffc00ecb947 */ /* 0x004fea000383ffff */
[----:B------:R-:W-:Y:S05]  /*e7d0*/  BRA `(.L_x_271) ;  /* 0xffffff7400087947 */ /* 0x000fea000383ffff */
.L_x_79:
[----:B-1----:R-:W-:-:S04]  /*e7e0*/  IMAD.U32 R12, RZ, RZ, UR47 ;  /* 0x0000002fff0c7e24 */ /* 0x002fc8000f8e00ff */
[----:B------:R1:W2:Y:S03]  /*e7f0*/  SYNCS.PHASECHK.TRANS64.TRYWAIT P3, [R12+URZ+0x384d8], R3 ;  /* 0x0384d8030c0075a7 */ /* 0x0002a6000806017f */
[----:B--2---:R-:W-:Y:S05]  /*e800*/  @!P3 NANOSLEEP.SYNCS 0x989680 ;  /* 0x009896800000b95d */ /* 0x004fea0003900000 */
[----:B------:R-:W2:Y:S02]  /*e810*/  @!P3 SYNCS.PHASECHK.TRANS64 P3, [R12+URZ+0x384d8], R3 ;  /* 0x0384d8030c00b5a7 */ /* 0x000ea4000806007f */
[----:B--2---:R-:W-:Y:S05]  /*e820*/  @!P3 BRA `(.L_x_79) ;  /* 0xfffffffc00ecb947 */ /* 0x004fea000383ffff */
[----:B------:R-:W-:Y:S05]  /*e830*/  BRA `(.L_x_272) ;  /* 0xffffff7800707947 */ /* 0x000fea000383ffff */
.L_x_84:
[----:B-1----:R-:W-:-:S04]  /*e840*/  IMAD.U32 R12, RZ, RZ, UR47 ;  /* 0x0000002fff0c7e24 */ /* 0x002fc8000f8e00ff */
[----:B------:R1:W2:Y:S03]  /*e850*/  SYNCS.PHASECHK.TRANS64.TRYWAIT P3, [R12+URZ+0x384c0], R3 ;  /* 0x0384c0030c0075a7 */ /* 0x0002a6000806017f */
[----:B--2---:R-:W-:Y:S05]  /*e860*/  @!P3 NANOSLEEP.SYNCS 0x989680 ;  /* 0x009896800000b95d */ /* 0x004fea0003900000 */
[----:B------:R-:W2:Y:S02]  /*e870*/  @!P3 SYNCS.PHASECHK.TRANS64 P3, [R12+URZ+0x384c0], R3 ;  /* 0x0384c0030c00b5a7 */ /* 0x000ea4000806007f */
[----:B--2---:R-:W-:Y:S05]  /*e880*/  @!P3 BRA `(.L_x_84) ;  /* 0xfffffffc00ecb947 */ /* 0x004fea000383ffff */
[----:B------:R-:W-:Y:S05]  /*e890*/  BRA `(.L_x_273) ;  /* 0xffffff7c00e07947 */ /* 0x000fea000383ffff */
.L_x_89:
[----:B-1----:R-:W-:-:S04]  /*e8a0*/  IMAD.U32 R12, RZ, RZ, UR47 ;  /* 0x0000002fff0c7e24 */ /* 0x002fc8000f8e00ff */
[----:B------:R1:W2:Y:S03]  /*e8b0*/  SYNCS.PHASECHK.TRANS64.TRYWAIT P3, [R12+URZ+0x384c8], R3 ;  /* 0x0384c8030c0075a7 */ /* 0x0002a6000806017f */
[----:B--2---:R-:W-:Y:S05]  /*e8c0*/  @!P3 NANOSLEEP.SYNCS 0x989680 ;  /* 0x009896800000b95d */ /* 0x004fea0003900000 */
[----:B------:R-:W2:Y:S02]  /*e8d0*/  @!P3 SYNCS.PHASECHK.TRANS64 P3, [R12+URZ+0x384c8], R3 ;  /* 0x0384c8030c00b5a7 */ /* 0x000ea4000806007f */
[----:B--2---:R-:W-:Y:S05]  /*e8e0*/  @!P3 BRA `(.L_x_89) ;  /* 0xfffffffc00ecb947 */ /* 0x004fea000383ffff */
[----:B------:R-:W-:Y:S05]  /*e8f0*/  BRA `(.L_x_274) ;  /* 0xffffff8400487947 */ /* 0x000fea000383ffff */
.L_x_94:
[----:B-1----:R-:W-:-:S04]  /*e900*/  IMAD.U32 R12, RZ, RZ, UR47 ;  /* 0x0000002fff0c7e24 */ /* 0x002fc8000f8e00ff */
[----:B------:R1:W2:Y:S03]  /*e910*/  SYNCS.PHASECHK.TRANS64.TRYWAIT P3, [R12+URZ+0x384d0], R3 ;  /* 0x0384d0030c0075a7 */ /* 0x0002a6000806017f */
[----:B--2---:R-:W-:Y:S05]  /*e920*/  @!P3 NANOSLEEP.SYNCS 0x989680 ;  /* 0x009896800000b95d */ /* 0x004fea0003900000 */
[----:B------:R-:W2:Y:S02]  /*e930*/  @!P3 SYNCS.PHASECHK.TRANS64 P3, [R12+URZ+0x384d0], R3 ;  /* 0x0384d0030c00b5a7 */ /* 0x000ea4000806007f */
[----:B--2---:R-:W-:Y:S05]  /*e940*/  @!P3 BRA `(.L_x_94) ;  /* 0xfffffffc00ecb947 */ /* 0x004fea000383ffff */
[----:B------:R-:W-:Y:S05]  /*e950*/  BRA `(.L_x_275) ;  /* 0xffffff8800b07947 */ /* 0x000fea000383ffff */
.L_x_99:
[----:B-1----:R-:W-:-:S04]  /*e960*/  IMAD.U32 R12, RZ, RZ, UR47 ;  /* 0x0000002fff0c7e24 */ /* 0x002fc8000f8e00ff */
[----:B------:R1:W2:Y:S03]  /*e970*/  SYNCS.PHASECHK.TRANS64.TRYWAIT P3, [R12+URZ+0x384d8], R3 ;  /* 0x0384d8030c0075a7 */ /* 0x0002a6000806017f */
[----:B--2---:R-:W-:Y:S05]  /*e980*/  @!P3 NANOSLEEP.SYNCS 0x989680 ;  /* 0x009896800000b95d */ /* 0x004fea0003900000 */
[----:B------:R-:W2:Y:S02]  /*e990*/  @!P3 SYNCS.PHASECHK.TRANS64 P3, [R12+URZ+0x384d8], R3 ;  /* 0x0384d8030c00b5a7 */ /* 0x000ea4000806007f */
[----:B--2---:R-:W-:Y:S05]  /*e9a0*/  @!P3 BRA `(.L_x_99) ;  /* 0xfffffffc00ecb947 */ /* 0x004fea000383ffff */
[----:B------:R-:W-:Y:S05]  /*e9b0*/  BRA `(.L_x_276) ;  /* 0xffffff9000187947 */ /* 0x000fea000383ffff */
.L_x_106:
[----:B--2---:R-:W-:-:S04]  /*e9c0*/  IMAD.U32 R3, RZ, RZ, UR4 ;  /* 0x00000004ff037e24 */ /* 0x004fc8000f8e00ff */
[----:B------:R2:W3:Y:S03]  /*e9d0*/  SYNCS.PHASECHK.TRANS64.TRYWAIT P0, [R3+URZ+0x38400], R0 ;  /* 0x03840000030075a7 */ /* 0x0004e6000800017f */
[----:B---3--:R-:W-:Y:S05]  /*e9e0*/  @!P0 NANOSLEEP.SYNCS 0x989680 ;  /* 0x009896800000895d */ /* 0x008fea0003900000 */
[----:B------:R-:W3:Y:S02]  /*e9f0*/  @!P0 SYNCS.PHASECHK.TRANS64 P0, [R3+URZ+0x38400], R0 ;  /* 0x03840000030085a7 */ /* 0x000ee4000800007f */
[----:B---3--:R-:W-:Y:S05]  /*ea00*/  @!P0 BRA `(.L_x_106) ;  /* 0xfffffffc00ec8947 */ /* 0x008fea000383ffff */
[----:B------:R-:W-:Y:S05]  /*ea10*/  BRA `(.L_x_277) ;  /* 0xffffff9400a87947 */ /* 0x000fea000383ffff */
.L_x_124:
[----:B-1----:R-:W-:-:S04]  /*ea20*/  MOV R3, UR35 ;  /* 0x0000002300037c02 */ /* 0x002fc80008000f00 */
[----:B------:R1:W2:Y:S03]  /*ea30*/  SYNCS.PHASECHK.TRANS64.TRYWAIT P0, [R3+URZ+0x38508], R0 ;  /* 0x03850800030075a7 */ /* 0x0002a6000800017f */
[----:B--2---:R-:W-:Y:S05]  /*ea40*/  @!P0 NANOSLEEP.SYNCS 0x989680 ;  /* 0x009896800000895d */ /* 0x004fea0003900000 */
[----:B------:R-:W2:Y:S02]  /*ea50*/  @!P0 SYNCS.PHASECHK.TRANS64 P0, [R3+URZ+0x38508], R0 ;  /* 0x03850800030085a7 */ /* 0x000ea4000800007f */
[----:B--2---:R-:W-:Y:S05]  /*ea60*/  @!P0 BRA `(.L_x_124) ;  /* 0xfffffffc00ec8947 */ /* 0x004fea000383ffff */
[----:B------:R-:W-:Y:S05]  /*ea70*/  BRA `(.L_x_278) ;  /* 0xffffffa4003c7947 */ /* 0x000fea000383ffff */
.L_x_126:
[----:B-1----:R-:W-:-:S04]  /*ea80*/  IMAD.U32 R3, RZ, RZ, UR8 ;  /* 0x00000008ff037e24 */ /* 0x002fc8000f8e00ff */
[----:B------:R1:W2:Y:S03]  /*ea90*/  SYNCS.PHASECHK.TRANS64.TRYWAIT P0, [R3+URZ+0x38400], R0 ;  /* 0x03840000030075a7 */ /* 0x0002a6000800017f */
[----:B--2---:R-:W-:Y:S05]  /*eaa0*/  @!P0 NANOSLEEP.SYNCS 0x989680 ;  /* 0x009896800000895d */ /* 0x004fea0003900000 */
[----:B------:R-:W2:Y:S02]  /*eab0*/  @!P0 SYNCS.PHASECHK.TRANS64 P0, [R3+URZ+0x38400], R0 ;  /* 0x03840000030085a7 */ /* 0x000ea4000800007f */
[----:B--2---:R-:W-:Y:S05]  /*eac0*/  @!P0 BRA `(.L_x_126) ;  /* 0xfffffffc00ec8947 */ /* 0x004fea000383ffff */
[----:B------:R-:W-:Y:S05]  /*ead0*/  BRA `(.L_x_279) ;  /* 0xffffffa4005c7947 */ /* 0x000fea000383ffff */
.L_x_132:
[----:B-1----:R-:W-:-:S04]  /*eae0*/  IMAD.U32 R3, RZ, RZ, UR35 ;  /* 0x00000023ff037e24 */ /* 0x002fc8000f8e00ff */
[----:B------:R1:W3:Y:S03]  /*eaf0*/  SYNCS.PHASECHK.TRANS64.TRYWAIT P1, [R3+URZ+0x384e0], R0 ;  /* 0x0384e000030075a7 */ /* 0x0002e6000802017f */
[----:B---3--:R-:W-:Y:S05]  /*eb00*/  @!P1 NANOSLEEP.SYNCS 0x989680 ;  /* 0x009896800000995d */ /* 0x008fea0003900000 */
[----:B------:R-:W3:Y:S02]  /*eb10*/  @!P1 SYNCS.PHASECHK.TRANS64 P1, [R3+URZ+0x384e0], R0 ;  /* 0x0384e000030095a7 */ /* 0x000ee4000802007f */
[----:B---3--:R-:W-:Y:S05]  /*eb20*/  @!P1 BRA `(.L_x_132) ;  /* 0xfffffffc00ec9947 */ /* 0x008fea000383ffff */
[----:B------:R-:W-:Y:S05]  /*eb30*/  BRA `(.L_x_280) ;  /* 0xffffffa8000c7947 */ /* 0x000fea000383ffff */
.L_x_138:
[----:B-1----:R-:W-:-:S04]  /*eb40*/  IMAD.U32 R3, RZ, RZ, UR35 ;  /* 0x00000023ff037e24 */ /* 0x002fc8000f8e00ff */
[----:B------:R1:W4:Y:S03]  /*eb50*/  SYNCS.PHASECHK.TRANS64.TRYWAIT P1, [R3+URZ+0x384e8], R0 ;  /* 0x0384e800030075a7 */ /* 0x000326000802017f */
[----:B----4-:R-:W-:Y:S05]  /*eb60*/  @!P1 NANOSLEEP.SYNCS 0x989680 ;  /* 0x009896800000995d */ /* 0x010fea0003900000 */
[----:B------:R-:W4:Y:S02]  /*eb70*/  @!P1 SYNCS.PHASECHK.TRANS64 P1, [R3+URZ+0x384e8], R0 ;  /* 0x0384e800030095a7 */ /* 0x000f24000802007f */
[----:B----4-:R-:W-:Y:S05]  /*eb80*/  @!P1 BRA `(.L_x_138) ;  /* 0xfffffffc00ec9947 */ /* 0x010fea000383ffff */
[----:B------:R-:W-:Y:S05]  /*eb90*/  BRA `(.L_x_281) ;  /* 0xffffffa8005c7947 */ /* 0x000fea000383ffff */
.L_x_144:
[----:B-1----:R-:W-:-:S04]  /*eba0*/  IMAD.U32 R3, RZ, RZ, UR35 ;  /* 0x00000023ff037e24 */ /* 0x002fc8000f8e00ff */
[----:B------:R1:W1:Y:S03]  /*ebb0*/  SYNCS.PHASECHK.TRANS64.TRYWAIT P1, [R3+URZ+0x384f0], R0 ;  /* 0x0384f000030075a7 */ /* 0x000266000802017f */
[----:B-1----:R-:W-:Y:S05]  /*ebc0*/  @!P1 NANOSLEEP.SYNCS 0x989680 ;  /* 0x009896800000995d */ /* 0x002fea0003900000 */
[----:B------:R-:W1:Y:S02]  /*ebd0*/  @!P1 SYNCS.PHASECHK.TRANS64 P1, [R3+URZ+0x384f0], R0 ;  /* 0x0384f000030095a7 */ /* 0x000e64000802007f */
[----:B-1----:R-:W-:Y:S05]  /*ebe0*/  @!P1 BRA `(.L_x_144) ;  /* 0xfffffffc00ec9947 */ /* 0x002fea000383ffff */
[----:B------:R-:W-:Y:S05]  /*ebf0*/  BRA `(.L_x_282) ;  /* 0xffffffa800b47947 */ /* 0x000fea000383ffff */
.L_x_150:
[----:B-1----:R-:W-:-:S04]  /*ec00*/  IMAD.U32 R3, RZ, RZ, UR35 ;  /* 0x00000023ff037e24 */ /* 0x002fc8000f8e00ff */
[----:B------:R1:W1:Y:S03]  /*ec10*/  SYNCS.PHASECHK.TRANS64.TRYWAIT P1, [R3+URZ+0x384f8], R0 ;  /* 0x0384f800030075a7 */ /* 0x000266000802017f */
[----:B-1----:R-:W-:Y:S05]  /*ec20*/  @!P1 NANOSLEEP.SYNCS 0x989680 ;  /* 0x009896800000995d */ /* 0x002fea0003900000 */
[----:B------:R-:W1:Y:S02]  /*ec30*/  @!P1 SYNCS.PHASECHK.TRANS64 P1, [R3+URZ+0x384f8], R0 ;  /* 0x0384f800030095a7 */ /* 0x000e64000802007f */
[----:B-1----:R-:W-:Y:S05]  /*ec40*/  @!P1 BRA `(.L_x_150) ;  /* 0xfffffffc00ec9947 */ /* 0x002fea000383ffff */
[----:B------:R-:W-:Y:S05]  /*ec50*/  BRA `(.L_x_283) ;  /* 0xffffffac000c7947 */ /* 0x000fea000383ffff */
.L_x_156:
[----:B-1----:R-:W-:-:S04]  /*ec60*/  IMAD.U32 R3, RZ, RZ, UR35 ;  /* 0x00000023ff037e24 */ /* 0x002fc8000f8e00ff */
[----:B------:R1:W3:Y:S03]  /*ec70*/  SYNCS.PHASECHK.TRANS64.TRYWAIT P1, [R3+URZ+0x384e0], R2 ;  /* 0x0384e002030075a7 */ /* 0x0002e6000802017f */
[----:B---3--:R-:W-:Y:S05]  /*ec80*/  @!P1 NANOSLEEP.SYNCS 0x989680 ;  /* 0x009896800000995d */ /* 0x008fea0003900000 */
[----:B------:R-:W3:Y:S02]  /*ec90*/  @!P1 SYNCS.PHASECHK.TRANS64 P1, [R3+URZ+0x384e0], R2 ;  /* 0x0384e002030095a7 */ /* 0x000ee4000802007f */
[----:B---3--:R-:W-:Y:S05]  /*eca0*/  @!P1 BRA `(.L_x_156) ;  /* 0xfffffffc00ec9947 */ /* 0x008fea000383ffff */
[----:B------:R-:W-:Y:S05]  /*ecb0*/  BRA `(.L_x_284) ;  /* 0xffffffac00687947 */ /* 0x000fea000383ffff */
.L_x_162:
[----:B-1-3--:R-:W-:-:S04]  /*ecc0*/  IMAD.U32 R3, RZ, RZ, UR35 ;  /* 0x00000023ff037e24 */ /* 0x00afc8000f8e00ff */
[----:B------:R1:W3:Y:S03]  /*ecd0*/  SYNCS.PHASECHK.TRANS64.TRYWAIT P1, [R3+URZ+0x384e8], R2 ;  /* 0x0384e802030075a7 */ /* 0x0002e6000802017f */
[----:B---3--:R-:W-:Y:S05]  /*ece0*/  @!P1 NANOSLEEP.SYNCS 0x989680 ;  /* 0x009896800000995d */ /* 0x008fea0003900000 */
[----:B------:R-:W3:Y:S02]  /*ecf0*/  @!P1 SYNCS.PHASECHK.TRANS64 P1, [R3+URZ+0x384e8], R2 ;  /* 0x0384e802030095a7 */ /* 0x000ee4000802007f */
[----:B---3--:R-:W-:Y:S05]  /*ed00*/  @!P1 BRA `(.L_x_162) ;  /* 0xfffffffc00ec9947 */ /* 0x008fea000383ffff */
[----:B------:R-:W-:Y:S05]  /*ed10*/  BRA `(.L_x_285) ;  /* 0xffffffac00b47947 */ /* 0x000fea000383ffff */
.L_x_168:
[----:B-1-34-:R-:W-:-:S04]  /*ed20*/  IMAD.U32 R3, RZ, RZ, UR35 ;  /* 0x00000023ff037e24 */ /* 0x01afc8000f8e00ff */
[----:B------:R1:W3:Y:S03]  /*ed30*/  SYNCS.PHASECHK.TRANS64.TRYWAIT P1, [R3+URZ+0x384f0], R2 ;  /* 0x0384f002030075a7 */ /* 0x0002e6000802017f */
[----:B---3--:R-:W-:Y:S05]  /*ed40*/  @!P1 NANOSLEEP.SYNCS 0x989680 ;  /* 0x009896800000995d */ /* 0x008fea0003900000 */
[----:B------:R-:W3:Y:S02]  /*ed50*/  @!P1 SYNCS.PHASECHK.TRANS64 P1, [R3+URZ+0x384f0], R2 ;  /* 0x0384f002030095a7 */ /* 0x000ee4000802007f */
[----:B---3--:R-:W-:Y:S05]  /*ed60*/  @!P1 BRA `(.L_x_168) ;  /* 0xfffffffc00ec9947 */ /* 0x008fea000383ffff */
[----:B------:R-:W-:Y:S05]  /*ed70*/  BRA `(.L_x_286) ;  /* 0xffffffb000007947 */ /* 0x000fea000383ffff */
.L_x_174:
[----:B-1-34-:R-:W-:-:S04]  /*ed80*/  IMAD.U32 R3, RZ, RZ, UR35 ;  /* 0x00000023ff037e24 */ /* 0x01afc8000f8e00ff */
[----:B------:R1:W3:Y:S03]  /*ed90*/  SYNCS.PHASECHK.TRANS64.TRYWAIT P1, [R3+URZ+0x384f8], R2 ;  /* 0x0384f802030075a7 */ /* 0x0002e6000802017f */
[----:B---3--:R-:W-:Y:S05]  /*eda0*/  @!P1 NANOSLEEP.SYNCS 0x989680 ;  /* 0x009896800000995d */ /* 0x008fea0003900000 */
[----:B------:R-:W3:Y:S02]  /*edb0*/  @!P1 SYNCS.PHASECHK.TRANS64 P1, [R3+URZ+0x384f8], R2 ;  /* 0x0384f802030095a7 */ /* 0x000ee4000802007f */
[----:B---3--:R-:W-:Y:S05]  /*edc0*/  @!P1 BRA `(.L_x_174) ;  /* 0xfffffffc00ec9947 */ /* 0x008fea000383ffff */
[----:B------:R-:W-:Y:S05]  /*edd0*/  BRA `(.L_x_287) ;  /* 0xffffffb0004c7947 */ /* 0x000fea000383ffff */
.L_x_189:
[----:B-1-34-:R-:W-:-:S04]  /*ede0*/  IMAD.U32 R3, RZ, RZ, UR35 ;  /* 0x00000023ff037e24 */ /* 0x01afc8000f8e00ff */
[----:B------:R1:W2:Y:S03]  /*edf0*/  SYNCS.PHASECHK.TRANS64.TRYWAIT P0, [R3+URZ+0x384e0], R0 ;  /* 0x0384e000030075a7 */ /* 0x0002a6000800017f */
[----:B--2---:R-:W-:Y:S05]  /*ee00*/  @!P0 NANOSLEEP.SYNCS 0x989680 ;  /* 0x009896800000895d */ /* 0x004fea0003900000 */
[----:B------:R-:W2:Y:S02]  /*ee10*/  @!P0 SYNCS.PHASECHK.TRANS64 P0, [R3+URZ+0x384e0], R0 ;  /* 0x0384e000030085a7 */ /* 0x000ea4000800007f */
[----:B--2---:R-:W-:Y:S05]  /*ee20*/  @!P0 BRA `(.L_x_189) ;  /* 0xfffffffc00ec8947 */ /* 0x004fea000383ffff */
[----:B------:R-:W-:Y:S05]  /*ee30*/  BRA `(.L_x_288) ;  /* 0xffffffb400e47947 */ /* 0x000fea000383ffff */
.L_x_191:
[----:B-1-34-:R-:W-:-:S04]  /*ee40*/  IMAD.U32 R3, RZ, RZ, UR35 ;  /* 0x00000023ff037e24 */ /* 0x01afc8000f8e00ff */
[----:B------:R1:W2:Y:S03]  /*ee50*/  SYNCS.PHASECHK.TRANS64.TRYWAIT P0, [R3+URZ+0x384e8], R0 ;  /* 0x0384e800030075a7 */ /* 0x0002a6000800017f */
[----:B--2---:R-:W-:Y:S05]  /*ee60*/  @!P0 NANOSLEEP.SYNCS 0x989680 ;  /* 0x009896800000895d */ /* 0x004fea0003900000 */
[----:B------:R-:W2:Y:S02]  /*ee70*/  @!P0 SYNCS.PHASECHK.TRANS64 P0, [R3+URZ+0x384e8], R0 ;  /* 0x0384e800030085a7 */ /* 0x000ea4000800007f */
[----:B--2---:R-:W-:Y:S05]  /*ee80*/  @!P0 BRA `(.L_x_191) ;  /* 0xfffffffc00ec8947 */ /* 0x004fea000383ffff */
[----:B------:R-:W-:Y:S05]  /*ee90*/  BRA `(.L_x_289) ;  /* 0xffffffb400dc7947 */ /* 0x000fea000383ffff */
.L_x_193:
[----:B-1-34-:R-:W-:-:S04]  /*eea0*/  MOV R3, UR35 ;  /* 0x0000002300037c02 */ /* 0x01afc80008000f00 */
[----:B------:R1:W2:Y:S03]  /*eeb0*/  SYNCS.PHASECHK.TRANS64.TRYWAIT P0, [R3+URZ+0x384f0], R0 ;  /* 0x0384f000030075a7 */ /* 0x0002a6000800017f */
[----:B--2---:R-:W-:Y:S05]  /*eec0*/  @!P0 NANOSLEEP.SYNCS 0x989680 ;  /* 0x009896800000895d */ /* 0x004fea0003900000 */
[----:B------:R-:W2:Y:S02]  /*eed0*/  @!P0 SYNCS.PHASECHK.TRANS64 P0, [R3+URZ+0x384f0], R0 ;  /* 0x0384f000030085a7 */ /* 0x000ea4000800007f */
[----:B--2---:R-:W-:Y:S05]  /*eee0*/  @!P0 BRA `(.L_x_193) ;  /* 0xfffffffc00ec8947 */ /* 0x004fea000383ffff */
[----:B------:R-:W-:Y:S05]  /*eef0*/  BRA `(.L_x_290) ;  /* 0xffffffb400d47947 */ /* 0x000fea000383ffff */
.L_x_205:
[----:B------:R-:W-:Y:S01]  /*ef00*/  BSSY B1, `(.L_x_291) ;  /* 0x0000006000017945 */ /* 0x000fe20003800000 */
[----:B------:R-:W-:-:S07]  /*ef10*/  IMAD.MOV.U32 R15, RZ, RZ, -0x1 ;  /* 0xffffffffff0f7424 */ /* 0x000fce00078e00ff */
[----:B-----5:R-:W-:Y:S05]  /*ef20*/  WARPSYNC.COLLECTIVE R15, `(.L_x_292) ;  /* 0x000000000f0c7348 */ /* 0x020fea0003c00000 */
[----:B-----5:R-:W-:Y:S02]  /*ef30*/  ELECT P6, UR62, PT ;  /* 0x00000000003e782f */ /* 0x020fe400038c0000 */
[----:B------:R-:W-:Y:S01]  /*ef40*/  MOV R14, UR62 ;  /* 0x0000003e000e7c02 */ /* 0x000fe20008000f00 */
[----:B------:R-:W-:Y:S10]  /*ef50*/  ENDCOLLECTIVE ;  /* 0x000000000000791b */ /* 0x000ff40003800000 */
.L_x_292:
[----:B------:R-:W-:Y:S05]  /*ef60*/  BSYNC B1 ;  /* 0x0000000000017941 */ /* 0x000fea0003800000 */
.L_x_291:
[----:B------:R-:W-:Y:S05]  /*ef70*/  BRA `(.L_x_293) ;  /* 0xffffffc000e07947 */ /* 0x000fea000383ffff */
.L_x_208:
[----:B-1----:R1:W3:Y:S02]  /*ef80*/  SYNCS.PHASECHK.TRANS64.TRYWAIT P0, [R8+URZ+0x384a0], R5 ;  /* 0x0384a005080075a7 */ /* 0x0022e4000800017f */
[----:B---3--:R-:W-:Y:S05]  /*ef90*/  @!P0 NANOSLEEP.SYNCS 0x989680 ;  /* 0x009896800000895d */ /* 0x008fea0003900000 */
[----:B------:R-:W3:Y:S02]  /*efa0*/  @!P0 SYNCS.PHASECHK.TRANS64 P0, [R8+URZ+0x384a0], R5 ;  /* 0x0384a005080085a7 */ /* 0x000ee4000800007f */
[----:B---3--:R-:W-:Y:S05]  /*efb0*/  @!P0 BRA `(.L_x_208) ;  /* 0xfffffffc00f08947 */ /* 0x008fea000383ffff */
[----:B------:R-:W-:Y:S05]  /*efc0*/  BRA `(.L_x_294) ;  /* 0xffffffc4000c7947 */ /* 0x000fea000383ffff */
.L_x_213:
[----:B--2---:R2:W3:Y:S02]  /*efd0*/  SYNCS.PHASECHK.TRANS64.TRYWAIT P0, [R3+URZ+0x38400], R2 ;  /* 0x03840002030075a7 */ /* 0x0044e4000800017f */
[----:B---3--:R-:W-:Y:S05]  /*efe0*/  @!P0 NANOSLEEP.SYNCS 0x989680 ;  /* 0x009896800000895d */ /* 0x008fea0003900000 */
[----:B------:R-:W3:Y:S02]  /*eff0*/  @!P0 SYNCS.PHASECHK.TRANS64 P0, [R3+URZ+0x38400], R2 ;  /* 0x03840002030085a7 */ /* 0x000ee4000800007f */
[----:B---3--:R-:W-:Y:S05]  /*f000*/  @!P0 BRA `(.L_x_213) ;  /* 0xfffffffc00f08947 */ /* 0x008fea000383ffff */
[----:B------:R-:W-:Y:S05]  /*f010*/  BRA `(.L_x_295) ;  /* 0xffffffc400d47947 */ /* 0x000fea000383ffff */
.L_x_216:
[----:B------:R-:W-:Y:S01]  /*f020*/  BSSY B1, `(.L_x_296) ;  /* 0x0000006000017945 */ /* 0x000fe20003800000 */
[----:B------:R-:W-:-:S07]  /*f030*/  IMAD.MOV.U32 R15, RZ, RZ, -0x1 ;  /* 0xffffffffff0f7424 */ /* 0x000fce00078e00ff */
[----:B-1---5:R-:W-:Y:S05]  /*f040*/  WARPSYNC.COLLECTIVE R15, `(.L_x_297) ;  /* 0x000000000f0c7348 */ /* 0x022fea0003c00000 */
[----:B------:R-:W-:Y:S02]  /*f050*/  ELECT P6, UR62, PT ;  /* 0x00000000003e782f */ /* 0x000fe400038c0000 */
[----:B------:R-:W-:Y:S01]  /*f060*/  MOV R14, UR62 ;  /* 0x0000003e000e7c02 */ /* 0x000fe20008000f00 */
[----:B-1---5:R-:W-:Y:S10]  /*f070*/  ENDCOLLECTIVE ;  /* 0x000000000000791b */ /* 0x022ff40003800000 */
.L_x_297:
[----:B------:R-:W-:Y:S05]  /*f080*/  BSYNC B1 ;  /* 0x0000000000017941 */ /* 0x000fea0003800000 */
.L_x_296:
[----:B------:R-:W-:Y:S05]  /*f090*/  BRA `(.L_x_298) ;  /* 0xffffffc8001c7947 */ /* 0x000fea000383ffff */
.L_x_219:
[----:B------:R-:W-:Y:S01]  /*f0a0*/  BSSY B1, `(.L_x_299) ;  /* 0x0000005000017945 */ /* 0x000fe20003800000 */
[----:B------:R-:W-:-:S07]  /*f0b0*/  IMAD.MOV.U32 R15, RZ, RZ, -0x1 ;  /* 0xffffffffff0f7424 */ /* 0x000fce00078e00ff */
[----:B-12--5:R-:W-:Y:S05]  /*f0c0*/  WARPSYNC.COLLECTIVE R15, `(.L_x_300) ;  /* 0x000000000f087348 */ /* 0x026fea0003c00000 */
[----:B------:R-:W-:Y:S01]  /*f0d0*/  NOP ;  /* 0x0000000000007918 */ /* 0x000fe20000000000 */
[----:B-12--5:R-:W-:Y:S01]  /*f0e0*/  ENDCOLLECTIVE ;  /* 0x000000000000791b */ /* 0x026fe20003800000 */
.L_x_300:
[----:B------:R-:W-:Y:S05]  /*f0f0*/  BSYNC B1 ;  /* 0x0000000000017941 */ /* 0x000fea0003800000 */
.L_x_299:
[----:B------:R-:W-:-:S07]  /*f100*/  IMAD.MOV.U32 R15, RZ, RZ, -0x1 ;  /* 0xffffffffff0f7424 */ /* 0x000fce00078e00ff */
[----:B------:R-:W-:Y:S05]  /*f110*/  WARPSYNC.COLLECTIVE R15, `(.L_x_301) ;  /* 0x000000000f0c7348 */ /* 0x000fea0003c00000 */
[----:B------:R-:W-:Y:S02]  /*f120*/  ELECT P6, UR62, PT ;  /* 0x00000000003e782f */ /* 0x000fe400038c0000 */
[----:B------:R-:W-:Y:S01]  /*f130*/  MOV R14, UR62 ;  /* 0x0000003e000e7c02 */ /* 0x000fe20008000f00 */
[----:B------:R-:W-:Y:S10]  /*f140*/  ENDCOLLECTIVE ;  /* 0x000000000000791b */ /* 0x000ff40003800000 */
.L_x_301:
[----:B------:R-:W-:Y:S05]  /*f150*/  BRA `(.L_x_302) ;  /* 0xffffffcc00247947 */ /* 0x000fea000383ffff */
.L_x_222:
[----:B------:R-:W-:Y:S01]  /*f160*/  BSSY B0, `(.L_x_303) ;  /* 0x0000006000007945 */ /* 0x000fe20003800000 */
[----:B------:R-:W-:-:S07]  /*f170*/  IMAD.MOV.U32 R15, RZ, RZ, -0x1 ;  /* 0xffffffffff0f7424 */ /* 0x000fce00078e00ff */
[----:B-----5:R-:W-:Y:S05]  /*f180*/  WARPSYNC.COLLECTIVE R15, `(.L_x_304) ;  /* 0x000000000f0c7348 */ /* 0x020fea0003c00000 */
[----:B-----5:R-:W-:Y:S02]  /*f190*/  ELECT P6, UR62, PT ;  /* 0x00000000003e782f */ /* 0x020fe400038c0000 */
[----:B------:R-:W-:Y:S01]  /*f1a0*/  MOV R14, UR62 ;  /* 0x0000003e000e7c02 */ /* 0x000fe20008000f00 */
[----:B------:R-:W-:Y:S10]  /*f1b0*/  ENDCOLLECTIVE ;  /* 0x000000000000791b */ /* 0x000ff40003800000 */
.L_x_304:
[----:B------:R-:W-:Y:S05]  /*f1c0*/  BSYNC B0 ;  /* 0x0000000000007941 */ /* 0x000fea0003800000 */
.L_x_303:
[----:B------:R-:W-:Y:S05]  /*f1d0*/  BRA `(.L_x_305) ;  /* 0xffffffcc00747947 */ /* 0x000fea000383ffff */
.L_x_226:
[----:B-1----:R1:W2:Y:S02]  /*f1e0*/  SYNCS.PHASECHK.TRANS64.TRYWAIT P0, [R7+URZ], R2 ;  /* 0x00000002070075a7 */ /* 0x0022a4000800017f */
[----:B--2---:R-:W-:Y:S05]  /*f1f0*/  @!P0 NANOSLEEP.SYNCS 0x989680 ;  /* 0x009896800000895d */ /* 0x004fea0003900000 */
[----:B------:R-:W2:Y:S02]  /*f200*/  @!P0 SYNCS.PHASECHK.TRANS64 P0, [R7+URZ], R2 ;  /* 0x00000002070085a7 */ /* 0x000ea4000800007f */
[----:B--2---:R-:W-:Y:S05]  /*f210*/  @!P0 BRA `(.L_x_226) ;  /* 0xfffffffc00f08947 */ /* 0x004fea000383ffff */
[----:B------:R-:W-:Y:S05]  /*f220*/  BRA `(.L_x_306) ;  /* 0xffffffcc00b07947 */ /* 0x000fea000383ffff */
.L_x_227:
[----:B-1----:R1:W2:Y:S02]  /*f230*/  SYNCS.PHASECHK.TRANS64.TRYWAIT P0, [R9+URZ], R4 ;  /* 0x00000004090075a7 */ /* 0x0022a4000800017f */
[----:B--2---:R-:W-:Y:S05]  /*f240*/  @!P0 NANOSLEEP.SYNCS 0x989680 ;  /* 0x009896800000895d */ /* 0x004fea0003900000 */
[----:B------:R-:W2:Y:S02]  /*f250*/  @!P0 SYNCS.PHASECHK.TRANS64 P0, [R9+URZ], R4 ;  /* 0x00000004090085a7 */ /* 0x000ea4000800007f */
[----:B--2---:R-:W-:Y:S05]  /*f260*/  @!P0 BRA `(.L_x_227) ;  /* 0xfffffffc00f08947 */ /* 0x004fea000383ffff */
[----:B------:R-:W-:Y:S05]  /*f270*/  BRA `(.L_x_307) ;  /* 0xffffffcc00c07947 */ /* 0x000fea000383ffff */
.L_x_228:
[----:B--2---:R2:W3:Y:S02]  /*f280*/  SYNCS.PHASECHK.TRANS64.TRYWAIT P0, [R6+URZ], R5 ;  /* 0x00000005060075a7 */ /* 0x0044e4000800017f */
[----:B---3--:R-:W-:Y:S05]  /*f290*/  @!P0 NANOSLEEP.SYNCS 0x989680 ;  /* 0x009896800000895d */ /* 0x008fea0003900000 */
[----:B------:R-:W3:Y:S02]  /*f2a0*/  @!P0 SYNCS.PHASECHK.TRANS64 P0, [R6+URZ], R5 ;  /* 0x00000005060085a7 */ /* 0x000ee4000800007f */
[----:B---3--:R-:W-:Y:S05]  /*f2b0*/  @!P0 BRA `(.L_x_228) ;  /* 0xfffffffc00f08947 */ /* 0x008fea000383ffff */
[----:B------:R-:W-:Y:S05]  /*f2c0*/  BRA `(.L_x_308) ;  /* 0xffffffcc00c87947 */ /* 0x000fea000383ffff */
.L_x_246:
[----:B-1----:R1:W3:Y:S02]  /*f2d0*/  SYNCS.PHASECHK.TRANS64.TRYWAIT P2, [R17+URZ+0x38440], R2 ;  /* 0x03844002110075a7 */ /* 0x0022e4000804017f */
[----:B---3--:R-:W-:Y:S05]  /*f2e0*/  @!P2 NANOSLEEP.SYNCS 0x989680 ;  /* 0x009896800000a95d */ /* 0x008fea0003900000 */
[----:B------:R-:W3:Y:S02]  /*f2f0*/  @!P2 SYNCS.PHASECHK.TRANS64 P2, [R17+URZ+0x38440], R2 ;  /* 0x038440021100a5a7 */ /* 0x000ee4000804007f */
[----:B---3--:R-:W-:Y:S05]  /*f300*/  @!P2 BRA `(.L_x_246) ;  /* 0xfffffffc00f0a947 */ /* 0x008fea000383ffff */
[----:B------:R-:W-:Y:S05]  /*f310*/  BRA `(.L_x_309) ;  /* 0xffffffe800e47947 */ /* 0x000fea000383ffff */
.L_x_252:
[----:B-1----:R1:W2:Y:S02]  /*f320*/  SYNCS.PHASECHK.TRANS64.TRYWAIT P0, [R5+URZ+0x38440], R2 ;  /* 0x03844002050075a7 */ /* 0x0022a4000800017f */
[----:B--2---:R-:W-:Y:S05]  /*f330*/  @!P0 NANOSLEEP.SYNCS 0x989680 ;  /* 0x009896800000895d */ /* 0x004fea0003900000 */
[----:B------:R-:W2:Y:S02]  /*f340*/  @!P0 SYNCS.PHASECHK.TRANS64 P0, [R5+URZ+0x38440], R2 ;  /* 0x03844002050085a7 */ /* 0x000ea4000800007f */
[----:B--2---:R-:W-:Y:S05]  /*f350*/  @!P0 BRA `(.L_x_252) ;  /* 0xfffffffc00f08947 */ /* 0x004fea000383ffff */
[----:B------:R-:W-:Y:S05]  /*f360*/  BRA `(.L_x_310) ;  /* 0xffffffec004c7947 */ /* 0x000fea000383ffff */
.L_x_254:
[----:B-1----:R1:W2:Y:S02]  /*f370*/  SYNCS.PHASECHK.TRANS64.TRYWAIT P0, [R7+URZ+0x38440], R0 ;  /* 0x03844000070075a7 */ /* 0x0022a4000800017f */
[----:B--2---:R-:W-:Y:S05]  /*f380*/  @!P0 NANOSLEEP.SYNCS 0x989680 ;  /* 0x009896800000895d */ /* 0x004fea0003900000 */
[----:B------:R-:W2:Y:S02]  /*f390*/  @!P0 SYNCS.PHASECHK.TRANS64 P0, [R7+URZ+0x38440], R0 ;  /* 0x03844000070085a7 */ /* 0x000ea4000800007f */
[----:B--2---:R-:W-:Y:S05]  /*f3a0*/  @!P0 BRA `(.L_x_254) ;  /* 0xfffffffc00f08947 */ /* 0x004fea000383ffff */
[----:B------:R-:W-:Y:S05]  /*f3b0*/  BRA `(.L_x_311) ;  /* 0xffffffec00647947 */ /* 0x000fea000383ffff */
.L_x_256:
[----:B-1----:R1:W2:Y:S02]  /*f3c0*/  SYNCS.PHASECHK.TRANS64.TRYWAIT P0, [R7+URZ+0x38440], R0 ;  /* 0x03844000070075a7 */ /* 0x0022a4000800017f */
[----:B--2---:R-:W-:Y:S05]  /*f3d0*/  @!P0 NANOSLEEP.SYNCS 0x989680 ;  /* 0x009896800000895d */ /* 0x004fea0003900000 */
[----:B------:R-:W2:Y:S02]  /*f3e0*/  @!P0 SYNCS.PHASECHK.TRANS64 P0, [R7+URZ+0x38440], R0 ;  /* 0x03844000070085a7 */ /* 0x000ea4000800007f */
[----:B--2---:R-:W-:Y:S05]  /*f3f0*/  @!P0 BRA `(.L_x_256) ;  /* 0xfffffffc00f08947 */ /* 0x004fea000383ffff */
[----:B------:R-:W-:Y:S05]  /*f400*/  BRA `(.L_x_312) ;  /* 0xffffffec007c7947 */ /* 0x000fea000383ffff */
.L_x_258:
[----:B-1----:R1:W2:Y:S02]  /*f410*/  SYNCS.PHASECHK.TRANS64.TRYWAIT P0, [R7+URZ+0x38440], R0 ;  /* 0x03844000070075a7 */ /* 0x0022a4000800017f */
[----:B--2---:R-:W-:Y:S05]  /*f420*/  @!P0 NANOSLEEP.SYNCS 0x989680 ;  /* 0x009896800000895d */ /* 0x004fea0003900000 */
[----:B------:R-:W2:Y:S02]  /*f430*/  @!P0 SYNCS.PHASECHK.TRANS64 P0, [R7+URZ+0x38440], R0 ;  /* 0x03844000070085a7 */ /* 0x000ea4000800007f */
[----:B--2---:R-:W-:Y:S05]  /*f440*/  @!P0 BRA `(.L_x_258) ;  /* 0xfffffffc00f08947 */ /* 0x004fea000383ffff */
[----:B------:R-:W-:Y:S05]  /*f450*/  BRA `(.L_x_313) ;  /* 0xffffffec00947947 */ /* 0x000fea000383ffff */
.L_x_260:
[----:B-1----:R1:W2:Y:S02]  /*f460*/  SYNCS.PHASECHK.TRANS64.TRYWAIT P0, [R7+URZ+0x38440], R0 ;  /* 0x03844000070075a7 */ /* 0x0022a4000800017f */
[----:B--2---:R-:W-:Y:S05]  /*f470*/  @!P0 NANOSLEEP.SYNCS 0x989680 ;  /* 0x009896800000895d */ /* 0x004fea0003900000 */
[----:B------:R-:W2:Y:S02]  /*f480*/  @!P0 SYNCS.PHASECHK.TRANS64 P0, [R7+URZ+0x38440], R0 ;  /* 0x03844000070085a7 */ /* 0x000ea4000800007f */
[----:B--2---:R-:W-:Y:S05]  /*f490*/  @!P0 BRA `(.L_x_260) ;  /* 0xfffffffc00f08947 */ /* 0x004fea000383ffff */
[----:B------:R-:W-:Y:S05]  /*f4a0*/  BRA `(.L_x_314) ;  /* 0xffffffec00ac7947 */ /* 0x000fea000383ffff */
.L_x_262:
[----:B-1----:R1:W2:Y:S02]  /*f4b0*/  SYNCS.PHASECHK.TRANS64.TRYWAIT P0, [R7+URZ+0x38440], R0 ;  /* 0x03844000070075a7 */ /* 0x0022a4000800017f */
[----:B--2---:R-:W-:Y:S05]  /*f4c0*/  @!P0 NANOSLEEP.SYNCS 0x989680 ;  /* 0x009896800000895d */ /* 0x004fea0003900000 */
[----:B------:R-:W2:Y:S02]  /*f4d0*/  @!P0 SYNCS.PHASECHK.TRANS64 P0, [R7+URZ+0x38440], R0 ;  /* 0x03844000070085a7 */ /* 0x000ea4000800007f */
[----:B--2---:R-:W-:Y:S05]  /*f4e0*/  @!P0 BRA `(.L_x_262) ;  /* 0xfffffffc00f08947 */ /* 0x004fea000383ffff */
[----:B------:R-:W-:Y:S05]  /*f4f0*/  BRA `(.L_x_315) ;  /* 0xffffffec00c47947 */ /* 0x000fea000383ffff */
.L_x_264:
[----:B-1----:R1:W2:Y:S02]  /*f500*/  SYNCS.PHASECHK.TRANS64.TRYWAIT P0, [R7+URZ+0x38440], R0 ;  /* 0x03844000070075a7 */ /* 0x0022a4000800017f */
[----:B--2---:R-:W-:Y:S05]  /*f510*/  @!P0 NANOSLEEP.SYNCS 0x989680 ;  /* 0x009896800000895d */ /* 0x004fea0003900000 */
[----:B------:R-:W2:Y:S02]  /*f520*/  @!P0 SYNCS.PHASECHK.TRANS64 P0, [R7+URZ+0x38440], R0 ;  /* 0x03844000070085a7 */ /* 0x000ea4000800007f */
[----:B--2---:R-:W-:Y:S05]  /*f530*/  @!P0 BRA `(.L_x_264) ;  /* 0xfffffffc00f08947 */ /* 0x004fea000383ffff */
[----:B------:R-:W-:Y:S05]  /*f540*/  BRA `(.L_x_316) ;  /* 0xffffffec00dc7947 */ /* 0x000fea000383ffff */
        .weak           $__internal_0_$__cuda_sm20_div_u64
        .type           $__internal_0_$__cuda_sm20_div_u64,@function
        .size           $__internal_0_$__cuda_sm20_div_u64,(.L_x_243 - $__internal_0_$__cuda_sm20_div_u64)
$__internal_0_$__cuda_sm20_div_u64:
[----:B------:R-:W1:Y:S08]  /*f550*/  I2F.U64.RP R0, R24 ;  /* 0x0000001800007312 */ /* 0x000e700000309000 */
[----:B-1----:R-:W1:Y:S02]  /*f560*/  MUFU.RCP R0, R0 ;  /* 0x0000000000007308 */ /* 0x002e640000001000 */
[----:B-1----:R-:W-:-:S06]  /*f570*/  VIADD R2, R0, 0x1ffffffe ;  /* 0x1ffffffe00027836 */ /* 0x002fcc0000000000 */
[----:B------:R-:W1:Y:S02]  /*f580*/  F2I.U64.TRUNC R2, R2 ;  /* 0x0000000200027311 */ /* 0x000e64000020d800 */
[----:B-1----:R-:W-:-:S04]  /*f590*/  IMAD.WIDE.U32 R16, R2, R24, RZ ;  /* 0x0000001802107225 */ /* 0x002fc800078e00ff */
[C---:B------:R-:W-:Y:S01]  /*f5a0*/  IMAD R15, R2.reuse, R25, R17 ;  /* 0x00000019020f7224 */ /* 0x040fe200078e0211 */
[----:B------:R-:W-:Y:S01]  /*f5b0*/  IADD3 R27, P1, RZ, -R16, RZ ;  /* 0x80000010ff1b7210 */ /* 0x000fe20007f3e0ff */
[----:B------:R-:W-:Y:S02]  /*f5c0*/  IMAD.MOV.U32 R17, RZ, RZ, R2 ;  /* 0x000000ffff117224 */ /* 0x000fe400078e0002 */
[----:B------:R-:W-:Y:S02]  /*f5d0*/  IMAD R15, R3, R24, R15 ;  /* 0x00000018030f7224 */ /* 0x000fe400078e020f */
[----:B------:R-:W-:-:S04]  /*f5e0*/  IMAD.HI.U32 R16, R2, R27, RZ ;  /* 0x0000001b02107227 */ /* 0x000fc800078e00ff */
[----:B------:R-:W-:-:S04]  /*f5f0*/  IMAD.X R15, RZ, RZ, ~R15, P1 ;  /* 0x000000ffff0f7224 */ /* 0x000fc800008e0e0f */
[----:B------:R-:W-:-:S04]  /*f600*/  IMAD.WIDE.U32 R16, P1, R2, R15, R16 ;  /* 0x0000000f02107225 */ /* 0x000fc80007820010 */
[C---:B------:R-:W-:Y:S02]  /*f610*/  IMAD R29, R3.reuse, R15, RZ ;  /* 0x0000000f031d7224 */ /* 0x040fe400078e02ff */
[----:B------:R-:W-:-:S04]  /*f620*/  IMAD.HI.U32 R16, P2, R3, R27, R16 ;  /* 0x0000001b03107227 */ /* 0x000fc80007840010 */
[----:B------:R-:W-:Y:S01]  /*f630*/  IMAD.HI.U32 R15, R3, R15, RZ ;  /* 0x0000000f030f7227 */ /* 0x000fe200078e00ff */
[----:B------:R-:W-:-:S03]  /*f640*/  IADD3 R17, P3, R29, R16, RZ ;  /* 0x000000101d117210 */ /* 0x000fc60007f7e0ff */
[----:B------:R-:W-:Y:S02]  /*f650*/  IMAD.X R0, R15, 0x1, R3, P1 ;  /* 0x000000010f007824 */ /* 0x000fe400008e0603 */
[----:B------:R-:W-:-:S03]  /*f660*/  IMAD.WIDE.U32 R2, R17, R24, RZ ;  /* 0x0000001811027225 */ /* 0x000fc600078e00ff */
[----:B------:R-:W-:Y:S01]  /*f670*/  IADD3.X R15, RZ, RZ, R0, P3, P2 ;  /* 0x000000ffff0f7210 */ /* 0x000fe20001fe4400 */
[----:B------:R-:W-:Y:S01]  /*f680*/  IMAD R0, R17, R25, R3 ;  /* 0x0000001911007224 */ /* 0x000fe200078e0203 */
[----:B------:R-:W-:-:S03]  /*f690*/  IADD3 R3, P1, RZ, -R2, RZ ;  /* 0x80000002ff037210 */ /* 0x000fc60007f3e0ff */
[----:B------:R-:W-:Y:S02]  /*f6a0*/  IMAD R0, R15, R24, R0 ;  /* 0x000000180f007224 */ /* 0x000fe400078e0200 */
[----:B------:R-:W-:-:S04]  /*f6b0*/  IMAD.HI.U32 R16, R17, R3, RZ ;  /* 0x0000000311107227 */ /* 0x000fc800078e00ff */
[----:B------:R-:W-:-:S04]  /*f6c0*/  IMAD.X R0, RZ, RZ, ~R0, P1 ;  /* 0x000000ffff007224 */ /* 0x000fc800008e0e00 */
[----:B------:R-:W-:-:S04]  /*f6d0*/  IMAD.WIDE.U32 R16, P1, R17, R0, R16 ;  /* 0x0000000011107225 */ /* 0x000fc80007820010 */
[C---:B------:R-:W-:Y:S02]  /*f6e0*/  IMAD R2, R15.reuse, R0, RZ ;  /* 0x000000000f027224 */ /* 0x040fe400078e02ff */
[----:B------:R-:W-:Y:S01]  /*f6f0*/  IMAD.HI.U32 R17, P2, R15, R3, R16 ;  /* 0x000000030f117227 */ /* 0x000fe20007840010 */
[----:B------:R-:W-:-:S03]  /*f700*/  MOV R3, RZ ;  /* 0x000000ff00037202 */ /* 0x000fc60000000f00 */
[----:B------:R-:W-:Y:S01]  /*f710*/  IMAD.HI.U32 R0, R15, R0, RZ ;  /* 0x000000000f007227 */ /* 0x000fe200078e00ff */
[----:B------:R-:W-:-:S03]  /*f720*/  IADD3 R17, P3, R2, R17, RZ ;  /* 0x0000001102117210 */ /* 0x000fc60007f7e0ff */
[----:B------:R-:W-:Y:S02]  /*f730*/  IMAD.X R15, R0, 0x1, R15, P1 ;  /* 0x00000001000f7824 */ /* 0x000fe400008e060f */
[----:B------:R-:W-:-:S03]  /*f740*/  IMAD.HI.U32 R2, R17, UR14, RZ ;  /* 0x0000000e11027c27 */ /* 0x000fc6000f8e00ff */
[----:B------:R-:W-:Y:S01]  /*f750*/  IADD3.X R15, RZ, RZ, R15, P3, P2 ;  /* 0x000000ffff0f7210 */ /* 0x000fe20001fe440f */
[----:B------:R-:W-:-:S04]  /*f760*/  IMAD.WIDE.U32 R2, R17, UR22, R2 ;  /* 0x0000001611027c25 */ /* 0x000fc8000f8e0002 */
[C---:B------:R-:W-:Y:S02]  /*f770*/  IMAD R17, R15.reuse, UR22, RZ ;  /* 0x000000160f117c24 */ /* 0x040fe4000f8e02ff */
[----:B------:R-:W-:-:S04]  /*f780*/  IMAD.HI.U32 R2, P1, R15, UR14, R2 ;  /* 0x0000000e0f027c27 */ /* 0x000fc8000f820002 */
[----:B------:R-:W-:Y:S01]  /*f790*/  IMAD.HI.U32 R0, R15, UR22, RZ ;  /* 0x000000160f007c27 */ /* 0x000fe2000f8e00ff */
[----:B------:R-:W-:-:S03]  /*f7a0*/  IADD3 R15, P2, R17, R2, RZ ;  /* 0x00000002110f7210 */ /* 0x000fc60007f5e0ff */
[----:B------:R-:W-:Y:S02]  /*f7b0*/  IMAD.X R0, RZ, RZ, R0, P1 ;  /* 0x000000ffff007224 */ /* 0x000fe400008e0600 */
[----:B------:R-:W-:-:S04]  /*f7c0*/  IMAD.WIDE.U32 R2, R15, R24, RZ ;  /* 0x000000180f027225 */ /* 0x000fc800078e00ff */
[----:B------:R-:W-:Y:S01]  /*f7d0*/  IMAD.X R0, RZ, RZ, R0, P2 ;  /* 0x000000ffff007224 */ /* 0x000fe200010e0600 */
[----:B------:R-:W-:Y:S01]  /*f7e0*/  IADD3 R17, P2, -R2, UR14, RZ ;  /* 0x0000000e02117c10 */ /* 0x000fe2000ff5e1ff */
[----:B------:R-:W-:-:S03]  /*f7f0*/  IMAD R3, R15, R25, R3 ;  /* 0x000000190f037224 */ /* 0x000fc600078e0203 */
[-C--:B------:R-:W-:Y:S01]  /*f800*/  ISETP.GE.U32.AND P1, PT, R17, R24.reuse, PT ;  /* 0x000000181100720c */ /* 0x080fe20003f26070 */
[----:B------:R-:W-:-:S05]  /*f810*/  IMAD R0, R0, R24, R3 ;  /* 0x0000001800007224 */ /* 0x000fca00078e0203 */
[----:B------:R-:W-:Y:S01]  /*f820*/  IADD3.X R16, ~R0, UR22, RZ, P2, !PT ;  /* 0x0000001600107c10 */ /* 0x000fe200097fe5ff */
[----:B------:R-:W-:Y:S01]  /*f830*/  VIADD R0, R15, 0x1 ;  /* 0x000000010f007836 */ /* 0x000fe20000000000 */
[----:B------:R-:W-:Y:S02]  /*f840*/  IADD3 R2, P2, -R24, R17, RZ ;  /* 0x0000001118027210 */ /* 0x000fe40007f5e1ff */
[----:B------:R-:W-:-:S03]  /*f850*/  ISETP.GE.U32.AND.EX P1, PT, R16, R25, PT, P1 ;  /* 0x000000191000720c */ /* 0x000fc60003f26110 */
[----:B------:R-:W-:Y:S01]  /*f860*/  IMAD.X R3, R16, 0x1, ~R25, P2 ;  /* 0x0000000110037824 */ /* 0x000fe200010e0e19 */
[----:B------:R-:W-:Y:S02]  /*f870*/  SEL R2, R2, R17, P1 ;  /* 0x0000001102027207 */ /* 0x000fe40000800000 */
[----:B------:R-:W-:Y:S02]  /*f880*/  SEL R15, R0, R15, P1 ;  /* 0x0000000f000f7207 */ /* 0x000fe40000800000 */
[----:B------:R-:W-:Y:S02]  /*f890*/  SEL R3, R3, R16, P1 ;  /* 0x0000001003037207 */ /* 0x000fe40000800000 */
[----:B------:R-:W-:Y:S01]  /*f8a0*/  ISETP.GE.U32.AND P1, PT, R2, R24, PT ;  /* 0x000000180200720c */ /* 0x000fe20003f26070 */
[----:B------:R-:W-:Y:S01]  /*f8b0*/  VIADD R0, R15, 0x1 ;  /* 0x000000010f007836 */ /* 0x000fe20000000000 */
[----:B------:R-:W-:Y:S01]  /*f8c0*/  ISETP.NE.U32.AND P2, PT, R24, RZ, PT ;  /* 0x000000ff1800720c */ /* 0x000fe20003f45070 */
[----:B------:R-:W-:Y:S01]  /*f8d0*/  IMAD.MOV.U32 R2, RZ, RZ, R12 ;  /* 0x000000ffff027224 */ /* 0x000fe200078e000c */
[----:B------:R-:W-:Y:S01]  /*f8e0*/  ISETP.GE.U32.AND.EX P1, PT, R3, R25, PT, P1 ;  /* 0x000000190300720c */ /* 0x000fe20003f26110 */
[----:B------:R-:W-:Y:S01]  /*f8f0*/  IMAD.MOV.U32 R3, RZ, RZ, 0x0 ;  /* 0x00000000ff037424 */ /* 0x000fe200078e00ff */
[----:B------:R-:W-:-:S02]  /*f900*/  ISETP.NE.AND.EX P2, PT, R25, RZ, PT, P2 ;  /* 0x000000ff1900720c */ /* 0x000fc40003f45320 */
[----:B------:R-:W-:-:S04]  /*f910*/  SEL R0, R0, R15, P1 ;  /* 0x0000000f00007207 */ /* 0x000fc80000800000 */
[----:B------:R-:W-:Y:S01]  /*f920*/  SEL R0, R0, 0xffffffff, P2 ;  /* 0xffffffff00007807 */ /* 0x000fe20001000000 */
[----:B------:R-:W-:Y:S06]  /*f930*/  RET.REL.NODEC R2 `(_ZN7cutlass13device_kernelINS_4gemm6kernel13GemmUniversalINS1_17GroupProblemShapeIN4cute5tupleIJiiiEEEEENS1_10collective13CollectiveMmaINS1_39MainloopSm90ArrayTmaGmmaWarpSpecializedILi4ENS6_IJNS5_1CILi2EEENSC_ILi1EEESE_EEENS1_55KernelPtrArrayTmaWarpSpecializedCooperativeFP8FastAccumEEENS6_IJNSC_ILi128EEENSC_ILi256EEESI_EEENS_12float_e4m3_tEPNS6_IJlSE_NSC_ILi0EEEEEESL_SO_NS5_8TiledMMAINS5_8MMA_AtomIJNS5_4SM904GMMA31MMA_64x256x32_F32E4M3E4M3_SS_TNILNSS_7ScaleInE1ELSU_1EEEEEENS5_6LayoutISF_NS6_IJSE_SM_SM_EEEEENS6_IJNS5_10UnderscoreES10_S10_EEEEENS5_13SM90_TMA_LOADENS5_14ComposedLayoutINS5_7SwizzleILi3ELi4ELi3EEENS5_18smem_ptr_flag_bitsILi8EEENSX_INS6_IJNSC_ILi8EEESI_EEENS6_IJSI_SE_EEEEEEEvNS5_8identityENS5_23SM90_TMA_LOAD_MULTICASTES1D_vS1E_EENS_8epilogue10collective18CollectiveEpilogueINS1H_30Sm90PtrArrayTmaWarpSpecializedILi4ELi2ELi16ELb1ELb0ELi2EEEJSK_NS6_IJSI_NSC_ILi32EEEEEENS_6half_tEPNS6_IJSE_lSM_EEES1O_S1Q_NS1H_6fusion15FusionCallbacksIS1L_NS1R_17LinearCombinationIS1O_fS1O_fLNS_15FloatRoundStyleE2EEESK_S1N_JEEES13_NS14_IS16_NS17_ILi16EEENSX_INS6_IJNSC_ILi64EEES19_EEENS6_IJSE_S1Y_EEEEEEENS5_17SM75_U16x8_LDSM_TENS5_14SM90_TMA_STOREES22_NS5_17SM90_U16x8_STSM_TENS5_9Copy_AtomIJNS5_17SM90_U32x4_STSM_NES1O_EEEvEEEvvEEEEvNT_6ParamsE) ;  /* 0xffffff0402b07950 */ /* 0x000fec0003c3ffff */
.L_x_243:
[----:B------:R-:W-:Y:S01]  /*f940*/  UMOV UR24, UR32 ;  /* 0x0000002000187c82 */ /* 0x000fe20008000000 */
[----:B------:R-:W-:Y:S02]  /*f950*/  UMOV UR25, UR35 ;  /* 0x0000002300197c82 */ /* 0x000fe40008000000 */
[----:B------:R-:W1:Y:S08]  /*f960*/  I2F.U64.RP R13, UR24 ;  /* 0x00000018000d7d12 */ /* 0x000e700008309000 */
[----:B-1----:R-:W1:Y:S02]  /*f970*/  MUFU.RCP R13, R13 ;  /* 0x0000000d000d7308 */ /* 0x002e640000001000 */
[----:B-1----:R-:W-:-:S06]  /*f980*/  VIADD R2, R13, 0x1ffffffe ;  /* 0x1ffffffe0d027836 */ /* 0x002fcc0000000000 */
[----:B------:R-:W1:Y:S02]  /*f990*/  F2I.U64.TRUNC R2, R2 ;  /* 0x0000000200027311 */ /* 0x000e64000020d800 */
[----:B-1----:R-:W-:Y:S01]  /*f9a0*/  R2UR UR24, R2 ;  /* 0x00000000021872ca */ /* 0x002fe200000e0000 */
[----:B------:R-:W-:Y:S01]  /*f9b0*/  IMAD.MOV.U32 R2, RZ, RZ, R12 ;  /* 0x000000ffff027224 */ /* 0x000fe200078e000c */
[----:B------:R-:W-:Y:S01]  /*f9c0*/  R2UR UR25, R3 ;  /* 0x00000000031972ca */ /* 0x000fe200000e0000 */
[----:B------:R-:W-:-:S10]  /*f9d0*/  IMAD.MOV.U32 R3, RZ, RZ, 0x0 ;  /* 0x00000000ff037424 */ /* 0x000fd400078e00ff */
[----:B------:R-:W-:-:S04]  /*f9e0*/  UIMAD.WIDE.U32 UR26, UR24, UR32, URZ ;  /* 0x00000020181a72a5 */ /* 0x000fc8000f8e003f */
[----:B------:R-:W-:Y:S02]  /*f9f0*/  UIMAD UR27, UR24, UR35, UR27 ;  /* 0x00000023181b72a4 */ /* 0x000fe4000f8e021b */
[----:B------:R-:W-:Y:S02]  /*fa00*/  UIADD3 UR36, UP1, URZ, -UR26, URZ ;  /* 0x8000001a3f247290 */ /* 0x000fe4000ff3e03f */
[----:B------:R-:W-:Y:S02]  /*fa10*/  UIMAD UR28, UR25, UR32, UR27 ;  /* 0x00000020191c72a4 */ /* 0x000fe4000f8e021b */
[----:B------:R-:W-:Y:S02]  /*fa20*/  UIMAD.WIDE.U32 UR26, UR24, UR36, URZ ;  /* 0x00000024181a72a5 */ /* 0x000fe4000f8e003f */
[----:B------:R-:W-:-:S05]  /*fa30*/  UIADD3.X UR37, URZ, ~UR28, URZ, UP1, !UPT ;  /* 0x8000001c3f257290 */ /* 0x000fca0008ffe43f */
[----:B------:R-:W-:Y:S01]  /*fa40*/  UMOV UR26, UR27 ;  /* 0x0000001b001a7c82 */ /* 0x000fe20008000000 */
[----:B------:R-:W-:Y:S02]  /*fa50*/  UMOV UR27, UR24 ;  /* 0x00000018001b7c82 */ /* 0x000fe40008000000 */
[----:B------:R-:W-:Y:S02]  /*fa60*/  UIMAD.WIDE.U32 UR28, UP1, UR24, UR37, UR26 ;  /* 0x00000025181c72a5 */ /* 0x000fe4000f82001a */
[----:B------:R-:W-:Y:S02]  /*fa70*/  UIMAD.WIDE.U32 UR26, UR25, UR37, URZ ;  /* 0x00000025191a72a5 */ /* 0x000fe4000f8e003f */
[----:B------:R-:W-:Y:S02]  /*fa80*/  UIMAD.WIDE.U32 UR28, UP2, UR25, UR36, UR28 ;  /* 0x00000024191c72a5 */ /* 0x000fe4000f84001c */
[----:B------:R-:W-:Y:S02]  /*fa90*/  UIMAD UR37, UR25, UR37, URZ ;  /* 0x00000025192572a4 */ /* 0x000fe4000f8e023f */
[----:B------:R-:W-:-:S02]  /*faa0*/  UIADD3.X UR26, UR27, UR25, URZ, UP1, !UPT ;  /* 0x000000191b1a7290 */ /* 0x000fc40008ffe43f */
[----:B------:R-:W-:-:S04]  /*fab0*/  UIADD3 UR29, UP4, UR37, UR29, URZ ;  /* 0x0000001d251d7290 */ /* 0x000fc8000ff9e03f */
[----:B------:R-:W-:Y:S02]  /*fac0*/  UIMAD.WIDE.U32 UR24, UR29, UR32, URZ ;  /* 0x000000201d1872a5 */ /* 0x000fe4000f8e003f */
[----:B------:R-:W-:Y:S02]  /*fad0*/  UIADD3.X UR36, URZ, URZ, UR26, UP4, UP2 ;  /* 0x0000003f3f247290 */ /* 0x000fe4000a7e441a */
[----:B------:R-:W-:Y:S02]  /*fae0*/  UIMAD UR25, UR29, UR35, UR25 ;  /* 0x000000231d1972a4 */ /* 0x000fe4000f8e0219 */
[----:B------:R-:W-:Y:S02]  /*faf0*/  UIADD3 UR37, UP1, URZ, -UR24, URZ ;  /* 0x800000183f257290 */ /* 0x000fe4000ff3e03f */
[----:B------:R-:W-:Y:S02]  /*fb00*/  UIMAD UR26, UR36, UR32, UR25 ;  /* 0x00000020241a72a4 */ /* 0x000fe4000f8e0219 */
[----:B------:R-:W-:-:S02]  /*fb10*/  UIMAD.WIDE.U32 UR24, UR29, UR37, URZ ;  /* 0x000000251d1872a5 */ /* 0x000fc4000f8e003f */
[----:B------:R-:W-:-:S05]  /*fb20*/  UIADD3.X UR38, URZ, ~UR26, URZ, UP1, !UPT ;  /* 0x8000001a3f267290 */ /* 0x000fca0008ffe43f */
[----:B------:R-:W-:Y:S01]  /*fb30*/  UMOV UR28, UR25 ;  /* 0x00000019001c7c82 */ /* 0x000fe20008000000 */
[----:B------:R-:W-:Y:S02]  /*fb40*/  UIMAD.WIDE.U32 UR24, UR36, UR38, URZ ;  /* 0x00000026241872a5 */ /* 0x000fe4000f8e003f */
[----:B------:R-:W-:Y:S02]  /*fb50*/  UIMAD.WIDE.U32 UR26, UP1, UR29, UR38, UR28 ;  /* 0x000000261d1a72a5 */ /* 0x000fe4000f82001c */
[----:B------:R-:W-:Y:S02]  /*fb60*/  UIMAD UR28, UR36, UR38, URZ ;  /* 0x00000026241c72a4 */ /* 0x000fe4000f8e023f */
[----:B------:R-:W-:Y:S02]  /*fb70*/  UIMAD.WIDE.U32 UR26, UP2, UR36, UR37, UR26 ;  /* 0x00000025241a72a5 */ /* 0x000fe4000f84001a */
[----:B------:R-:W-:Y:S02]  /*fb80*/  UIADD3.X UR36, UR25, UR36, URZ, UP1, !UPT ;  /* 0x0000002419247290 */ /* 0x000fe40008ffe43f */
[----:B------:R-:W-:Y:S01]  /*fb90*/  UIADD3 UR28, UP4, UR28, UR27, URZ ;  /* 0x0000001b1c1c7290 */ /* 0x000fe2000ff9e03f */
[----:B------:R-:W-:-:S03]  /*fba0*/  UMOV UR25, URZ ;  /* 0x0000003f00197c82 */ /* 0x000fc60008000000 */
[----:B------:R-:W-:Y:S02]  /*fbb0*/  UIMAD.WIDE.U32 UR26, UR28, UR33, URZ ;  /* 0x000000211c1a72a5 */ /* 0x000fe4000f8e003f */
[----:B------:R-:W-:-:S05]  /*fbc0*/  UIADD3.X UR36, URZ, URZ, UR36, UP4, UP2 ;  /* 0x0000003f3f247290 */ /* 0x000fca000a7e4424 */
[----:B------:R-:W-:Y:S01]  /*fbd0*/  UMOV UR24, UR27 ;  /* 0x0000001b00187c82 */ /* 0x000fe20008000000 */
[----:B------:R-:W-:Y:S02]  /*fbe0*/  UIMAD.WIDE.U32 UR26, UR36, UR34, URZ ;  /* 0x00000022241a72a5 */ /* 0x000fe4000f8e003f */
[----:B------:R-:W-:Y:S02]  /*fbf0*/  UIMAD.WIDE.U32 UR24, UR28, UR34, UR24 ;  /* 0x000000221c1872a5 */ /* 0x000fe4000f8e0018 */
[----:B------:R-:W-:Y:S02]  /*fc00*/  UIMAD UR28, UR36, UR34, URZ ;  /* 0x00000022241c72a4 */ /* 0x000fe4000f8e023f */
[----:B------:R-:W-:-:S04]  /*fc10*/  UIMAD.WIDE.U32 UR24, UP1, UR36, UR33, UR24 ;  /* 0x00000021241872a5 */ /* 0x000fc8000f820018 */
[----:B------:R-:W-:Y:S02]  /*fc20*/  UIADD3 UR28, UP2, UR28, UR25, URZ ;  /* 0x000000191c1c7290 */ /* 0x000fe4000ff5e03f */
[----:B------:R-:W-:Y:S02]  /*fc30*/  UIADD3.X UR26, UR27, URZ, URZ, UP1, !UPT ;  /* 0x0000003f1b1a7290 */ /* 0x000fe40008ffe43f */
[----:B------:R-:W-:Y:S02]  /*fc40*/  UIMAD.WIDE.U32 UR24, UR28, UR32, URZ ;  /* 0x000000201c1872a5 */ /* 0x000fe4000f8e003f */
[----:B------:R-:W-:Y:S02]  /*fc50*/  UIADD3.X UR26, URZ, UR26, URZ, UP2, !UPT ;  /* 0x0000001a3f1a7290 */ /* 0x000fe400097fe43f */
[----:B------:R-:W-:Y:S02]  /*fc60*/  UIMAD UR25, UR28, UR35, UR25 ;  /* 0x000000231c1972a4 */ /* 0x000fe4000f8e0219 */
[----:B------:R-:W-:-:S02]  /*fc70*/  UIADD3 UR27, UP2, -UR24, UR33, URZ ;  /* 0x00000021181b7290 */ /* 0x000fc4000ff5e13f */
[----:B------:R-:W-:Y:S02]  /*fc80*/  UIMAD UR25, UR26, UR32, UR25 ;  /* 0x000000201a1972a4 */ /* 0x000fe4000f8e0219 */
[----:B------:R-:W-:Y:S02]  /*fc90*/  UISETP.GE.U32.AND UP1, UPT, UR27, UR32, UPT ;  /* 0x000000201b00728c */ /* 0x000fe4000bf26070 */
[----:B------:R-:W-:Y:S02]  /*fca0*/  UIADD3.X UR34, ~UR25, UR34, URZ, UP2, !UPT ;  /* 0x0000002219227290 */ /* 0x000fe400097fe53f */
[----:B------:R-:W-:Y:S02]  /*fcb0*/  UIADD3 UR25, UP2, -UR32, UR27, URZ ;  /* 0x0000001b20197290 */ /* 0x000fe4000ff5e13f */
[----:B------:R-:W-:Y:S02]  /*fcc0*/  UISETP.GE.U32.AND.EX UP1, UPT, UR34, UR35, UPT, UP1 ;  /* 0x000000232200728c */ /* 0x000fe4000bf26110 */
[----:B------:R-:W-:-:S02]  /*fcd0*/  UIADD3 UR24, UR28, 0x1, URZ ;  /* 0x000000011c187890 */ /* 0x000fc4000fffe03f */
[----:B------:R-:W-:Y:S02]  /*fce0*/  UIADD3.X UR26, ~UR35, UR34, URZ, UP2, !UPT ;  /* 0x00000022231a7290 */ /* 0x000fe400097fe53f */
[----:B------:R-:W-:Y:S02]  /*fcf0*/  USEL UR25, UR25, UR27, UP1 ;  /* 0x0000001b19197287 */ /* 0x000fe40008800000 */
[----:B------:R-:W-:Y:S02]  /*fd00*/  USEL UR26, UR26, UR34, UP1 ;  /* 0x000000221a1a7287 */ /* 0x000fe40008800000 */
[----:B------:R-:W-:Y:S02]  /*fd10*/  USEL UR28, UR24, UR28, UP1 ;  /* 0x0000001c181c7287 */ /* 0x000fe40008800000 */
[----:B------:R-:W-:Y:S02]  /*fd20*/  UISETP.GE.U32.AND UP1, UPT, UR25, UR32, UPT ;  /* 0x000000201900728c */ /* 0x000fe4000bf26070 */
[----:B------:R-:W-:-:S02]  /*fd30*/  UISETP.NE.U32.AND UP2, UPT, UR32, URZ, UPT ;  /* 0x0000003f2000728c */ /* 0x000fc4000bf45070 */
[----:B------:R-:W-:Y:S02]  /*fd40*/  UIADD3 UR24, UR28, 0x1, URZ ;  /* 0x000000011c187890 */ /* 0x000fe4000fffe03f */
[----:B------:R-:W-:Y:S02]  /*fd50*/  UISETP.GE.U32.AND.EX UP1, UPT, UR26, UR35, UPT, UP1 ;  /* 0x000000231a00728c */ /* 0x000fe4000bf26110 */
[----:B------:R-:W-:Y:S02]  /*fd60*/  UISETP.NE.AND.EX UP2, UPT, UR35, URZ, UPT, UP2 ;  /* 0x0000003f2300728c */ /* 0x000fe4000bf45320 */
[----:B------:R-:W-:-:S04]  /*fd70*/  USEL UR24, UR24, UR28, UP1 ;  /* 0x0000001c18187287 */ /* 0x000fc80008800000 */
[----:B------:R-:W-:Y:S01]  /*fd80*/  USEL UR25, UR24, 0xffffffff, UP2 ;  /* 0xffffffff18197887 */ /* 0x000fe20009000000 */
[----:B------:R-:W-:Y:S11]  /*fd90*/  RET.REL.NODEC R2 `(_ZN7cutlass13device_kernelINS_4gemm6kernel13GemmUniversalINS1_17GroupProblemShapeIN4cute5tupleIJiiiEEEEENS1_10collective13CollectiveMmaINS1_39MainloopSm90ArrayTmaGmmaWarpSpecializedILi4ENS6_IJNS5_1CILi2EEENSC_ILi1EEESE_EEENS1_55KernelPtrArrayTmaWarpSpecializedCooperativeFP8FastAccumEEENS6_IJNSC_ILi128EEENSC_ILi256EEESI_EEENS_12float_e4m3_tEPNS6_IJlSE_NSC_ILi0EEEEEESL_SO_NS5_8TiledMMAINS5_8MMA_AtomIJNS5_4SM904GMMA31MMA_64x256x32_F32E4M3E4M3_SS_TNILNSS_7ScaleInE1ELSU_1EEEEEENS5_6LayoutISF_NS6_IJSE_SM_SM_EEEEENS6_IJNS5_10UnderscoreES10_S10_EEEEENS5_13SM90_TMA_LOADENS5_14ComposedLayoutINS5_7SwizzleILi3ELi4ELi3EEENS5_18smem_ptr_flag_bitsILi8EEENSX_INS6_IJNSC_ILi8EEESI_EEENS6_IJSI_SE_EEEEEEEvNS5_8identityENS5_23SM90_TMA_LOAD_MULTICASTES1D_vS1E_EENS_8epilogue10collective18CollectiveEpilogueINS1H_30Sm90PtrArrayTmaWarpSpecializedILi4ELi2ELi16ELb1ELb0ELi2EEEJSK_NS6_IJSI_NSC_ILi32EEEEEENS_6half_tEPNS6_IJSE_lSM_EEES1O_S1Q_NS1H_6fusion15FusionCallbacksIS1L_NS1R_17LinearCombinationIS1O_fS1O_fLNS_15FloatRoundStyleE2EEESK_S1N_JEEES13_NS14_IS16_NS17_ILi16EEENSX_INS6_IJNSC_ILi64EEES19_EEENS6_IJSE_S1Y_EEEEEEENS5_17SM75_U16x8_LDSM_TENS5_14SM90_TMA_STOREES22_NS5_17SM90_U16x8_STSM_TENS5_9Copy_AtomIJNS5_17SM90_U32x4_STSM_NES1O_EEEvEEEvvEEEEvNT_6ParamsE) ;  /* 0xffffff0002987950 */ /* 0x000ff60003c3ffff */
.L_x_317:
[----:B------:R-:W-:-:S00]  /*fda0*/  BRA `(.L_x_317) ;  /* 0xfffffffc00fc7947 */ /* 0x000fc0000383ffff */
[----:B------:R-:W-:-:S00]  /*fdb0*/  NOP ;  /* 0x0000000000007918 */ /* 0x000fc00000000000 */
        /* <DEDUP_REMOVED lines=12> */
.L_x_318:


//--------------------- .nv.global.init           --------------------------
	.section	.nv.global.init,"aw",@progbits
.nv.global.init:
	.type		$str$24,@object
	.size		$str$24,($str$25 - $str$24)
$str$24:
        /*0000*/ 	.byte	0x28, 0x61, 0x64, 0x64, 0x72, 0x65, 0x73, 0x73, 0x20, 0x26, 0x20, 0x6d, 0x61, 0x73, 0x6b, 0x29
        /*0010*/ 	.byte	0x20, 0x3d, 0x3d, 0x20, 0x30, 0x00
	.type		$str$25,@object
	.size		$str$25,(__unnamed_1 - $str$25)
$str$25:
        /*0016*/ 	.byte	0x2f, 0x74, 0x6d, 0x70, 0x2f, 0x63, 0x75, 0x74, 0x6c, 0x61, 0x73, 0x73, 0x5f, 0x73, 0x77, 0x65
        /*0026*/ 	.byte	0x65, 0x70, 0x5f, 0x73, 0x72, 0x63, 0x2f, 0x69, 0x6e, 0x63, 0x6c, 0x75, 0x64, 0x65, 0x2f, 0x63
        /*0036*/ 	.byte	0x75, 0x74, 0x65, 0x2f, 0x70, 0x6f, 0x69, 0x6e, 0x74, 0x65, 0x72, 0x5f, 0x66, 0x6c, 0x61, 0x67
        /*0046*/ 	.byte	0x67, 0x65, 0x64, 0x2e, 0x68, 0x70, 0x70, 0x00
	.type		__unnamed_1,@object
	.size		__unnamed_1,(.L_0 - __unnamed_1)
__unnamed_1:
        /*004e*/ 	.byte	0x61, 0x75, 0x74, 0x6f, 0x20, 0x63, 0x75, 0x74, 0x65, 0x3a, 0x3a, 0x61, 0x73, 0x5f, 0x70, 0x6f
        /* <DEDUP_REMOVED lines=27> */
        /*020e*/ 	.byte	0x30, 0x39, 0x36, 0x3e, 0x3e, 0x3e, 0x3e, 0x3e, 0x5d, 0x00
.L_0:


//--------------------- .nv.shared._ZN7cutlass13device_kernelINS_4gemm6kernel13GemmUniversalINS1_17GroupProblemShapeIN4cute5tupleIJiiiEEEEENS1_10collective13CollectiveMmaINS1_39MainloopSm90ArrayTmaGmmaWarpSpecializedILi4ENS6_IJNS5_1CILi2EEENSC_ILi1EEESE_EEENS1_55KernelPtrArrayTmaWarpSpecializedCooperativeFP8FastAccumEEENS6_IJNSC_ILi128EEENSC_ILi256EEESI_EEENS_12float_e4m3_tEPNS6_IJlSE_NSC_ILi0EEEEEESL_SO_NS5_8TiledMMAINS5_8MMA_AtomIJNS5_4SM904GMMA31MMA_64x256x32_F32E4M3E4M3_SS_TNILNSS_7ScaleInE1ELSU_1EEEEEENS5_6LayoutISF_NS6_IJSE_SM_SM_EEEEENS6_IJNS5_10UnderscoreES10_S10_EEEEENS5_13SM90_TMA_LOADENS5_14ComposedLayoutINS5_7SwizzleILi3ELi4ELi3EEENS5_18smem_ptr_flag_bitsILi8EEENSX_INS6_IJNSC_ILi8EEESI_EEENS6_IJSI_SE_EEEEEEEvNS5_8identityENS5_23SM90_TMA_LOAD_MULTICASTES1D_vS1E_EENS_8epilogue10collective18CollectiveEpilogueINS1H_30Sm90PtrArrayTmaWarpSpecializedILi4ELi2ELi16ELb1ELb0ELi2EEEJSK_NS6_IJSI_NSC_ILi32EEEEEENS_6half_tEPNS6_IJSE_lSM_EEES1O_S1Q_NS1H_6fusion15FusionCallbacksIS1L_NS1R_17LinearCombinationIS1O_fS1O_fLNS_15FloatRoundStyleE2EEESK_S1N_JEEES13_NS14_IS16_NS17_ILi16EEENSX_INS6_IJNSC_ILi64EEES19_EEENS6_IJSE_S1Y_EEEEEEENS5_17SM75_U16x8_LDSM_TENS5_14SM90_TMA_STOREES22_NS5_17SM90_U16x8_STSM_TENS5_9Copy_AtomIJNS5_17SM90_U32x4_STSM_NES1O_EEEvEEEvvEEEEvNT_6ParamsE --------------------------
	.section	.nv.shared._ZN7cutlass13device_kernelINS_4gemm6kernel13GemmUniversalINS1_17GroupProblemShapeIN4cute5tupleIJiiiEEEEENS1_10collective13CollectiveMmaINS1_39MainloopSm90ArrayTmaGmmaWarpSpecializedILi4ENS6_IJNS5_1CILi2EEENSC_ILi1EEESE_EEENS1_55KernelPtrArrayTmaWarpSpecializedCooperativeFP8FastAccumEEENS6_IJNSC_ILi128EEENSC_ILi256EEESI_EEENS_12float_e4m3_tEPNS6_IJlSE_NSC_ILi0EEEEEESL_SO_NS5_8TiledMMAINS5_8MMA_AtomIJNS5_4SM904GMMA31MMA_64x256x32_F32E4M3E4M3_SS_TNILNSS_7ScaleInE1ELSU_1EEEEEENS5_6LayoutISF_NS6_IJSE_SM_SM_EEEEENS6_IJNS5_10UnderscoreES10_S10_EEEEENS5_13SM90_TMA_LOADENS5_14ComposedLayoutINS5_7SwizzleILi3ELi4ELi3EEENS5_18smem_ptr_flag_bitsILi8EEENSX_INS6_IJNSC_ILi8EEESI_EEENS6_IJSI_SE_EEEEEEEvNS5_8identityENS5_23SM90_TMA_LOAD_MULTICASTES1D_vS1E_EENS_8epilogue10collective18CollectiveEpilogueINS1H_30Sm90PtrArrayTmaWarpSpecializedILi4ELi2ELi16ELb1ELb0ELi2EEEJSK_NS6_IJSI_NSC_ILi32EEEEEENS_6half_tEPNS6_IJSE_lSM_EEES1O_S1Q_NS1H_6fusion15FusionCallbacksIS1L_NS1R_17LinearCombinationIS1O_fS1O_fLNS_15FloatRoundStyleE2EEESK_S1N_JEEES13_NS14_IS16_NS17_ILi16EEENSX_INS6_IJNSC_ILi64EEES19_EEENS6_IJSE_S1Y_EEEEEEENS5_17SM75_U16x8_LDSM_TENS5_14SM90_TMA_STOREES22_NS5_17SM90_U16x8_STSM_TENS5_9Copy_AtomIJNS5_17SM90_U32x4_STSM_NES1O_EEEvEEEvvEEEEvNT_6ParamsE,"aw",@nobits
	.sectionflags	@""
	.align	16
	.zero		1024


//--------------------- .nv.shared.reserved.0     --------------------------
	.section	.nv.shared.reserved.0,"aw",@nobits
	.weak		__nv_reservedSMEM_offset_0_alias
	.size		__nv_reservedSMEM_offset_0_alias, 0, 0
	.other		__nv_reservedSMEM_offset_0_alias,@"STO_CUDA_RESERVED_SHARED STV_DEFAULT"
__nv_reservedSMEM_offset_0_alias:
	.zero		0


//--------------------- .nv.global                --------------------------
	.section	.nv.global,"aw",@nobits
.nv.global:
	.type		_ZN39_INTERNAL_c0f91c48_4_k_cu_24d13623_40804cute1_E,@object
	.size		_ZN39_INTERNAL_c0f91c48_4_k_cu_24d13623_40804cute1_E,(_ZN39_INTERNAL_c0f91c48_4_k_cu_24d13623_40804cuda3std3__45__cpo6cbeginE - _ZN39_INTERNAL_c0f91c48_4_k_cu_24d13623_40804cute1_E)
_ZN39_INTERNAL_c0f91c48_4_k_cu_24d13623_40804cute1_E:
	.zero		1
	.type		_ZN39_INTERNAL_c0f91c48_4_k_cu_24d13623_40804cuda3std3__45__cpo6cbeginE,@object
	.size		_ZN39_INTERNAL_c0f91c48_4_k_cu_24d13623_40804cuda3std3__45__cpo6cbeginE,(_ZN39_INTERNAL_c0f91c48_4_k_cu_24d13623_40804cuda3std3__48in_placeE - _ZN39_INTERNAL_c0f91c48_4_k_cu_24d13623_40804cuda3std3__45__cpo6cbeginE)
_ZN39_INTERNAL_c0f91c48_4_k_cu_24d13623_40804cuda3std3__45__cpo6cbeginE:
	.zero		1
	.type		_ZN39_INTERNAL_c0f91c48_4_k_cu_24d13623_40804cuda3std3__48in_placeE,@object
	.size		_ZN39_INTERNAL_c0f91c48_4_k_cu_24d13623_40804cuda3std3__48in_placeE,(_ZN39_INTERNAL_c0f91c48_4_k_cu_24d13623_40804cuda3std6ranges3__45__cpo9iter_moveE - _ZN39_INTERNAL_c0f91c48_4_k_cu_24d13623_40804cuda3std3__48in_placeE)
_ZN39_INTERNAL_c0f91c48_4_k_cu_24d13623_40804cuda3std3__48in_placeE:
	.zero		1
	.type		_ZN39_INTERNAL_c0f91c48_4_k_cu_24d13623_40804cuda3std6ranges3__45__cpo9iter_moveE,@object
	.size		_ZN39_INTERNAL_c0f91c48_4_k_cu_24d13623_40804cuda3std6ranges3__45__cpo9iter_moveE,(_ZN39_INTERNAL_c0f91c48_4_k_cu_24d13623_40804cuda3std3__45__cpo5beginE - _ZN39_INTERNAL_c0f91c48_4_k_cu_24d13623_40804cuda3std6ranges3__45__cpo9iter_moveE)
_ZN39_INTERNAL_c0f91c48_4_k_cu_24d13623_40804cuda3std6ranges3__45__cpo9iter_moveE:
	.zero		1
	.type		_ZN39_INTERNAL_c0f91c48_4_k_cu_24d13623_40804cuda3std3__45__cpo5beginE,@object
	.size		_ZN39_INTERNAL_c0f91c48_4_k_cu_24d13623_40804cuda3std3__45__cpo5beginE,(_ZN39_INTERNAL_c0f91c48_4_k_cu_24d13623_40804cuda3std3__441_GLOBAL__N__c0f91c48_4_k_cu_24d13623_40806ignoreE - _ZN39_INTERNAL_c0f91c48_4_k_cu_24d13623_40804cuda3std3__45__cpo5beginE)
_ZN39_INTERNAL_c0f91c48_4_k_cu_24d13623_40804cuda3std3__45__cpo5beginE:
	.zero		1
	.type		_ZN39_INTERNAL_c0f91c48_4_k_cu_24d13623_40804cuda3std3__441_GLOBAL__N__c0f91c48_4_k_cu_24d13623_40806ignoreE,@object
	.size		_ZN39_INTERNAL_c0f91c48_4_k_cu_24d13623_40804cuda3std3__441_GLOBAL__N__c0f91c48_4_k_cu_24d13623_40806ignoreE,(_ZN39_INTERNAL_c0f91c48_4_k_cu_24d13623_40804cute7productE - _ZN39_INTERNAL_c0f91c48_4_k_cu_24d13623_40804cuda3std3__441_GLOBAL__N__c0f91c48_4_k_cu_24d13623_40806ignoreE)
_ZN39_INTERNAL_c0f91c48_4_k_cu_24d13623_40804cuda3std3__441_GLOBAL__N__c0f91c48_4_k_cu_24d13623_40806ignoreE:
	.zero		1
	.type		_ZN39_INTERNAL_c0f91c48_4_k_cu_24d13623_40804cute7productE,@object
	.size		_ZN39_INTERNAL_c0f91c48_4_k_cu_24d13623_40804cute7productE,(_ZN39_INTERNAL_c0f91c48_4_k_cu_24d13623_40804cuda3std3__45__cpo3endE - _ZN39_INTERNAL_c0f91c48_4_k_cu_24d13623_40804cute7productE)
_ZN39_INTERNAL_c0f91c48_4_k_cu_24d13623_40804cute7productE:
	.zero		1
	.type		_ZN39_INTERNAL_c0f91c48_4_k_cu_24d13623_40804cuda3std3__45__cpo3endE,@object
	.size		_ZN39_INTERNAL_c0f91c48_4_k_cu_24d13623_40804cuda3std3__45__cpo3endE,(_ZN39_INTERNAL_c0f91c48_4_k_cu_24d13623_40804cuda3std3__419piecewise_constructE - _ZN39_INTERNAL_c0f91c48_4_k_cu_24d13623_40804cuda3std3__45__cpo3endE)
_ZN39_INTERNAL_c0f91c48_4_k_cu_24d13623_40804cuda3std3__45__cpo3endE:
	.zero		1
	.type		_ZN39_INTERNAL_c0f91c48_4_k_cu_24d13623_40804cuda3std3__419piecewise_constructE,@object
	.size		_ZN39_INTERNAL_c0f91c48_4_k_cu_24d13623_40804cuda3std3__419piecewise_constructE,(_ZN39_INTERNAL_c0f91c48_4_k_cu_24d13623_40804cuda3std3__45__cpo4cendE - _ZN39_INTERNAL_c0f91c48_4_k_cu_24d13623_40804cuda3std3__419piecewise_constructE)
_ZN39_INTERNAL_c0f91c48_4_k_cu_24d13623_40804cuda3std3__419piecewise_constructE:
	.zero		1
	.type		_ZN39_INTERNAL_c0f91c48_4_k_cu_24d13623_40804cuda3std3__45__cpo4cendE,@object
	.size		_ZN39_INTERNAL_c0f91c48_4_k_cu_24d13623_40804cuda3std3__45__cpo4cendE,(_ZN39_INTERNAL_c0f91c48_4_k_cu_24d13623_40804cuda3std6ranges3__45__cpo4swapE - _ZN39_INTERNAL_c0f91c48_4_k_cu_24d13623_40804cuda3std3__45__cpo4cendE)
_ZN39_INTERNAL_c0f91c48_4_k_cu_24d13623_40804cuda3std3__45__cpo4cendE:
	.zero		1
	.type		_ZN39_INTERNAL_c0f91c48_4_k_cu_24d13623_40804cuda3std6ranges3__45__cpo4swapE,@object
	.size		_ZN39_INTERNAL_c0f91c48_4_k_cu_24d13623_40804cuda3std6ranges3__45__cpo4swapE,(.L_8 - _ZN39_INTERNAL_c0f91c48_4_k_cu_24d13623_40804cuda3std6ranges3__45__cpo4swapE)
_ZN39_INTERNAL_c0f91c48_4_k_cu_24d13623_40804cuda3std6ranges3__45__cpo4swapE:
	.zero		1
.L_8:


//--------------------- .nv.constant0._ZN7cutlass13device_kernelINS_4gemm6kernel13GemmUniversalINS1_17GroupProblemShapeIN4cute5tupleIJiiiEEEEENS1_10collective13CollectiveMmaINS1_39MainloopSm90ArrayTmaGmmaWarpSpecializedILi4ENS6_IJNS5_1CILi2EEENSC_ILi1EEESE_EEENS1_55KernelPtrArrayTmaWarpSpecializedCooperativeFP8FastAccumEEENS6_IJNSC_ILi128EEENSC_ILi256EEESI_EEENS_12float_e4m3_tEPNS6_IJlSE_NSC_ILi0EEEEEESL_SO_NS5_8TiledMMAINS5_8MMA_AtomIJNS5_4SM904GMMA31MMA_64x256x32_F32E4M3E4M3_SS_TNILNSS_7ScaleInE1ELSU_1EEEEEENS5_6LayoutISF_NS6_IJSE_SM_SM_EEEEENS6_IJNS5_10UnderscoreES10_S10_EEEEENS5_13SM90_TMA_LOADENS5_14ComposedLayoutINS5_7SwizzleILi3ELi4ELi3EEENS5_18smem_ptr_flag_bitsILi8EEENSX_INS6_IJNSC_ILi8EEESI_EEENS6_IJSI_SE_EEEEEEEvNS5_8identityENS5_23SM90_TMA_LOAD_MULTICASTES1D_vS1E_EENS_8epilogue10collective18CollectiveEpilogueINS1H_30Sm90PtrArrayTmaWarpSpecializedILi4ELi2ELi16ELb1ELb0ELi2EEEJSK_NS6_IJSI_NSC_ILi32EEEEEENS_6half_tEPNS6_IJSE_lSM_EEES1O_S1Q_NS1H_6fusion15FusionCallbacksIS1L_NS1R_17LinearCombinationIS1O_fS1O_fLNS_15FloatRoundStyleE2EEESK_S1N_JEEES13_NS14_IS16_NS17_ILi16EEENSX_INS6_IJNSC_ILi64EEES19_EEENS6_IJSE_S1Y_EEEEEEENS5_17SM75_U16x8_LDSM_TENS5_14SM90_TMA_STOREES22_NS5_17SM90_U16x8_STSM_TENS5_9Copy_AtomIJNS5_17SM90_U32x4_STSM_NES1O_EEEvEEEvvEEEEvNT_6ParamsE --------------------------
	.section	.nv.constant0._ZN7cutlass13device_kernelINS_4gemm6kernel13GemmUniversalINS1_17GroupProblemShapeIN4cute5tupleIJiiiEEEEENS1_10collective13CollectiveMmaINS1_39MainloopSm90ArrayTmaGmmaWarpSpecializedILi4ENS6_IJNS5_1CILi2EEENSC_ILi1EEESE_EEENS1_55KernelPtrArrayTmaWarpSpecializedCooperativeFP8FastAccumEEENS6_IJNSC_ILi128EEENSC_ILi256EEESI_EEENS_12float_e4m3_tEPNS6_IJlSE_NSC_ILi0EEEEEESL_SO_NS5_8TiledMMAINS5_8MMA_AtomIJNS5_4SM904GMMA31MMA_64x256x32_F32E4M3E4M3_SS_TNILNSS_7ScaleInE1ELSU_1EEEEEENS5_6LayoutISF_NS6_IJSE_SM_SM_EEEEENS6_IJNS5_10UnderscoreES10_S10_EEEEENS5_13SM90_TMA_LOADENS5_14ComposedLayoutINS5_7SwizzleILi3ELi4ELi3EEENS5_18smem_ptr_flag_bitsILi8EEENSX_INS6_IJNSC_ILi8EEESI_EEENS6_IJSI_SE_EEEEEEEvNS5_8identityENS5_23SM90_TMA_LOAD_MULTICASTES1D_vS1E_EENS_8epilogue10collective18CollectiveEpilogueINS1H_30Sm90PtrArrayTmaWarpSpecializedILi4ELi2ELi16ELb1ELb0ELi2EEEJSK_NS6_IJSI_NSC_ILi32EEEEEENS_6half_tEPNS6_IJSE_lSM_EEES1O_S1Q_NS1H_6fusion15FusionCallbacksIS1L_NS1R_17LinearCombinationIS1O_fS1O_fLNS_15FloatRoundStyleE2EEESK_S1N_JEEES13_NS14_IS16_NS17_ILi16EEENSX_INS6_IJNSC_ILi64EEES19_EEENS6_IJSE_S1Y_EEEEEEENS5_17SM75_U16x8_LDSM_TENS5_14SM90_TMA_STOREES22_NS5_17SM90_U16x8_STSM_TENS5_9Copy_AtomIJNS5_17SM90_U32x4_STSM_NES1O_EEEvEEEvvEEEEvNT_6ParamsE,"a",@progbits
	.sectionflags	@""
	.align	4
.nv.constant0._ZN7cutlass13device_kernelINS_4gemm6kernel13GemmUniversalINS1_17GroupProblemShapeIN4cute5tupleIJiiiEEEEENS1_10collective13CollectiveMmaINS1_39MainloopSm90ArrayTmaGmmaWarpSpecializedILi4ENS6_IJNS5_1CILi2EEENSC_ILi1EEESE_EEENS1_55KernelPtrArrayTmaWarpSpecializedCooperativeFP8FastAccumEEENS6_IJNSC_ILi128EEENSC_ILi256EEESI_EEENS_12float_e4m3_tEPNS6_IJlSE_NSC_ILi0EEEEEESL_SO_NS5_8TiledMMAINS5_8MMA_AtomIJNS5_4SM904GMMA31MMA_64x256x32_F32E4M3E4M3_SS_TNILNSS_7ScaleInE1ELSU_1EEEEEENS5_6LayoutISF_NS6_IJSE_SM_SM_EEEEENS6_IJNS5_10UnderscoreES10_S10_EEEEENS5_13SM90_TMA_LOADENS5_14ComposedLayoutINS5_7SwizzleILi3ELi4ELi3EEENS5_18smem_ptr_flag_bitsILi8EEENSX_INS6_IJNSC_ILi8EEESI_EEENS6_IJSI_SE_EEEEEEEvNS5_8identityENS5_23SM90_TMA_LOAD_MULTICASTES1D_vS1E_EENS_8epilogue10collective18CollectiveEpilogueINS1H_30Sm90PtrArrayTmaWarpSpecializedILi4ELi2ELi16ELb1ELb0ELi2EEEJSK_NS6_IJSI_NSC_ILi32EEEEEENS_6half_tEPNS6_IJSE_lSM_EEES1O_S1Q_NS1H_6fusion15FusionCallbacksIS1L_NS1R_17LinearCombinationIS1O_fS1O_fLNS_15FloatRoundStyleE2EEESK_S1N_JEEES13_NS14_IS16_NS17_ILi16EEENSX_INS6_IJNSC_ILi64EEES19_EEENS6_IJSE_S1Y_EEEEEEENS5_17SM75_U16x8_LDSM_TENS5_14SM90_TMA_STOREES22_NS5_17SM90_U16x8_STSM_TENS5_9Copy_AtomIJNS5_17SM90_U32x4_STSM_NES1O_EEEvEEEvvEEEEvNT_6ParamsE:
	.zero		2432


//--------------------- SYMBOLS --------------------------

	.type		.nv.reservedSmem.offset0,@object
	.size		.nv.reservedSmem.offset0,0x4
	.type		__assertfail,@function
